def attn_fwd(
    Q,
    K,
    V,
    Out,
    Lse,
    sm_scale,
    stride_qz,
    stride_qh,
    stride_qm,
    stride_qk,
    stride_kz,
    stride_kh,
    stride_kn,
    stride_kk,
    stride_vz,
    stride_vh,
    stride_vn,
    stride_vk,
    stride_oz,
    stride_oh,
    stride_om,
    stride_ok,
    seqlen_q,
    seqlen_k,
    BLOCK_M: tl.constexpr,
    BLOCK_N: tl.constexpr,
    HEAD_DIM: tl.constexpr,
    CAUSAL: tl.constexpr,
):
    start_m = tl.program_id(0)
    off_hz = tl.program_id(1)
    q_off = off_hz * stride_qh
    k_off = off_hz * stride_kh
    v_off = off_hz * stride_vh
    offs_m = start_m * BLOCK_M + tl.arange(0, BLOCK_M)
    offs_d = tl.arange(0, HEAD_DIM)
    offs_n = tl.arange(0, BLOCK_N)
    q_ptrs = Q + q_off + offs_m[:, None] * stride_qm + offs_d[None, :] * stride_qk
    k_ptrs = K + k_off + offs_d[:, None] * stride_kk + offs_n[None, :] * stride_kn
    v_ptrs = V + v_off + offs_n[:, None] * stride_vn + offs_d[None, :] * stride_vk
    m_i = tl.full([BLOCK_M], float("-inf"), dtype=tl.float32)
    l_i = tl.zeros([BLOCK_M], dtype=tl.float32) + 1.0
    acc = tl.zeros([BLOCK_M, HEAD_DIM], dtype=tl.float32)
    q = tl.load(q_ptrs)
    acc, l_i, m_i = _attn_fwd_inner(
        acc,
        l_i,
        m_i,
        q,
        k_ptrs,
        v_ptrs,
        sm_scale,
        stride_kn,
        stride_vn,
        start_m,
        seqlen_k,
        BLOCK_M,
        BLOCK_N,
        HEAD_DIM,
        CAUSAL,
    )
    acc = acc / l_i[:, None]
    lse = m_i + tl.math.log2(l_i) / 1.4426950408889634
    o_ptrs = (
        Out
        + off_hz * stride_oh
        + offs_m[:, None] * stride_om
        + offs_d[None, :] * stride_ok
    )
    tl.store(o_ptrs, acc.to(Out.dtype.element_ty))
    tl.store(Lse + off_hz * seqlen_q + offs_m, lse)

# config = {"BLOCK_M": 256, "BLOCK_N": 64, "HEAD_DIM": 256, "arch": "sm_100", "causal": true, "dtype": "fp16", "num_stages": 4, "num_warps": 16}
# arch = sm_100


// ===== COMPILED SASS (sm_100a) =====

	.target	sm_100a

	.elftype	@"ET_EXEC"


//--------------------- .note.nv.tkinfo           --------------------------
	.section	.note.nv.tkinfo,"",@"SHT_NOTE"
	.sectionflags	@"SHF_NOTE_NV_TKINFO"
	.tkinfo
        /*0018*/ 	.word	0x00000081
        /*0030*/ 	.string	""
        /*0030*/ 	.string	"ptxas-blackwell"
        /*0030*/ 	.string	"Cuda compilation tools, release 12.9, V12.9.86"
        /*0030*/ 	.string	"Build cuda_12.9.r12.9/compiler.36037853_0"
        /*0030*/ 	.string	"-v  -suppress-debug-info  -lineinfo  -arch sm_100a "



//--------------------- .note.nv.cuver            --------------------------
	.section	.note.nv.cuver,"",@"SHT_NOTE"
	.sectionflags	@"SHF_NOTE_NV_CUVER"
        /*0018*/ 	.short	0x0001
        /*001a*/ 	.short	0x0064
        /*001c*/ 	.short	0x0001
        /*001e*/ 	.short	0x0000
        /*0020*/ 	.short	0x0001
        /*0022*/ 	.short	0x0000


//--------------------- .nv.info                  --------------------------
	.section	.nv.info,"",@"SHT_CUDA_INFO"
	.align	4


	//----- nvinfo : EIATTR_REGCOUNT
	.align		4
        /*0000*/ 	.byte	0x04, 0x2f
        /*0002*/ 	.short	(.L_2 - .L_1)
	.align		4
.L_1:
        /*0004*/ 	.word	index@(attn_fwd)
        /*0008*/ 	.word	0x00000040


	//----- nvinfo : EIATTR_FRAME_SIZE
	.align		4
.L_2:
        /*000c*/ 	.byte	0x04, 0x11
        /*000e*/ 	.short	(.L_4 - .L_3)
	.align		4
.L_3:
        /*0010*/ 	.word	index@(attn_fwd)
        /*0014*/ 	.word	0x00000c30


	//----- nvinfo : EIATTR_MIN_STACK_SIZE
	.align		4
.L_4:
        /*0018*/ 	.byte	0x04, 0x12
        /*001a*/ 	.short	(.L_6 - .L_5)
	.align		4
.L_5:
        /*001c*/ 	.word	index@(attn_fwd)
        /*0020*/ 	.word	0x00000c30
.L_6:


//--------------------- .nv.info.attn_fwd         --------------------------
	.section	.nv.info.attn_fwd,"",@"SHT_CUDA_INFO"
	.sectionflags	@""
	.align	4


	//----- nvinfo : EIATTR_CUDA_API_VERSION
	.align		4
        /*0000*/ 	.byte	0x04, 0x37
        /*0002*/ 	.short	(.L_8 - .L_7)
.L_7:
        /*0004*/ 	.word	0x00000081


	//----- nvinfo : EIATTR_KPARAM_INFO
	.align		4
.L_8:
        /*0008*/ 	.byte	0x04, 0x17
        /*000a*/ 	.short	(.L_10 - .L_9)
.L_9:
        /*000c*/ 	.word	0x00000000
        /*0010*/ 	.short	0x0019
        /*0012*/ 	.short	0x0080
        /*0014*/ 	.byte	0x00, 0xf4, 0x21, 0x00


	//----- nvinfo : EIATTR_KPARAM_INFO
	.align		4
.L_10:
        /*0018*/ 	.byte	0x04, 0x17
        /*001a*/ 	.short	(.L_12 - .L_11)
.L_11:
        /*001c*/ 	.word	0x00000000
        /*0020*/ 	.short	0x0018
        /*0022*/ 	.short	0x0078
        /*0024*/ 	.byte	0x00, 0xf4, 0x21, 0x00


	//----- nvinfo : EIATTR_KPARAM_INFO
	.align		4
.L_12:
        /*0028*/ 	.byte	0x04, 0x17
        /*002a*/ 	.short	(.L_14 - .L_13)
.L_13:
        /*002c*/ 	.word	0x00000000
        /*0030*/ 	.short	0x0017
        /*0032*/ 	.short	0x0070
        /*0034*/ 	.byte	0x00, 0xf0, 0x11, 0x00


	//----- nvinfo : EIATTR_KPARAM_INFO
	.align		4
.L_14:
        /*0038*/ 	.byte	0x04, 0x17
        /*003a*/ 	.short	(.L_16 - .L_15)
.L_15:
        /*003c*/ 	.word	0x00000000
        /*0040*/ 	.short	0x0016
        /*0042*/ 	.short	0x006c
        /*0044*/ 	.byte	0x00, 0xf0, 0x11, 0x00


	//----- nvinfo : EIATTR_KPARAM_INFO
	.align		4
.L_16:
        /*0048*/ 	.byte	0x04, 0x17
        /*004a*/ 	.short	(.L_18 - .L_17)
.L_17:
        /*004c*/ 	.word	0x00000000
        /*0050*/ 	.short	0x0015
        /*0052*/ 	.short	0x0068
        /*0054*/ 	.byte	0x00, 0xf0, 0x11, 0x00


	//----- nvinfo : EIATTR_KPARAM_INFO
	.align		4
.L_18:
        /*0058*/ 	.byte	0x04, 0x17
        /*005a*/ 	.short	(.L_20 - .L_19)
.L_19:
        /*005c*/ 	.word	0x00000000
        /*0060*/ 	.short	0x0014
        /*0062*/ 	.short	0x0064
        /*0064*/ 	.byte	0x00, 0xf0, 0x11, 0x00


	//----- nvinfo : EIATTR_KPARAM_INFO
	.align		4
.L_20:
        /*0068*/ 	.byte	0x04, 0x17
        /*006a*/ 	.short	(.L_22 - .L_21)
.L_21:
        /*006c*/ 	.word	0x00000000
        /*0070*/ 	.short	0x0013
        /*0072*/ 	.short	0x0060
        /*0074*/ 	.byte	0x00, 0xf0, 0x11, 0x00


	//----- nvinfo : EIATTR_KPARAM_INFO
	.align		4
.L_22:
        /*0078*/ 	.byte	0x04, 0x17
        /*007a*/ 	.short	(.L_24 - .L_23)
.L_23:
        /*007c*/ 	.word	0x00000000
        /*0080*/ 	.short	0x0012
        /*0082*/ 	.short	0x005c
        /*0084*/ 	.byte	0x00, 0xf0, 0x11, 0x00


	//----- nvinfo : EIATTR_KPARAM_INFO
	.align		4
.L_24:
        /*0088*/ 	.byte	0x04, 0x17
        /*008a*/ 	.short	(.L_26 - .L_25)
.L_25:
        /*008c*/ 	.word	0x00000000
        /*0090*/ 	.short	0x0011
        /*0092*/ 	.short	0x0058
        /*0094*/ 	.byte	0x00, 0xf0, 0x11, 0x00


	//----- nvinfo : EIATTR_KPARAM_INFO
	.align		4
.L_26:
        /*0098*/ 	.byte	0x04, 0x17
        /*009a*/ 	.short	(.L_28 - .L_27)
.L_27:
        /*009c*/ 	.word	0x00000000
        /*00a0*/ 	.short	0x0010
        /*00a2*/ 	.short	0x0054
        /*00a4*/ 	.byte	0x00, 0xf0, 0x11, 0x00


	//----- nvinfo : EIATTR_KPARAM_INFO
	.align		4
.L_28:
        /*00a8*/ 	.byte	0x04, 0x17
        /*00aa*/ 	.short	(.L_30 - .L_29)
.L_29:
        /*00ac*/ 	.word	0x00000000
        /*00b0*/ 	.short	0x000f
        /*00b2*/ 	.short	0x0050
        /*00b4*/ 	.byte	0x00, 0xf0, 0x11, 0x00


	//----- nvinfo : EIATTR_KPARAM_INFO
	.align		4
.L_30:
        /*00b8*/ 	.byte	0x04, 0x17
        /*00ba*/ 	.short	(.L_32 - .L_31)
.L_31:
        /*00bc*/ 	.word	0x00000000
        /*00c0*/ 	.short	0x000e
        /*00c2*/ 	.short	0x004c
        /*00c4*/ 	.byte	0x00, 0xf0, 0x11, 0x00


	//----- nvinfo : EIATTR_KPARAM_INFO
	.align		4
.L_32:
        /*00c8*/ 	.byte	0x04, 0x17
        /*00ca*/ 	.short	(.L_34 - .L_33)
.L_33:
        /*00cc*/ 	.word	0x00000000
        /*00d0*/ 	.short	0x000d
        /*00d2*/ 	.short	0x0048
        /*00d4*/ 	.byte	0x00, 0xf0, 0x11, 0x00


	//----- nvinfo : EIATTR_KPARAM_INFO
	.align		4
.L_34:
        /*00d8*/ 	.byte	0x04, 0x17
        /*00da*/ 	.short	(.L_36 - .L_35)
.L_35:
        /*00dc*/ 	.word	0x00000000
        /*00e0*/ 	.short	0x000c
        /*00e2*/ 	.short	0x0044
        /*00e4*/ 	.byte	0x00, 0xf0, 0x11, 0x00


	//----- nvinfo : EIATTR_KPARAM_INFO
	.align		4
.L_36:
        /*00e8*/ 	.byte	0x04, 0x17
        /*00ea*/ 	.short	(.L_38 - .L_37)
.L_37:
        /*00ec*/ 	.word	0x00000000
        /*00f0*/ 	.short	0x000b
        /*00f2*/ 	.short	0x0040
        /*00f4*/ 	.byte	0x00, 0xf0, 0x11, 0x00


	//----- nvinfo : EIATTR_KPARAM_INFO
	.align		4
.L_38:
        /*00f8*/ 	.byte	0x04, 0x17
        /*00fa*/ 	.short	(.L_40 - .L_39)
.L_39:
        /*00fc*/ 	.word	0x00000000
        /*0100*/ 	.short	0x000a
        /*0102*/ 	.short	0x003c
        /*0104*/ 	.byte	0x00, 0xf0, 0x11, 0x00


	//----- nvinfo : EIATTR_KPARAM_INFO
	.align		4
.L_40:
        /*0108*/ 	.byte	0x04, 0x17
        /*010a*/ 	.short	(.L_42 - .L_41)
.L_41:
        /*010c*/ 	.word	0x00000000
        /*0110*/ 	.short	0x0009
        /*0112*/ 	.short	0x0038
        /*0114*/ 	.byte	0x00, 0xf0, 0x11, 0x00


	//----- nvinfo : EIATTR_KPARAM_INFO
	.align		4
.L_42:
        /*0118*/ 	.byte	0x04, 0x17
        /*011a*/ 	.short	(.L_44 - .L_43)
.L_43:
        /*011c*/ 	.word	0x00000000
        /*0120*/ 	.short	0x0008
        /*0122*/ 	.short	0x0034
        /*0124*/ 	.byte	0x00, 0xf0, 0x11, 0x00


	//----- nvinfo : EIATTR_KPARAM_INFO
	.align		4
.L_44:
        /*0128*/ 	.byte	0x04, 0x17
        /*012a*/ 	.short	(.L_46 - .L_45)
.L_45:
        /*012c*/ 	.word	0x00000000
        /*0130*/ 	.short	0x0007
        /*0132*/ 	.short	0x0030
        /*0134*/ 	.byte	0x00, 0xf0, 0x11, 0x00


	//----- nvinfo : EIATTR_KPARAM_INFO
	.align		4
.L_46:
        /*0138*/ 	.byte	0x04, 0x17
        /*013a*/ 	.short	(.L_48 - .L_47)
.L_47:
        /*013c*/ 	.word	0x00000000
        /*0140*/ 	.short	0x0006
        /*0142*/ 	.short	0x002c
        /*0144*/ 	.byte	0x00, 0xf0, 0x11, 0x00


	//----- nvinfo : EIATTR_KPARAM_INFO
	.align		4
.L_48:
        /*0148*/ 	.byte	0x04, 0x17
        /*014a*/ 	.short	(.L_50 - .L_49)
.L_49:
        /*014c*/ 	.word	0x00000000
        /*0150*/ 	.short	0x0005
        /*0152*/ 	.short	0x0028
        /*0154*/ 	.byte	0x00, 0xf0, 0x11, 0x00


	//----- nvinfo : EIATTR_KPARAM_INFO
	.align		4
.L_50:
        /*0158*/ 	.byte	0x04, 0x17
        /*015a*/ 	.short	(.L_52 - .L_51)
.L_51:
        /*015c*/ 	.word	0x00000000
        /*0160*/ 	.short	0x0004
        /*0162*/ 	.short	0x0020
        /*0164*/ 	.byte	0x00, 0xf4, 0x21, 0x00


	//----- nvinfo : EIATTR_KPARAM_INFO
	.align		4
.L_52:
        /*0168*/ 	.byte	0x04, 0x17
        /*016a*/ 	.short	(.L_54 - .L_53)
.L_53:
        /*016c*/ 	.word	0x00000000
        /*0170*/ 	.short	0x0003
        /*0172*/ 	.short	0x0018
        /*0174*/ 	.byte	0x00, 0xf4, 0x21, 0x00


	//----- nvinfo : EIATTR_KPARAM_INFO
	.align		4
.L_54:
        /*0178*/ 	.byte	0x04, 0x17
        /*017a*/ 	.short	(.L_56 - .L_55)
.L_55:
        /*017c*/ 	.word	0x00000000
        /*0180*/ 	.short	0x0002
        /*0182*/ 	.short	0x0010
        /*0184*/ 	.byte	0x00, 0xf4, 0x21, 0x00


	//----- nvinfo : EIATTR_KPARAM_INFO
	.align		4
.L_56:
        /*0188*/ 	.byte	0x04, 0x17
        /*018a*/ 	.short	(.L_58 - .L_57)
.L_57:
        /*018c*/ 	.word	0x00000000
        /*0190*/ 	.short	0x0001
        /*0192*/ 	.short	0x0008
        /*0194*/ 	.byte	0x00, 0xf4, 0x21, 0x00


	//----- nvinfo : EIATTR_KPARAM_INFO
	.align		4
.L_58:
        /*0198*/ 	.byte	0x04, 0x17
        /*019a*/ 	.short	(.L_60 - .L_59)
.L_59:
        /*019c*/ 	.word	0x00000000
        /*01a0*/ 	.short	0x0000
        /*01a2*/ 	.short	0x0000
        /*01a4*/ 	.byte	0x00, 0xf4, 0x21, 0x00


	//----- nvinfo : EIATTR_SPARSE_MMA_MASK
	.align		4
.L_60:
        /*01a8*/ 	.byte	0x03, 0x50
        /*01aa*/ 	.short	0x0000


	//----- nvinfo : EIATTR_MAXREG_COUNT
	.align		4
        /*01ac*/ 	.byte	0x03, 0x1b
        /*01ae*/ 	.short	0x0080


	//----- nvinfo : EIATTR_NUM_BARRIERS
	.align		4
        /*01b0*/ 	.byte	0x02, 0x4c
        /*01b2*/ 	.byte	0x01
	.zero		1


	//----- nvinfo : EIATTR_ANNOTATIONS
	.align		4
        /*01b4*/ 	.byte	0x04, 0x55
        /*01b6*/ 	.short	(.L_62 - .L_61)


	//   ....[0]....
.L_61:
        /*01b8*/ 	.word	0x00000001
        /*01bc*/ 	.byte	0x10, 0x01, 0x00, 0x00, 0x01, 0x00, 0x00, 0x00, 0x40, 0x01, 0x00, 0x00, 0x01, 0x00, 0x00, 0x00
        /* <DEDUP_REMOVED lines=1069> */
        /*449c*/ 	.byte	0x90, 0x65, 0x01, 0x00


	//----- nvinfo : EIATTR_COOP_GROUP_MASK_REGIDS
	.align		4
.L_62:
        /*44a0*/ 	.byte	0x04, 0x29
        /*44a2*/ 	.short	(.L_64 - .L_63)


	//   ....[0]....
.L_63:
        /*44a4*/ 	.word	0xffffffff


	//   ....[1]....
        /*44a8*/ 	.word	0xffffffff


	//   ....[2]....
        /*44ac*/ 	.word	0xffffffff


	//   ....[3]....
        /*44b0*/ 	.word	0xffffffff


	//   ....[4]....
        /*44b4*/ 	.word	0xffffffff


	//   ....[5]....
        /*44b8*/ 	.word	0xffffffff


	//   ....[6]....
        /*44bc*/ 	.word	0xffffffff


	//   ....[7]....
        /*44c0*/ 	.word	0xffffffff


	//----- nvinfo : EIATTR_COOP_GROUP_INSTR_OFFSETS
	.align		4
.L_64:
        /*44c4*/ 	.byte	0x04, 0x28
        /*44c6*/ 	.short	(.L_66 - .L_65)


	//   ....[0]....
.L_65:
        /*44c8*/ 	.word	0x00009d10


	//   ....[1]....
        /*44cc*/ 	.word	0x0000a060


	//   ....[2]....
        /*44d0*/ 	.word	0x0000a0a0


	//   ....[3]....
        /*44d4*/ 	.word	0x0000a160


	//   ....[4]....
        /*44d8*/ 	.word	0x0000fcd0


	//   ....[5]....
        /*44dc*/ 	.word	0x0000fce0


	//   ....[6]....
        /*44e0*/ 	.word	0x0000fd50


	//   ....[7]....
        /*44e4*/ 	.word	0x0000fd60


	//----- nvinfo : EIATTR_VRC_CTA_INIT_COUNT
	.align		4
.L_66:
        /*44e8*/ 	.byte	0x02, 0x4a
	.zero		1
	.zero		1


	//----- nvinfo : EIATTR_EXIT_INSTR_OFFSETS
	.align		4
        /*44ec*/ 	.byte	0x04, 0x1c
        /*44ee*/ 	.short	(.L_68 - .L_67)


	//   ....[0]....
.L_67:
        /*44f0*/ 	.word	0x00016580


	//   ....[1]....
        /*44f4*/ 	.word	0x000165c0


	//----- nvinfo : EIATTR_REQNTID
	.align		4
.L_68:
        /*44f8*/ 	.byte	0x04, 0x10
        /*44fa*/ 	.short	(.L_70 - .L_69)
.L_69:
        /*44fc*/ 	.word	0x00000200
        /*4500*/ 	.word	0x00000001
        /*4504*/ 	.word	0x00000001


	//----- nvinfo : EIATTR_CBANK_PARAM_SIZE
	.align		4
.L_70:
        /*4508*/ 	.byte	0x03, 0x19
        /*450a*/ 	.short	0x0088


	//----- nvinfo : EIATTR_PARAM_CBANK
	.align		4
        /*450c*/ 	.byte	0x04, 0x0a
        /*450e*/ 	.short	(.L_72 - .L_71)
	.align		4
.L_71:
        /*4510*/ 	.word	index@(.nv.constant0.attn_fwd)
        /*4514*/ 	.short	0x0380
        /*4516*/ 	.short	0x0088


	//----- nvinfo : EIATTR_SW_WAR
	.align		4
.L_72:
        /*4518*/ 	.byte	0x04, 0x36
        /*451a*/ 	.short	(.L_74 - .L_73)
.L_73:
        /*451c*/ 	.word	0x00000008
.L_74:


//--------------------- .nv.compat                --------------------------
	.section	.nv.compat,"",@"SHT_CUDA_COMPAT_INFO"
	.align	4
        /*0000*/ 	.byte	0x02, 0x02, 0x01, 0x00, 0x02, 0x05, 0x05, 0x00, 0x02, 0x03, 0x00, 0x00, 0x02, 0x06, 0x01, 0x00


//--------------------- .nv.callgraph             --------------------------
	.section	.nv.callgraph,"",@"SHT_CUDA_CALLGRAPH"
	.align	4
	.sectionentsize	8
	.align		4
        /*0000*/ 	.word	0x00000000
	.align		4
        /*0004*/ 	.word	0xffffffff
	.align		4
        /*0008*/ 	.word	0x00000000
	.align		4
        /*000c*/ 	.word	0xfffffffe
	.align		4
        /*0010*/ 	.word	0x00000000
	.align		4
        /*0014*/ 	.word	0xfffffffd
	.align		4
        /*0018*/ 	.word	0x00000000
	.align		4
        /*001c*/ 	.word	0xfffffffc


//--------------------- .nv.constant4             --------------------------
	.section	.nv.constant4,"a",@progbits
	.align	8
	.align		8
.nv.constant4:
        /*0000*/ 	.dword	_$_str


//--------------------- .text.attn_fwd            --------------------------
	.section	.text.attn_fwd,"ax",@progbits
	.align	128
        .global         attn_fwd
        .type           attn_fwd,@function
        .size           attn_fwd,(.L_x_3 - attn_fwd)
        .other          attn_fwd,@"STO_CUDA_ENTRY STV_DEFAULT"
attn_fwd:
.text.attn_fwd:
[----:B------:R-:W0:Y:S01]  /*0000*/  LDC R1, c[0x0][0x37c] ;  /* 0x0000df00ff017b82 */ /* 0x000e220000000800 */
[----:B------:R-:W1:Y:S07]  /*0010*/  S2R R6, SR_TID.X ;  /* 0x0000000000067919 */ /* 0x000e6e0000002100 */
[----:B------:R-:W2:Y:S01]  /*0020*/  LDC R2, c[0x0][0x3b8] ;  /* 0x0000ee00ff027b82 */ /* 0x000ea20000000800 */
[----:B0-----:R-:W-:Y:S01]  /*0030*/  VIADD R1, R1, 0xfffff3d0 ;  /* 0xfffff3d001017836 */ /* 0x001fe20000000000 */
[----:B------:R-:W0:Y:S01]  /*0040*/  LDCU.64 UR4, c[0x0][0x3b0] ;  /* 0x00007600ff0477ac */ /* 0x000e220008000a00 */
[----:B------:R-:W3:Y:S05]  /*0050*/  LDCU.64 UR8, c[0x0][0x358] ;  /* 0x00006b00ff0877ac */ /* 0x000eea0008000a00 */
[----:B------:R-:W0:Y:S08]  /*0060*/  S2UR UR7, SR_CTAID.Y ;  /* 0x00000000000779c3 */ /* 0x000e300000002600 */
[----:B------:R-:W4:Y:S01]  /*0070*/  LDC.64 R4, c[0x0][0x380] ;  /* 0x0000e000ff047b82 */ /* 0x000f220000000a00 */
[----:B-1----:R-:W-:Y:S01]  /*0080*/  SHF.R.U32.HI R0, RZ, 0x8, R6 ;  /* 0x00000008ff007819 */ /* 0x002fe20000011606 */
[----:B0-----:R-:W-:-:S03]  /*0090*/  UIMAD UR4, UR7, UR4, URZ ;  /* 0x00000004070472a4 */ /* 0x001fc6000f8e02ff */
[----:B------:R-:W-:Y:S01]  /*00a0*/  SGXT.U32 R3, R0, 0x1 ;  /* 0x000000010003781a */ /* 0x000fe20000000000 */
[----:B------:R-:W-:-:S04]  /*00b0*/  USHF.L.U32 UR6, UR4, 0x1, URZ ;  /* 0x0000000104067899 */ /* 0x000fc800080006ff */
[----:B--2---:R-:W-:-:S04]  /*00c0*/  IMAD R17, R3, R2, RZ ;  /* 0x0000000203117224 */ /* 0x004fc800078e02ff */
[----:B------:R-:W-:-:S04]  /*00d0*/  IMAD R34, R2, 0x2, R17 ;  /* 0x0000000202227824 */ /* 0x000fc800078e0211 */
[----:B------:R-:W-:-:S05]  /*00e0*/  IMAD R0, R2, 0x2, R34 ;  /* 0x0000000202007824 */ /* 0x000fca00078e0222 */
[----:B------:R-:W-:-:S05]  /*00f0*/  LEA R3, R2, R0, 0x1 ;  /* 0x0000000002037211 */ /* 0x000fca00078e08ff */
[C---:B------:R-:W-:Y:S01]  /*0100*/  IMAD R7, R2.reuse, 0x2, R3 ;  /* 0x0000000202077824 */ /* 0x040fe200078e0203 */
[----:B------:R-:W-:Y:S03]  /*0110*/  STL [R1+0x708], R3 ;  /* 0x0007080301007387 */ /* 0x000fe60000100800 */
[----:B------:R-:W-:-:S04]  /*0120*/  IMAD R27, R2, 0x2, R7 ;  /* 0x00000002021b7824 */ /* 0x000fc800078e0207 */
[C---:B------:R-:W-:Y:S01]  /*0130*/  IMAD R0, R2.reuse, 0x2, R27 ;  /* 0x0000000202007824 */ /* 0x040fe200078e021b */
[----:B------:R-:W-:Y:S04]  /*0140*/  STL [R1+0x710], R27 ;  /* 0x0007101b01007387 */ /* 0x000fe80000100800 */
[----:B------:R0:W-:Y:S02]  /*0150*/  STL [R1], R0 ;  /* 0x0000000001007387 */ /* 0x0001e40000100800 */
[----:B0-----:R-:W-:-:S05]  /*0160*/  LEA R0, R2, R0, 0x1 ;  /* 0x0000000002007211 */ /* 0x001fca00078e08ff */
[----:B------:R-:W-:-:S04]  /*0170*/  IMAD R9, R2, 0x2, R0 ;  /* 0x0000000202097824 */ /* 0x000fc800078e0200 */
[----:B------:R-:W-:-:S04]  /*0180*/  IMAD R26, R2, 0x2, R9 ;  /* 0x00000002021a7824 */ /* 0x000fc800078e0209 */
[----:B------:R-:W-:-:S05]  /*0190*/  IMAD R61, R2, 0x2, R26 ;  /* 0x00000002023d7824 */ /* 0x000fca00078e021a */
[C---:B------:R-:W-:Y:S01]  /*01a0*/  LEA R0, R2.reuse, R61, 0x1 ;  /* 0x0000003d02007211 */ /* 0x040fe200078e08ff */
[----:B------:R-:W-:Y:S04]  /*01b0*/  STL [R1+0x70c], R61 ;  /* 0x00070c3d01007387 */ /* 0x000fe80000100800 */
[C---:B------:R-:W-:Y:S01]  /*01c0*/  IMAD R10, R2.reuse, 0x2, R0 ;  /* 0x00000002020a7824 */ /* 0x040fe200078e0200 */
[----:B------:R0:W-:Y:S03]  /*01d0*/  STL [R1+0x38], R0 ;  /* 0x0000380001007387 */ /* 0x0001e60000100800 */
[----:B------:R-:W-:-:S04]  /*01e0*/  IMAD R25, R2, 0x2, R10 ;  /* 0x0000000202197824 */ /* 0x000fc800078e020a */
[----:B0-----:R-:W-:-:S05]  /*01f0*/  IMAD R0, R2, 0x2, R25 ;  /* 0x0000000202007824 */ /* 0x001fca00078e0219 */
[----:B------:R-:W-:-:S05]  /*0200*/  LEA R0, R2, R0, 0x1 ;  /* 0x0000000002007211 */ /* 0x000fca00078e08ff */
[C---:B------:R-:W-:Y:S01]  /*0210*/  IMAD R11, R2.reuse, 0x2, R0 ;  /* 0x00000002020b7824 */ /* 0x040fe200078e0200 */
[----:B------:R0:W-:Y:S03]  /*0220*/  STL [R1+0x3c], R0 ;  /* 0x00003c0001007387 */ /* 0x0001e60000100800 */
[----:B------:R-:W-:-:S04]  /*0230*/  IMAD R23, R2, 0x2, R11 ;  /* 0x0000000202177824 */ /* 0x000fc800078e020b */
[----:B0-----:R-:W-:-:S05]  /*0240*/  IMAD R0, R2, 0x2, R23 ;  /* 0x0000000202007824 */ /* 0x001fca00078e0217 */
[----:B------:R0:W-:Y:S02]  /*0250*/  STL [R1+0x10], R0 ;  /* 0x0000100001007387 */ /* 0x0001e40000100800 */
[----:B0-----:R-:W-:-:S05]  /*0260*/  LEA R0, R2, R0, 0x1 ;  /* 0x0000000002007211 */ /* 0x001fca00078e08ff */
        /* <DEDUP_REMOVED lines=18> */
[----:B------:R0:W-:Y:S01]  /*0390*/  STL [R1+0x54], R0 ;  /* 0x0000540001007387 */ /* 0x0001e20000100800 */
[----:B------:R-:W-:-:S04]  /*03a0*/  IMAD R14, R2, 0x2, R0 ;  /* 0x00000002020e7824 */ /* 0x000fc800078e0200 */
[----:B------:R-:W-:-:S04]  /*03b0*/  IMAD R19, R2, 0x2, R14 ;  /* 0x0000000202137824 */ /* 0x000fc800078e020e */
[C---:B------:R-:W-:Y:S01]  /*03c0*/  IMAD R3, R2.reuse, 0x2, R19 ;  /* 0x0000000202037824 */ /* 0x040fe200078e0213 */
[----:B0-----:R-:W0:Y:S04]  /*03d0*/  S2R R0, SR_CTAID.X ;  /* 0x0000000000007919 */ /* 0x001e280000002500 */
[----:B------:R1:W-:Y:S02]  /*03e0*/  STL [R1+0x20], R3 ;  /* 0x0000200301007387 */ /* 0x0003e40000100800 */
[----:B-1----:R-:W-:-:S05]  /*03f0*/  LEA R3, R2, R3, 0x1 ;  /* 0x0000000302037211 */ /* 0x002fca00078e08ff */
[C---:B------:R-:W-:Y:S01]  /*0400*/  IMAD R12, R2.reuse, 0x2, R3 ;  /* 0x00000002020c7824 */ /* 0x040fe200078e0203 */
[----:B------:R1:W-:Y:S03]  /*0410*/  STL [R1+0x5c], R3 ;  /* 0x00005c0301007387 */ /* 0x0003e60000100800 */
[----:B------:R-:W-:-:S04]  /*0420*/  IMAD R18, R2, 0x2, R12 ;  /* 0x0000000202127824 */ /* 0x000fc800078e020c */
[----:B-1----:R-:W-:Y:S01]  /*0430*/  IMAD R3, R2, 0x2, R18 ;  /* 0x0000000202037824 */ /* 0x002fe200078e0212 */
[----:B0-----:R-:W-:-:S04]  /*0440*/  PRMT R0, R6, 0x6540, R0 ;  /* 0x0000654006007816 */ /* 0x001fc80000000000 */
[----:B------:R0:W-:Y:S01]  /*0450*/  STL [R1+0x24], R3 ;  /* 0x0000240301007387 */ /* 0x0001e20000100800 */
[----:B------:R-:W-:Y:S01]  /*0460*/  IMAD R0, R0, UR5, RZ ;  /* 0x0000000500007c24 */ /* 0x000fe2000f8e02ff */
[----:B------:R-:W-:-:S03]  /*0470*/  UIMAD.WIDE UR4, UR4, 0x2, URZ ;  /* 0x00000002040478a5 */ /* 0x000fc6000f8e02ff */
[C---:B------:R-:W-:Y:S02]  /*0480*/  IMAD.SHL.U32 R29, R0.reuse, 0x2, RZ ;  /* 0x00000002001d7824 */ /* 0x040fe400078e00ff */
[----:B------:R-:W-:Y:S01]  /*0490*/  IMAD.HI R0, R0, 0x2, RZ ;  /* 0x0000000200007827 */ /* 0x000fe200078e02ff */
[----:B0-----:R-:W-:Y:S02]  /*04a0*/  LEA R3, R2, R3, 0x1 ;  /* 0x0000000302037211 */ /* 0x001fe400078e08ff */
[----:B----4-:R-:W-:-:S03]  /*04b0*/  IADD3 R24, P0, P1, R29, UR6, R4 ;  /* 0x000000061d187c10 */ /* 0x010fc6000f91e004 */
[----:B------:R-:W-:Y:S01]  /*04c0*/  IMAD R36, R2, 0x2, R3 ;  /* 0x0000000202247824 */ /* 0x000fe200078e0203 */
[----:B------:R-:W-:Y:S01]  /*04d0*/  IADD3.X R0, PT, PT, R0, UR5, R5, P0, P1 ;  /* 0x0000000500007c10 */ /* 0x000fe200087e2405 */
[----:B------:R0:W-:Y:S01]  /*04e0*/  STL [R1+0x60], R3 ;  /* 0x0000600301007387 */ /* 0x0001e20000100800 */
[-C--:B------:R-:W-:Y:S01]  /*04f0*/  LEA R4, P0, R17, R24.reuse, 0x1 ;  /* 0x0000001811047211 */ /* 0x080fe200078008ff */
[C---:B------:R-:W-:Y:S01]  /*0500*/  IMAD R42, R2.reuse, 0x2, R36 ;  /* 0x00000002022a7824 */ /* 0x040fe200078e0224 */
[----:B------:R-:W-:Y:S02]  /*0510*/  LEA R8, P1, R9, R24, 0x1 ;  /* 0x0000001809087211 */ /* 0x000fe400078208ff */
[----:B------:R-:W-:Y:S01]  /*0520*/  LEA.HI.X.SX32 R5, R17, R0, 0x1, P0 ;  /* 0x0000000011057211 */ /* 0x000fe200000f0eff */
[----:B------:R-:W-:Y:S01]  /*0530*/  IMAD R59, R2, 0x2, R42 ;  /* 0x00000002023b7824 */ /* 0x000fe200078e022a */
[----:B------:R-:W-:Y:S02]  /*0540*/  LEA R6, P0, R7, R24, 0x1 ;  /* 0x0000001807067211 */ /* 0x000fe400078008ff */
[-C--:B------:R-:W-:Y:S01]  /*0550*/  LEA.HI.X.SX32 R9, R9, R0.reuse, 0x1, P1 ;  /* 0x0000000009097211 */ /* 0x080fe200008f0eff */
[----:B---3--:R1:W2:Y:S01]  /*0560*/  LDG.E.U16 R27, desc[UR8][R4.64] ;  /* 0x00000008041b7981 */ /* 0x0082a2000c1e1500 */
[----:B------:R-:W-:-:S02]  /*0570*/  LEA.HI.X.SX32 R7, R7, R0, 0x1, P0 ;  /* 0x0000000007077211 */ /* 0x000fc400000f0eff */
[C---:B0-----:R-:W-:Y:S02]  /*0580*/  LEA R3, R2.reuse, R59, 0x1 ;  /* 0x0000003b02037211 */ /* 0x041fe400078e08ff */
[----:B------:R-:W3:Y:S03]  /*0590*/  LDG.E.U16 R9, desc[UR8][R8.64] ;  /* 0x0000000808097981 */ /* 0x000ee6000c1e1500 */
[----:B------:R-:W-:Y:S01]  /*05a0*/  IMAD R13, R2, 0x2, R3 ;  /* 0x00000002020d7824 */ /* 0x000fe200078e0203 */
[----:B------:R0:W4:Y:S01]  /*05b0*/  LDG.E.U16 R61, desc[UR8][R6.64] ;  /* 0x00000008063d7981 */ /* 0x000122000c1e1500 */
[----:B-1----:R-:W-:Y:S02]  /*05c0*/  LEA R4, P0, R10, R24, 0x1 ;  /* 0x000000180a047211 */ /* 0x002fe400078008ff */
[----:B------:R-:W-:Y:S01]  /*05d0*/  IMAD R43, R2, 0x2, R13 ;  /* 0x00000002022b7824 */ /* 0x000fe200078e020d */
[----:B------:R1:W-:Y:S01]  /*05e0*/  STL [R1+0x68], R3 ;  /* 0x0000680301007387 */ /* 0x0003e20000100800 */
[----:B------:R-:W-:-:S03]  /*05f0*/  LEA.HI.X.SX32 R5, R10, R0, 0x1, P0 ;  /* 0x000000000a057211 */ /* 0x000fc600000f0eff */
[C---:B------:R-:W-:Y:S02]  /*0600*/  LEA R58, R2.reuse, R43, 0x1 ;  /* 0x0000002b023a7211 */ /* 0x040fe400078e08ff */
[C---:B0-----:R-:W-:Y:S01]  /*0610*/  LEA R6, P0, R11.reuse, R24, 0x1 ;  /* 0x000000180b067211 */ /* 0x041fe200078008ff */
[----:B------:R0:W5:Y:S03]  /*0620*/  LDG.E.U16 R8, desc[UR8][R4.64] ;  /* 0x0000000804087981 */ /* 0x000166000c1e1500 */
[----:B------:R-:W-:Y:S01]  /*0630*/  LEA.HI.X.SX32 R7, R11, R0, 0x1, P0 ;  /* 0x000000000b077211 */ /* 0x000fe200000f0eff */
[----:B-1----:R-:W-:-:S04]  /*0640*/  IMAD R3, R2, 0x2, R58 ;  /* 0x0000000202037824 */ /* 0x002fc800078e023a */
[C---:B------:R-:W-:Y:S01]  /*0650*/  IMAD R28, R2.reuse, 0x2, R3 ;  /* 0x00000002021c7824 */ /* 0x040fe200078e0203 */
[----:B------:R1:W2:Y:S03]  /*0660*/  LDG.E.U16 R7, desc[UR8][R6.64] ;  /* 0x0000000806077981 */ /* 0x0002a6000c1e1500 */
[C---:B------:R-:W-:Y:S01]  /*0670*/  IMAD R44, R2.reuse, 0x2, R28 ;  /* 0x00000002022c7824 */ /* 0x040fe200078e021c */
[----:B------:R0:W-:Y:S04]  /*0680*/  STL [R1+0x70], R3 ;  /* 0x0000700301007387 */ /* 0x0001e80000100800 */
[----:B------:R-:W-:-:S05]  /*0690*/  LEA R57, R2, R44, 0x1 ;  /* 0x0000002c02397211 */ /* 0x000fca00078e08ff */
[----:B0-----:R-:W-:-:S04]  /*06a0*/  IMAD R3, R2, 0x2, R57 ;  /* 0x0000000202037824 */ /* 0x001fc800078e0239 */
[----:B------:R-:W-:-:S04]  /*06b0*/  IMAD R29, R2, 0x2, R3 ;  /* 0x00000002021d7824 */ /* 0x000fc800078e0203 */
        /* <DEDUP_REMOVED lines=9> */
[----:B------:R-:W-:-:S05]  /*0750*/  IMAD R38, R2, 0x2, R3 ;  /* 0x0000000202267824 */ /* 0x000fca00078e0203 */
[C---:B------:R-:W-:Y:S01]  /*0760*/  LEA R47, R2.reuse, R38, 0x1 ;  /* 0x00000026022f7211 */ /* 0x040fe200078e08ff */
[----:B------:R0:W-:Y:S04]  /*0770*/  STL [R1+0x7c], R3 ;  /* 0x00007c0301007387 */ /* 0x0001e80000100800 */
[----:B------:R-:W-:-:S04]  /*0780*/  IMAD R54, R2, 0x2, R47 ;  /* 0x0000000202367824 */ /* 0x000fc800078e022f */
[----:B0-----:R-:W-:-:S05]  /*0790*/  IMAD R3, R2, 0x2, R54 ;  /* 0x0000000202037824 */ /* 0x001fca00078e0236 */
[----:B------:R-:W-:-:S05]  /*07a0*/  LEA R32, R2, R3, 0x1 ;  /* 0x0000000302207211 */ /* 0x000fca00078e08ff */
[----:B------:R-:W-:-:S04]  /*07b0*/  IMAD R48, R2, 0x2, R32 ;  /* 0x0000000202307824 */ /* 0x000fc800078e0220 */
[C---:B------:R-:W-:Y:S01]  /*07c0*/  IMAD R53, R2.reuse, 0x2, R48 ;  /* 0x0000000202357824 */ /* 0x040fe200078e0230 */
[----:B------:R0:W-:Y:S04]  /*07d0*/  STL [R1+0x84], R3 ;  /* 0x0000840301007387 */ /* 0x0001e80000100800 */
[----:B0-----:R-:W-:-:S05]  /*07e0*/  LEA R3, R2, R53, 0x1 ;  /* 0x0000003502037211 */ /* 0x001fca00078e08ff */
        /* <DEDUP_REMOVED lines=10> */
[C---:B------:R-:W-:Y:S01]  /*0890*/  LEA R31, R2.reuse, R3, 0x1 ;  /* 0x00000003021f7211 */ /* 0x040fe200078e08ff */
[----:B------:R0:W-:Y:S04]  /*08a0*/  STL [R1+0x94], R3 ;  /* 0x0000940301007387 */ /* 0x0001e80000100800 */
[----:B------:R-:W-:-:S04]  /*08b0*/  IMAD R51, R2, 0x2, R31 ;  /* 0x0000000202337824 */ /* 0x000fc800078e021f */
[----:B0-----:R-:W-:-:S05]  /*08c0*/  IMAD R3, R2, 0x2, R51 ;  /* 0x0000000202037824 */ /* 0x001fca00078e0233 */
[----:B------:R-:W-:-:S05]  /*08d0*/  LEA R3, R2, R3, 0x1 ;  /* 0x0000000302037211 */ /* 0x000fca00078e08ff */
[----:B------:R-:W-:-:S04]  /*08e0*/  IMAD R41, R2, 0x2, R3 ;  /* 0x0000000202297824 */ /* 0x000fc800078e0203 */
[----:B------:R-:W-:Y:S01]  /*08f0*/  IMAD R17, R2, 0x2, R41 ;  /* 0x0000000202117824 */ /* 0x000fe200078e0229 */
[----:B------:R0:W-:Y:S01]  /*0900*/  STL [R1+0x9c], R3 ;  /* 0x00009c0301007387 */ /* 0x0001e20000100800 */
[----:B------:R-:W-:-:S03]  /*0910*/  LEA R10, P1, R37, R24, 0x1 ;  /* 0x00000018250a7211 */ /* 0x000fc600078208ff */
[----:B0-----:R-:W-:-:S05]  /*0920*/  LEA R3, R2, R17, 0x1 ;  /* 0x0000001102037211 */ /* 0x001fca00078e08ff */
[C---:B------:R-:W-:Y:S01]  /*0930*/  IMAD R16, R2.reuse, 0x2, R3 ;  /* 0x0000000202107824 */ /* 0x040fe200078e0203 */
[----:B------:R-:W-:Y:S02]  /*0940*/  LEA.HI.X.SX32 R11, R37, R0, 0x1, P1 ;  /* 0x00000000250b7211 */ /* 0x000fe400008f0eff */
[C---:B------:R-:W-:Y:S01]  /*0950*/  LEA R4, P0, R15.reuse, R24, 0x1 ;  /* 0x000000180f047211 */ /* 0x040fe200078008ff */
[C---:B------:R-:W-:Y:S01]  /*0960*/  IMAD R40, R2.reuse, 0x2, R16 ;  /* 0x0000000202287824 */ /* 0x040fe200078e0210 */
[----:B------:R0:W-:Y:S02]  /*0970*/  STL [R1+0x98], R16 ;  /* 0x0000981001007387 */ /* 0x0001e40000100800 */
[----:B------:R-:W-:Y:S02]  /*0980*/  LEA.HI.X.SX32 R5, R15, R0, 0x1, P0 ;  /* 0x000000000f057211 */ /* 0x000fe400000f0eff */
[----:B------:R1:W4:Y:S01]  /*0990*/  LDG.E.U16 R15, desc[UR8][R10.64] ;  /* 0x000000080a0f7981 */ /* 0x000322000c1e1500 */
[----:B0-----:R-:W-:-:S02]  /*09a0*/  LEA R16, R2, R40, 0x1 ;  /* 0x0000002802107211 */ /* 0x001fc400078e08ff */
[-C--:B-1----:R-:W-:Y:S02]  /*09b0*/  LEA R6, P0, R35, R24.reuse, 0x1 ;  /* 0x0000001823067211 */ /* 0x082fe400078008ff */
[----:B------:R-:W-:-:S04]  /*09c0*/  LEA R10, P1, R14, R24, 0x1 ;  /* 0x000000180e0a7211 */ /* 0x000fc800078208ff */
[----:B------:R-:W-:Y:S01]  /*09d0*/  LEA.HI.X.SX32 R11, R14, R0, 0x1, P1 ;  /* 0x000000000e0b7211 */ /* 0x000fe200008f0eff */
[----:B---3--:R0:W-:Y:S02]  /*09e0*/  STL [R1+0x1a4], R9 ;  /* 0x0001a40901007387 */ /* 0x0081e40000100800 */
[C---:B0-----:R-:W-:Y:S02]  /*09f0*/  IMAD R9, R2.reuse, 0x2, R16 ;  /* 0x0000000202097824 */ /* 0x041fe400078e0210 */
[----:B-----5:R0:W-:Y:S02]  /*0a00*/  STL [R1+0x1a0], R8 ;  /* 0x0001a00801007387 */ /* 0x0201e40000100800 */
[----:B0-----:R-:W-:-:S05]  /*0a10*/  IMAD R8, R2, 0x2, R9 ;  /* 0x0000000202087824 */ /* 0x001fca00078e0209 */
[----:B------:R-:W-:Y:S04]  /*0a20*/  STL [R1+0x8c], R8 ;  /* 0x00008c0801007387 */ /* 0x000fe80000100800 */
[----:B--2---:R0:W-:Y:S02]  /*0a30*/  STL [R1+0x19c], R7 ;  /* 0x00019c0701007387 */ /* 0x0041e40000100800 */
[----:B0-----:R-:W-:Y:S02]  /*0a40*/  LEA.HI.X.SX32 R7, R35, R0, 0x1, P0 ;  /* 0x0000000023077211 */ /* 0x001fe400000f0eff */
[----:B------:R0:W2:Y:S04]  /*0a50*/  LDG.E.U16 R35, desc[UR8][R4.64] ;  /* 0x0000000804237981 */ /* 0x0000a8000c1e1500 */
[----:B------:R-:W3:Y:S01]  /*0a60*/  LDG.E.U16 R7, desc[UR8][R6.64] ;  /* 0x0000000806077981 */ /* 0x000ee2000c1e1500 */
[----:B0-----:R-:W-:-:S04]  /*0a70*/  LEA R4, P0, R12, R24, 0x1 ;  /* 0x000000180c047211 */ /* 0x001fc800078008ff */
[----:B------:R-:W-:Y:S01]  /*0a80*/  LEA.HI.X.SX32 R5, R12, R0, 0x1, P0 ;  /* 0x000000000c057211 */ /* 0x000fe200000f0eff */
[----:B------:R0:W5:Y:S01]  /*0a90*/  LDG.E.U16 R6, desc[UR8][R10.64] ;  /* 0x000000080a067981 */ /* 0x000162000c1e1500 */
[CC--:B------:R-:W-:Y:S02]  /*0aa0*/  LEA R12, P1, R13.reuse, R24.reuse, 0x1 ;  /* 0x000000180d0c7211 */ /* 0x0c0fe400078208ff */
[C---:B0-----:R-:W-:Y:S02]  /*0ab0*/  LEA R10, P0, R36.reuse, R24, 0x1 ;  /* 0x00000018240a7211 */ /* 0x041fe400078008ff */
[-C--:B------:R-:W-:Y:S02]  /*0ac0*/  LEA.HI.X.SX32 R13, R13, R0.reuse, 0x1, P1 ;  /* 0x000000000d0d7211 */ /* 0x080fe400008f0eff */
[----:B------:R-:W-:Y:S02]  /*0ad0*/  LEA.HI.X.SX32 R11, R36, R0, 0x1, P0 ;  /* 0x00000000240b7211 */ /* 0x000fe400000f0eff */
[----:B------:R0:W5:Y:S04]  /*0ae0*/  LDG.E.U16 R36, desc[UR8][R4.64] ;  /* 0x0000000804247981 */ /* 0x000168000c1e1500 */
[----:B------:R1:W5:Y:S04]  /*0af0*/  LDG.E.U16 R11, desc[UR8][R10.64] ;  /* 0x000000080a0b7981 */ /* 0x000368000c1e1500 */
[----:B------:R-:W5:Y:S01]  /*0b00*/  LDG.E.U16 R12, desc[UR8][R12.64] ;  /* 0x000000080c0c7981 */ /* 0x000f62000c1e1500 */
[----:B------:R-:W-:-:S02]  /*0b10*/  LEA R37, R2, R8, 0x1 ;  /* 0x0000000802257211 */ /* 0x000fc400078e08ff */
[----:B0-----:R-:W-:-:S04]  /*0b20*/  LEA R4, P0, R28, R24, 0x1 ;  /* 0x000000181c047211 */ /* 0x001fc800078008ff */
[----:B------:R-:W-:Y:S02]  /*0b30*/  LEA.HI.X.SX32 R5, R28, R0, 0x1, P0 ;  /* 0x000000001c057211 */ /* 0x000fe400000f0eff */
[-C--:B-1----:R-:W-:Y:S02]  /*0b40*/  LEA R10, P0, R29, R24.reuse, 0x1 ;  /* 0x000000181d0a7211 */ /* 0x082fe400078008ff */
[----:B------:R-:W-:Y:S01]  /*0b50*/  LEA R28, P1, R39, R24, 0x1 ;  /* 0x00000018271c7211 */ /* 0x000fe200078208ff */
[----:B----4-:R0:W-:Y:S02]  /*0b60*/  STL [R1+0x198], R15 ;  /* 0x0001980f01007387 */ /* 0x0101e40000100800 */
[----:B0-----:R-:W-:-:S04]  /*0b70*/  IMAD R15, R2, 0x2, R37 ;  /* 0x00000002020f7824 */ /* 0x001fc800078e0225 */
[----:B------:R-:W-:-:S05]  /*0b80*/  IMAD R8, R2, 0x2, R15 ;  /* 0x0000000202087824 */ /* 0x000fca00078e020f */
[----:B------:R-:W-:-:S05]  /*0b90*/  LEA R14, R2, R8, 0x1 ;  /* 0x00000008020e7211 */ /* 0x000fca00078e08ff */
[----:B------:R-:W-:Y:S04]  /*0ba0*/  STL [R1+0x80], R14 ;  /* 0x0000800e01007387 */ /* 0x000fe80000100800 */
[----:B--2---:R0:W-:Y:S02]  /*0bb0*/  STL [R1+0x194], R35 ;  /* 0x0001942301007387 */ /* 0x0041e40000100800 */
[----:B0-----:R-:W-:-:S04]  /*0bc0*/  IMAD R35, R2, 0x2, R14 ;  /* 0x0000000202237824 */ /* 0x001fc800078e020e */
[C---:B------:R-:W-:Y:S01]  /*0bd0*/  IMAD R14, R2.reuse, 0x2, R35 ;  /* 0x00000002020e7824 */ /* 0x040fe200078e0223 */
[----:B---3--:R0:W-:Y:S04]  /*0be0*/  STL [R1+0x190], R7 ;  /* 0x0001900701007387 */ /* 0x0081e80000100800 */
[----:B-----5:R1:W-:Y:S01]  /*0bf0*/  STL [R1+0x18c], R6 ;  /* 0x00018c0601007387 */ /* 0x0203e20000100800 */
[----:B0-----:R-:W-:-:S05]  /*0c00*/  LEA R7, R2, R14, 0x1 ;  /* 0x0000000e02077211 */ /* 0x001fca00078e08ff */
[----:B-1----:R-:W-:-:S05]  /*0c10*/  IMAD R6, R2, 0x2, R7 ;  /* 0x0000000202067824 */ /* 0x002fca00078e0207 */
[----:B------:R-:W-:Y:S04]  /*0c20*/  STL [R1+0x74], R6 ;  /* 0x0000740601007387 */ /* 0x000fe80000100800 */
[----:B------:R-:W-:Y:S04]  /*0c30*/  STL [R1+0x188], R36 ;  /* 0x0001882401007387 */ /* 0x000fe80000100800 */
[----:B------:R0:W-:Y:S04]  /*0c40*/  STL [R1+0x184], R11 ;  /* 0x0001840b01007387 */ /* 0x0001e80000100800 */
[----:B------:R1:W-:Y:S01]  /*0c50*/  STL [R1+0x180], R12 ;  /* 0x0001800c01007387 */ /* 0x0003e20000100800 */
[----:B0-----:R-:W-:-:S03]  /*0c60*/  LEA.HI.X.SX32 R11, R29, R0, 0x1, P0 ;  /* 0x000000001d0b7211 */ /* 0x001fc600000f0eff */
[----:B-1----:R0:W2:Y:S01]  /*0c70*/  LDG.E.U16 R12, desc[UR8][R4.64] ;  /* 0x00000008040c7981 */ /* 0x0020a2000c1e1500 */
[----:B------:R-:W-:-:S03]  /*0c80*/  LEA.HI.X.SX32 R29, R39, R0, 0x1, P1 ;  /* 0x00000000271d7211 */ /* 0x000fc600008f0eff */
[----:B------:R1:W3:Y:S04]  /*0c90*/  LDG.E.U16 R11, desc[UR8][R10.64] ;  /* 0x000000080a0b7981 */ /* 0x0002e8000c1e1500 */
[----:B------:R4:W5:Y:S01]  /*0ca0*/  LDG.E.U16 R39, desc[UR8][R28.64] ;  /* 0x000000081c277981 */ /* 0x000962000c1e1500 */
[----:B------:R-:W-:-:S05]  /*0cb0*/  IMAD R36, R2, 0x2, R6 ;  /* 0x0000000202247824 */ /* 0x000fca00078e0206 */
[----:B------:R-:W-:Y:S02]  /*0cc0*/  LEA R13, R2, R36, 0x1 ;  /* 0x00000024020d7211 */ /* 0x000fe400078e08ff */
[----:B0-----:R-:W-:-:S03]  /*0cd0*/  LEA R4, P0, R38, R24, 0x1 ;  /* 0x0000001826047211 */ /* 0x001fc600078008ff */
[----:B------:R-:W-:Y:S01]  /*0ce0*/  IMAD R6, R2, 0x2, R13 ;  /* 0x0000000202067824 */ /* 0x000fe200078e020d */
[----:B------:R-:W-:Y:S02]  /*0cf0*/  LEA.HI.X.SX32 R5, R38, R0, 0x1, P0 ;  /* 0x0000000026057211 */ /* 0x000fe400000f0eff */
[-C--:B-1----:R-:W-:Y:S02]  /*0d00*/  LEA R10, P0, R32, R24.reuse, 0x1 ;  /* 0x00000018200a7211 */ /* 0x082fe400078008ff */
[----:B----4-:R-:W-:-:S04]  /*0d10*/  LEA R28, P1, R33, R24, 0x1 ;  /* 0x00000018211c7211 */ /* 0x010fc800078208ff */
[----:B------:R-:W-:Y:S01]  /*0d20*/  LEA.HI.X.SX32 R29, R33, R0, 0x1, P1 ;  /* 0x00000000211d7211 */ /* 0x000fe200008f0eff */
[----:B--2---:R0:W-:Y:S02]  /*0d30*/  STL [R1+0x17c], R12 ;  /* 0x00017c0c01007387 */ /* 0x0041e40000100800 */
[----:B0-----:R-:W-:-:S05]  /*0d40*/  IMAD R12, R2, 0x2, R6 ;  /* 0x00000002020c7824 */ /* 0x001fca00078e0206 */
[----:B------:R-:W-:Y:S04]  /*0d50*/  STL [R1+0x64], R12 ;  /* 0x0000640c01007387 */ /* 0x000fe80000100800 */
[----:B---3--:R0:W-:Y:S04]  /*0d60*/  STL [R1+0x178], R11 ;  /* 0x0001780b01007387 */ /* 0x0081e80000100800 */
[----:B-----5:R1:W-:Y:S01]  /*0d70*/  STL [R1+0x174], R39 ;  /* 0x0001742701007387 */ /* 0x0203e20000100800 */
[----:B0-----:R-:W-:-:S03]  /*0d80*/  LEA.HI.X.SX32 R11, R32, R0, 0x1, P0 ;  /* 0x00000000200b7211 */ /* 0x001fc600000f0eff */
[----:B-1----:R0:W2:Y:S04]  /*0d90*/  LDG.E.U16 R39, desc[UR8][R4.64] ;  /* 0x0000000804277981 */ /* 0x0020a8000c1e1500 */
[----:B------:R-:W3:Y:S04]  /*0da0*/  LDG.E.U16 R11, desc[UR8][R10.64] ;  /* 0x000000080a0b7981 */ /* 0x000ee8000c1e1500 */
[----:B------:R1:W4:Y:S01]  /*0db0*/  LDG.E.U16 R10, desc[UR8][R28.64] ;  /* 0x000000081c0a7981 */ /* 0x000322000c1e1500 */
[----:B------:R-:W-:-:S05]  /*0dc0*/  LEA R38, R2, R12, 0x1 ;  /* 0x0000000c02267211 */ /* 0x000fca00078e08ff */
[----:B------:R-:W-:-:S04]  /*0dd0*/  IMAD R12, R2, 0x2, R38 ;  /* 0x00000002020c7824 */ /* 0x000fc800078e0226 */
[----:B0-----:R-:W-:Y:S01]  /*0de0*/  IMAD R5, R2, 0x2, R12 ;  /* 0x0000000202057824 */ /* 0x001fe200078e020c */
[----:B------:R-:W-:-:S04]  /*0df0*/  LEA R32, P0, R30, R24, 0x1 ;  /* 0x000000181e207211 */ /* 0x000fc800078008ff */
[----:B------:R-:W-:Y:S02]  /*0e00*/  LEA R4, R2, R5, 0x1 ;  /* 0x0000000502047211 */ /* 0x000fe400078e08ff */
[----:B------:R-:W-:Y:S02]  /*0e10*/  LEA.HI.X.SX32 R33, R30, R0, 0x1, P0 ;  /* 0x000000001e217211 */ /* 0x000fe400000f0eff */
[C---:B-1----:R-:W-:Y:S01]  /*0e20*/  LEA R28, P0, R31.reuse, R24, 0x1 ;  /* 0x000000181f1c7211 */ /* 0x042fe200078008ff */
[----:B------:R-:W-:Y:S03]  /*0e30*/  STL [R1+0x58], R4 ;  /* 0x0000580401007387 */ /* 0x000fe60000100800 */
[----:B------:R-:W-:Y:S02]  /*0e40*/  LEA.HI.X.SX32 R29, R31, R0, 0x1, P0 ;  /* 0x000000001f1d7211 */ /* 0x000fe400000f0eff */
[----:B------:R-:W-:-:S04]  /*0e50*/  LEA R30, P1, R41, R24, 0x1 ;  /* 0x00000018291e7211 */ /* 0x000fc800078208ff */
[----:B------:R-:W5:Y:S01]  /*0e60*/  LDG.E.U16 R29, desc[UR8][R28.64] ;  /* 0x000000081c1d7981 */ /* 0x000f62000c1e1500 */
[----:B------:R-:W-:-:S05]  /*0e70*/  LEA.HI.X.SX32 R31, R41, R0, 0x1, P1 ;  /* 0x00000000291f7211 */ /* 0x000fca00008f0eff */
[----:B------:R-:W5:Y:S04]  /*0e80*/  LDG.E.U16 R41, desc[UR8][R30.64] ;  /* 0x000000081e297981 */ /* 0x000f68000c1e1500 */
[----:B--2---:R-:W-:Y:S04]  /*0e90*/  STL [R1+0x170], R39 ;  /* 0x0001702701007387 */ /* 0x004fe80000100800 */
[----:B---3--:R-:W-:Y:S04]  /*0ea0*/  STL [R1+0x16c], R11 ;  /* 0x00016c0b01007387 */ /* 0x008fe80000100800 */
[----:B----4-:R0:W-:Y:S04]  /*0eb0*/  STL [R1+0x168], R10 ;  /* 0x0001680a01007387 */ /* 0x0101e80000100800 */
[----:B0-----:R0:W2:Y:S01]  /*0ec0*/  LDG.E.U16 R10, desc[UR8][R32.64] ;  /* 0x00000008200a7981 */ /* 0x0010a2000c1e1500 */
[----:B------:R-:W-:-:S04]  /*0ed0*/  IMAD R39, R2, 0x2, R4 ;  /* 0x0000000202277824 */ /* 0x000fc800078e0204 */
[----:B------:R-:W-:-:S05]  /*0ee0*/  IMAD R11, R2, 0x2, R39 ;  /* 0x00000002020b7824 */ /* 0x000fca00078e0227 */
[----:B------:R-:W-:Y:S02]  /*0ef0*/  LEA R4, R2, R11, 0x1 ;  /* 0x0000000b02047211 */ /* 0x000fe400078e08ff */
[----:B0-----:R-:W-:-:S04]  /*0f00*/  LEA R32, P0, R40, R24, 0x1 ;  /* 0x0000001828207211 */ /* 0x001fc800078008ff */
[----:B------:R-:W-:Y:S02]  /*0f10*/  LEA.HI.X.SX32 R33, R40, R0, 0x1, P0 ;  /* 0x0000000028217211 */ /* 0x000fe400000f0eff */
[-C--:B------:R-:W-:Y:S02]  /*0f20*/  LEA R28, P0, R37, R24.reuse, 0x1 ;  /* 0x00000018251c7211 */ /* 0x080fe400078008ff */
[----:B------:R-:W-:-:S04]  /*0f30*/  LEA R30, P1, R35, R24, 0x1 ;  /* 0x00000018231e7211 */ /* 0x000fc800078208ff */
[----:B------:R-:W-:-:S06]  /*0f40*/  LEA.HI.X.SX32 R31, R35, R0, 0x1, P1 ;  /* 0x00000000231f7211 */ /* 0x000fcc00008f0eff */
[----:B------:R-:W3:Y:S04]  /*0f50*/  LDG.E.U16 R31, desc[UR8][R30.64] ;  /* 0x000000081e1f7981 */ /* 0x000ee8000c1e1500 */
[----:B--2---:R0:W-:Y:S02]  /*0f60*/  STL [R1+0x164], R10 ;  /* 0x0001640a01007387 */ /* 0x0041e40000100800 */
[----:B0-----:R-:W-:-:S05]  /*0f70*/  IMAD R10, R2, 0x2, R4 ;  /* 0x00000002020a7824 */ /* 0x001fca00078e0204 */
[----:B------:R-:W-:Y:S04]  /*0f80*/  STL [R1+0x4c], R10 ;  /* 0x00004c0a01007387 */ /* 0x000fe80000100800 */
[----:B-----5:R0:W-:Y:S02]  /*0f90*/  STL [R1+0x160], R29 ;  /* 0x0001601d01007387 */ /* 0x0201e40000100800 */
[----:B0-----:R-:W-:Y:S02]  /*0fa0*/  LEA.HI.X.SX32 R29, R37, R0, 0x1, P0 ;  /* 0x00000000251d7211 */ /* 0x001fe400000f0eff */
[----:B------:R0:W2:Y:S04]  /*0fb0*/  LDG.E.U16 R37, desc[UR8][R32.64] ;  /* 0x0000000820257981 */ /* 0x0000a8000c1e1500 */
[----:B------:R1:W-:Y:S01]  /*0fc0*/  STL [R1+0x15c], R41 ;  /* 0x00015c2901007387 */ /* 0x0003e20000100800 */
[----:B0-----:R-:W-:-:S03]  /*0fd0*/  LEA R32, P0, R36, R24, 0x1 ;  /* 0x0000001824207211 */ /* 0x001fc600078008ff */
[----:B-1----:R0:W4:Y:S01]  /*0fe0*/  LDG.E.U16 R41, desc[UR8][R28.64] ;  /* 0x000000081c297981 */ /* 0x002122000c1e1500 */
[----:B------:R-:W-:Y:S02]  /*0ff0*/  LEA.HI.X.SX32 R33, R36, R0, 0x1, P0 ;  /* 0x0000000024217211 */ /* 0x000fe400000f0eff */
[----:B0-----:R-:W-:-:S04]  /*1000*/  LEA R28, P0, R38, R24, 0x1 ;  /* 0x00000018261c7211 */ /* 0x001fc800078008ff */
[----:B------:R-:W-:Y:S02]  /*1010*/  LEA.HI.X.SX32 R29, R38, R0, 0x1, P0 ;  /* 0x00000000261d7211 */ /* 0x000fe400000f0eff */
[----:B------:R0:W5:Y:S02]  /*1020*/  LDG.E.U16 R38, desc[UR8][R32.64] ;  /* 0x0000000820267981 */ /* 0x000164000c1e1500 */
[----:B0-----:R-:W-:-:S04]  /*1030*/  LEA R32, P0, R39, R24, 0x1 ;  /* 0x0000001827207211 */ /* 0x001fc800078008ff */
[----:B------:R-:W-:Y:S02]  /*1040*/  LEA.HI.X.SX32 R33, R39, R0, 0x1, P0 ;  /* 0x0000000027217211 */ /* 0x000fe400000f0eff */
[----:B------:R0:W5:Y:S01]  /*1050*/  LDG.E.U16 R39, desc[UR8][R28.64] ;  /* 0x000000081c277981 */ /* 0x000162000c1e1500 */
[----:B------:R-:W-:-:S05]  /*1060*/  IMAD R40, R2, 0x2, R10 ;  /* 0x0000000202287824 */ /* 0x000fca00078e020a */
[----:B------:R-:W-:-:S05]  /*1070*/  LEA R10, R2, R40, 0x1 ;  /* 0x00000028020a7211 */ /* 0x000fca00078e08ff */
[----:B------:R-:W-:Y:S01]  /*1080*/  IMAD R35, R2, 0x2, R10 ;  /* 0x0000000202237824 */ /* 0x000fe200078e020a */
[----:B------:R-:W-:Y:S01]  /*1090*/  LEA R30, P1, R40, R24, 0x1 ;  /* 0x00000018281e7211 */ /* 0x000fe200078208ff */
[----:B--2---:R1:W-:Y:S02]  /*10a0*/  STL [R1+0x158], R37 ;  /* 0x0001582501007387 */ /* 0x0043e40000100800 */
[----:B-1----:R-:W-:-:S05]  /*10b0*/  IMAD R37, R2, 0x2, R35 ;  /* 0x0000000202257824 */ /* 0x002fca00078e0223 */
[----:B------:R-:W-:Y:S04]  /*10c0*/  STL [R1+0x2c], R37 ;  /* 0x00002c2501007387 */ /* 0x000fe80000100800 */
[----:B----4-:R1:W-:Y:S02]  /*10d0*/  STL [R1+0x154], R41 ;  /* 0x0001542901007387 */ /* 0x0103e40000100800 */
[----:B-1----:R-:W-:-:S05]  /*10e0*/  LEA R41, R2, R37, 0x1 ;  /* 0x0000002502297211 */ /* 0x002fca00078e08ff */
[C---:B------:R-:W-:Y:S01]  /*10f0*/  IMAD R36, R2.reuse, 0x2, R41 ;  /* 0x0000000202247824 */ /* 0x040fe200078e0229 */
[----:B---3--:R1:W-:Y:S03]  /*1100*/  STL [R1+0x150], R31 ;  /* 0x0001501f01007387 */ /* 0x0083e60000100800 */
[----:B------:R-:W-:Y:S01]  /*1110*/  IMAD R37, R2, 0x2, R36 ;  /* 0x0000000202257824 */ /* 0x000fe200078e0224 */
[----:B-----5:R2:W-:Y:S01]  /*1120*/  STL [R1+0x14c], R38 ;  /* 0x00014c2601007387 */ /* 0x0205e20000100800 */
[----:B0-----:R-:W-:Y:S02]  /*1130*/  LEA R28, P0, R41, R24, 0x1 ;  /* 0x00000018291c7211 */ /* 0x001fe400078008ff */
[----:B-1----:R-:W-:Y:S02]  /*1140*/  LEA.HI.X.SX32 R31, R40, R0, 0x1, P1 ;  /* 0x00000000281f7211 */ /* 0x002fe400008f0eff */
[----:B--2---:R-:W-:-:S03]  /*1150*/  LEA R38, R2, R37, 0x1 ;  /* 0x0000002502267211 */ /* 0x004fc600078e08ff */
[----:B------:R0:W2:Y:S04]  /*1160*/  LDG.E.U16 R40, desc[UR8][R30.64] ;  /* 0x000000081e287981 */ /* 0x0000a8000c1e1500 */
[----:B------:R-:W-:Y:S04]  /*1170*/  STL [R1+0x28], R38 ;  /* 0x0000282601007387 */ /* 0x000fe80000100800 */
[----:B------:R1:W-:Y:S01]  /*1180*/  STL [R1+0x148], R39 ;  /* 0x0001482701007387 */ /* 0x0003e20000100800 */
[----:B------:R-:W-:-:S06]  /*1190*/  LEA.HI.X.SX32 R29, R41, R0, 0x1, P0 ;  /* 0x00000000291d7211 */ /* 0x000fcc00000f0eff */
[----:B------:R-:W3:Y:S04]  /*11a0*/  LDG.E.U16 R29, desc[UR8][R28.64] ;  /* 0x000000081c1d7981 */ /* 0x000ee8000c1e1500 */
[----:B-1----:R1:W4:Y:S01]  /*11b0*/  LDG.E.U16 R39, desc[UR8][R32.64] ;  /* 0x0000000820277981 */ /* 0x002322000c1e1500 */
[----:B------:R-:W-:-:S04]  /*11c0*/  IMAD R38, R2, 0x2, R38 ;  /* 0x0000000202267824 */ /* 0x000fc800078e0226 */
[----:B0-----:R-:W-:Y:S01]  /*11d0*/  IMAD R30, R2, 0x2, R38 ;  /* 0x00000002021e7824 */ /* 0x001fe200078e0226 */
[----:B-1----:R-:W-:-:S04]  /*11e0*/  LEA R32, P0, R38, R24, 0x1 ;  /* 0x0000001826207211 */ /* 0x002fc800078008ff */
[----:B------:R-:W-:Y:S02]  /*11f0*/  LEA R31, R2, R30, 0x1 ;  /* 0x0000001e021f7211 */ /* 0x000fe400078e08ff */
[----:B------:R-:W-:-:S05]  /*1200*/  LEA.HI.X.SX32 R33, R38, R0, 0x1, P0 ;  /* 0x0000000026217211 */ /* 0x000fca00000f0eff */
[----:B------:R0:W5:Y:S02]  /*1210*/  LDG.E.U16 R41, desc[UR8][R32.64] ;  /* 0x0000000820297981 */ /* 0x000164000c1e1500 */
[C---:B0-----:R-:W-:Y:S01]  /*1220*/  IMAD R32, R2.reuse, 0x2, R31 ;  /* 0x0000000202207824 */ /* 0x041fe200078e021f */
[----:B------:R-:W0:Y:S01]  /*1230*/  S2UR UR6, SR_CgaCtaId ;  /* 0x00000000000679c3 */ /* 0x000e220000008800 */
[----:B----4-:R-:W-:Y:S04]  /*1240*/  STL [R1+0x144], R39 ;  /* 0x0001442701007387 */ /* 0x010fe80000100800 */
[----:B--2---:R1:W-:Y:S02]  /*1250*/  STL [R1+0x140], R40 ;  /* 0x0001402801007387 */ /* 0x0043e40000100800 */
[----:B-1----:R-:W-:-:S02]  /*1260*/  IMAD R40, R2, 0x2, R32 ;  /* 0x0000000202287824 */ /* 0x002fc400078e0220 */
[----:B---3--:R1:W-:Y:S03]  /*1270*/  STL [R1+0x13c], R29 ;  /* 0x00013c1d01007387 */ /* 0x0083e60000100800 */
[----:B------:R-:W-:-:S04]  /*1280*/  LEA R28, P0, R40, R24, 0x1 ;  /* 0x00000018281c7211 */ /* 0x000fc800078008ff */
[----:B-1----:R-:W-:-:S06]  /*1290*/  LEA.HI.X.SX32 R29, R40, R0, 0x1, P0 ;  /* 0x00000000281d7211 */ /* 0x002fcc00000f0eff */
[----:B------:R1:W2:Y:S01]  /*12a0*/  LDG.E.U16 R29, desc[UR8][R28.64] ;  /* 0x000000081c1d7981 */ /* 0x0002a2000c1e1500 */
[----:B------:R-:W3:Y:S01]  /*12b0*/  S2R R39, SR_TID.X ;  /* 0x0000000000277919 */ /* 0x000ee20000002100 */
[----:B------:R-:W-:Y:S02]  /*12c0*/  UMOV UR4, 0x400 ;  /* 0x0000040000047882 */ /* 0x000fe40000000000 */
[----:B0-----:R-:W-:Y:S01]  /*12d0*/  ULEA UR6, UR6, UR4, 0x18 ;  /* 0x0000000406067291 */ /* 0x001fe2000f8ec0ff */
[----:B------:R-:W-:Y:S01]  /*12e0*/  IMAD R40, R2, 0x2, R40 ;  /* 0x0000000202287824 */ /* 0x000fe200078e0228 */
[----:B---3--:R-:W-:Y:S02]  /*12f0*/  SHF.R.S32.HI R38, RZ, 0x8, R39 ;  /* 0x00000008ff267819 */ /* 0x008fe40000011427 */
[----:B------:R-:W-:Y:S02]  /*1300*/  LOP3.LUT R33, R39, 0xff, RZ, 0xc0, !PT ;  /* 0x000000ff27217812 */ /* 0x000fe400078ec0ff */
[----:B------:R-:W-:-:S02]  /*1310*/  SGXT R38, R38, 0x1 ;  /* 0x000000012626781a */ /* 0x000fc40000000200 */
[----:B------:R-:W-:-:S04]  /*1320*/  SHF.L.U32 R33, R33, 0x1, RZ ;  /* 0x0000000121217819 */ /* 0x000fc800000006ff */
[----:B------:R-:W-:Y:S01]  /*1330*/  LOP3.LUT R33, R33, 0x210, R38, 0x78, !PT ;  /* 0x0000021021217812 */ /* 0x000fe200078e7826 */
[----:B------:R-:W-:-:S04]  /*1340*/  IMAD R38, R2, 0x2, R40 ;  /* 0x0000000202267824 */ /* 0x000fc800078e0228 */
[----:B------:R0:W-:Y:S04]  /*1350*/  STS.U16 [R33+UR6], R27 ;  /* 0x0000001b21007988 */ /* 0x0001e80008000406 */
[----:B0-----:R-:W3:Y:S04]  /*1360*/  LDL.LU R27, [R1+0x710] ;  /* 0x00071000011b7983 */ /* 0x001ee80000300800 */
[----:B-----5:R0:W-:Y:S02]  /*1370*/  STL [R1+0x138], R41 ;  /* 0x0001382901007387 */ /* 0x0201e40000100800 */
[----:B0-----:R-:W-:-:S05]  /*1380*/  LEA R41, R2, R38, 0x1 ;  /* 0x0000002602297211 */ /* 0x001fca00078e08ff */
[----:B------:R-:W-:-:S05]  /*1390*/  IMAD R39, R2, 0x2, R41 ;  /* 0x0000000202277824 */ /* 0x000fca00078e0229 */
[C---:B-1----:R-:W-:Y:S01]  /*13a0*/  LEA R28, P0, R39.reuse, R24, 0x1 ;  /* 0x00000018271c7211 */ /* 0x042fe200078008ff */
[----:B--2---:R0:W-:Y:S03]  /*13b0*/  STL [R1+0x134], R29 ;  /* 0x0001341d01007387 */ /* 0x0041e60000100800 */
[----:B0-----:R-:W-:-:S06]  /*13c0*/  LEA.HI.X.SX32 R29, R39, R0, 0x1, P0 ;  /* 0x00000000271d7211 */ /* 0x001fcc00000f0eff */
[----:B------:R0:W2:Y:S02]  /*13d0*/  LDG.E.U16 R29, desc[UR8][R28.64] ;  /* 0x000000081c1d7981 */ /* 0x0000a4000c1e1500 */
[C---:B0-----:R-:W-:Y:S02]  /*13e0*/  LEA R28, P0, R34.reuse, R24, 0x1 ;  /* 0x00000018221c7211 */ /* 0x041fe400078008ff */
[----:B--2---:R0:W-:Y:S02]  /*13f0*/  STL [R1+0x130], R29 ;  /* 0x0001301d01007387 */ /* 0x0041e40000100800 */
[----:B0-----:R-:W-:-:S05]  /*1400*/  LEA.HI.X.SX32 R29, R34, R0, 0x1, P0 ;  /* 0x00000000221d7211 */ /* 0x001fca00000f0eff */
[----:B------:R3:W2:Y:S02]  /*1410*/  LDG.E.U16 R34, desc[UR8][R28.64] ;  /* 0x000000081c227981 */ /* 0x0006a4000c1e1500 */
[----:B---3--:R-:W-:-:S04]  /*1420*/  LEA R28, P0, R27, R24, 0x1 ;  /* 0x000000181b1c7211 */ /* 0x008fc800078008ff */
[----:B------:R-:W-:-:S05]  /*1430*/  LEA.HI.X.SX32 R29, R27, R0, 0x1, P0 ;  /* 0x000000001b1d7211 */ /* 0x000fca00000f0eff */
[----:B------:R0:W3:Y:S02]  /*1440*/  LDG.E.U16 R27, desc[UR8][R28.64] ;  /* 0x000000081c1b7981 */ /* 0x0000e4000c1e1500 */
[----:B0-----:R-:W-:-:S04]  /*1450*/  LEA R28, P0, R26, R24, 0x1 ;  /* 0x000000181a1c7211 */ /* 0x001fc800078008ff */
[----:B------:R-:W-:Y:S02]  /*1460*/  LEA.HI.X.SX32 R29, R26, R0, 0x1, P0 ;  /* 0x000000001a1d7211 */ /* 0x000fe400000f0eff */
[C---:B------:R-:W-:Y:S01]  /*1470*/  LEA R26, P0, R25.reuse, R24, 0x1 ;  /* 0x00000018191a7211 */ /* 0x040fe200078008ff */
[----:B--2---:R0:W-:Y:S04]  /*1480*/  STL [R1+0x12c], R34 ;  /* 0x00012c2201007387 */ /* 0x0041e80000100800 */
[----:B0-----:R-:W2:Y:S04]  /*1490*/  LDG.E.U16 R34, desc[UR8][R28.64] ;  /* 0x000000081c227981 */ /* 0x001ea8000c1e1500 */
[----:B---3--:R0:W-:Y:S02]  /*14a0*/  STL [R1+0x128], R27 ;  /* 0x0001281b01007387 */ /* 0x0081e40000100800 */
[----:B0-----:R-:W-:-:S05]  /*14b0*/  LEA.HI.X.SX32 R27, R25, R0, 0x1, P0 ;  /* 0x00000000191b7211 */ /* 0x001fca00000f0eff */
[----:B------:R0:W3:Y:S02]  /*14c0*/  LDG.E.U16 R28, desc[UR8][R26.64] ;  /* 0x000000081a1c7981 */ /* 0x0000e4000c1e1500 */
[----:B0-----:R-:W-:-:S04]  /*14d0*/  LEA R26, P0, R23, R24, 0x1 ;  /* 0x00000018171a7211 */ /* 0x001fc800078008ff */
[----:B------:R-:W-:-:S05]  /*14e0*/  LEA.HI.X.SX32 R27, R23, R0, 0x1, P0 ;  /* 0x00000000171b7211 */ /* 0x000fca00000f0eff */
[----:B------:R0:W4:Y:S02]  /*14f0*/  LDG.E.U16 R29, desc[UR8][R26.64] ;  /* 0x000000081a1d7981 */ /* 0x000124000c1e1500 */
[----:B0-----:R-:W-:-:S04]  /*1500*/  LEA R26, P0, R22, R24, 0x1 ;  /* 0x00000018161a7211 */ /* 0x001fc800078008ff */
[----:B------:R-:W-:Y:S02]  /*1510*/  LEA.HI.X.SX32 R27, R22, R0, 0x1, P0 ;  /* 0x00000000161b7211 */ /* 0x000fe400000f0eff */
[----:B------:R-:W-:-:S04]  /*1520*/  LEA R22, P0, R21, R24, 0x1 ;  /* 0x0000001815167211 */ /* 0x000fc800078008ff */
[----:B------:R-:W-:Y:S01]  /*1530*/  LEA.HI.X.SX32 R23, R21, R0, 0x1, P0 ;  /* 0x0000000015177211 */ /* 0x000fe200000f0eff */
[----:B--2---:R0:W-:Y:S04]  /*1540*/  STL [R1+0x124], R34 ;  /* 0x0001242201007387 */ /* 0x0041e80000100800 */
[----:B0-----:R-:W2:Y:S04]  /*1550*/  LDG.E.U16 R34, desc[UR8][R26.64] ;  /* 0x000000081a227981 */ /* 0x001ea8000c1e1500 */
[----:B------:R0:W5:Y:S02]  /*1560*/  LDG.E.U16 R26, desc[UR8][R22.64] ;  /* 0x00000008161a7981 */ /* 0x000164000c1e1500 */
[----:B0-----:R-:W-:-:S04]  /*1570*/  LEA R22, P0, R20, R24, 0x1 ;  /* 0x0000001814167211 */ /* 0x001fc800078008ff */
[----:B------:R-:W-:Y:S02]  /*1580*/  LEA.HI.X.SX32 R23, R20, R0, 0x1, P0 ;  /* 0x0000000014177211 */ /* 0x000fe400000f0eff */
[----:B------:R-:W-:-:S03]  /*1590*/  LEA R20, P0, R19, R24, 0x1 ;  /* 0x0000001813147211 */ /* 0x000fc600078008ff */
[----:B------:R-:W5:Y:S01]  /*15a0*/  LDG.E.U16 R27, desc[UR8][R22.64] ;  /* 0x00000008161b7981 */ /* 0x000f62000c1e1500 */
[----:B------:R-:W-:-:S05]  /*15b0*/  LEA.HI.X.SX32 R21, R19, R0, 0x1, P0 ;  /* 0x0000000013157211 */ /* 0x000fca00000f0eff */
[----:B------:R0:W5:Y:S02]  /*15c0*/  LDG.E.U16 R25, desc[UR8][R20.64] ;  /* 0x0000000814197981 */ /* 0x000164000c1e1500 */
[----:B0-----:R-:W-:-:S04]  /*15d0*/  LEA R20, P0, R18, R24, 0x1 ;  /* 0x0000001812147211 */ /* 0x001fc800078008ff */
[----:B------:R-:W-:Y:S02]  /*15e0*/  LEA.HI.X.SX32 R21, R18, R0, 0x1, P0 ;  /* 0x0000000012157211 */ /* 0x000fe400000f0eff */
[C---:B------:R-:W-:Y:S01]  /*15f0*/  LEA R18, P0, R42.reuse, R24, 0x1 ;  /* 0x000000182a127211 */ /* 0x040fe200078008ff */
[----:B---3--:R0:W-:Y:S03]  /*1600*/  STL [R1+0x120], R28 ;  /* 0x0001201c01007387 */ /* 0x0081e60000100800 */
[----:B------:R-:W-:Y:S01]  /*1610*/  LEA.HI.X.SX32 R19, R42, R0, 0x1, P0 ;  /* 0x000000002a137211 */ /* 0x000fe200000f0eff */
[----:B----4-:R1:W-:Y:S04]  /*1620*/  STL [R1+0x11c], R29 ;  /* 0x00011c1d01007387 */ /* 0x0103e80000100800 */
[----:B0-----:R-:W3:Y:S04]  /*1630*/  LDG.E.U16 R28, desc[UR8][R20.64] ;  /* 0x00000008141c7981 */ /* 0x001ee8000c1e1500 */
[----:B-1----:R0:W4:Y:S02]  /*1640*/  LDG.E.U16 R29, desc[UR8][R18.64] ;  /* 0x00000008121d7981 */ /* 0x002124000c1e1500 */
[----:B0-----:R-:W-:-:S04]  /*1650*/  LEA R18, P0, R43, R24, 0x1 ;  /* 0x000000182b127211 */ /* 0x001fc800078008ff */
[----:B------:R-:W-:-:S05]  /*1660*/  LEA.HI.X.SX32 R19, R43, R0, 0x1, P0 ;  /* 0x000000002b137211 */ /* 0x000fca00000f0eff */
[----:B------:R0:W3:Y:S02]  /*1670*/  LDG.E.U16 R22, desc[UR8][R18.64] ;  /* 0x0000000812167981 */ /* 0x0000e4000c1e1500 */
[----:B0-----:R-:W-:-:S04]  /*1680*/  LEA R18, P0, R44, R24, 0x1 ;  /* 0x000000182c127211 */ /* 0x001fc800078008ff */
[----:B------:R-:W-:-:S05]  /*1690*/  LEA.HI.X.SX32 R19, R44, R0, 0x1, P0 ;  /* 0x000000002c137211 */ /* 0x000fca00000f0eff */
[----:B------:R0:W4:Y:S02]  /*16a0*/  LDG.E.U16 R42, desc[UR8][R18.64] ;  /* 0x00000008122a7981 */ /* 0x000124000c1e1500 */
        /* <DEDUP_REMOVED lines=10> */
[----:B------:R-:W-:Y:S01]  /*1750*/  LEA.HI.X.SX32 R19, R48, R0, 0x1, P0 ;  /* 0x0000000030137211 */ /* 0x000fe200000f0eff */
[----:B--2---:R0:W-:Y:S04]  /*1760*/  STL [R1+0x118], R34 ;  /* 0x0001182201007387 */ /* 0x0041e80000100800 */
[----:B0-----:R0:W2:Y:S02]  /*1770*/  LDG.E.U16 R34, desc[UR8][R18.64] ;  /* 0x0000000812227981 */ /* 0x0010a4000c1e1500 */
[----:B0-----:R-:W-:-:S04]  /*1780*/  LEA R18, P0, R49, R24, 0x1 ;  /* 0x0000001831127211 */ /* 0x001fc800078008ff */
[----:B------:R-:W-:Y:S01]  /*1790*/  LEA.HI.X.SX32 R19, R49, R0, 0x1, P0 ;  /* 0x0000000031137211 */ /* 0x000fe200000f0eff */
[----:B-----5:R0:W-:Y:S04]  /*17a0*/  STL [R1+0x114], R26 ;  /* 0x0001141a01007387 */ /* 0x0201e80000100800 */
[----:B0-----:R0:W5:Y:S02]  /*17b0*/  LDG.E.U16 R26, desc[UR8][R18.64] ;  /* 0x00000008121a7981 */ /* 0x001164000c1e1500 */
[----:B0-----:R-:W-:-:S04]  /*17c0*/  LEA R18, P0, R50, R24, 0x1 ;  /* 0x0000001832127211 */ /* 0x001fc800078008ff */
[----:B------:R-:W-:Y:S01]  /*17d0*/  LEA.HI.X.SX32 R19, R50, R0, 0x1, P0 ;  /* 0x0000000032137211 */ /* 0x000fe200000f0eff */
[----:B------:R0:W-:Y:S04]  /*17e0*/  STL [R1+0x110], R27 ;  /* 0x0001101b01007387 */ /* 0x0001e80000100800 */
[----:B0-----:R0:W5:Y:S02]  /*17f0*/  LDG.E.U16 R27, desc[UR8][R18.64] ;  /* 0x00000008121b7981 */ /* 0x001164000c1e1500 */
[----:B0-----:R-:W-:-:S04]  /*1800*/  LEA R18, P0, R51, R24, 0x1 ;  /* 0x0000001833127211 */ /* 0x001fc800078008ff */
[----:B------:R-:W-:Y:S01]  /*1810*/  LEA.HI.X.SX32 R19, R51, R0, 0x1, P0 ;  /* 0x0000000033137211 */ /* 0x000fe200000f0eff */
[----:B------:R0:W-:Y:S04]  /*1820*/  STL [R1+0x10c], R25 ;  /* 0x00010c1901007387 */ /* 0x0001e80000100800 */
[----:B0-----:R0:W5:Y:S02]  /*1830*/  LDG.E.U16 R25, desc[UR8][R18.64] ;  /* 0x0000000812197981 */ /* 0x001164000c1e1500 */
[----:B0-----:R-:W-:-:S04]  /*1840*/  LEA R18, P0, R17, R24, 0x1 ;  /* 0x0000001811127211 */ /* 0x001fc800078008ff */
[----:B------:R-:W-:Y:S01]  /*1850*/  LEA.HI.X.SX32 R19, R17, R0, 0x1, P0 ;  /* 0x0000000011137211 */ /* 0x000fe200000f0eff */
[----:B---3--:R0:W-:Y:S04]  /*1860*/  STL [R1+0x108], R28 ;  /* 0x0001081c01007387 */ /* 0x0081e80000100800 */
[----:B0-----:R0:W3:Y:S02]  /*1870*/  LDG.E.U16 R28, desc[UR8][R18.64] ;  /* 0x00000008121c7981 */ /* 0x0010e4000c1e1500 */
[----:B0-----:R-:W-:-:S04]  /*1880*/  LEA R18, P0, R16, R24, 0x1 ;  /* 0x0000001810127211 */ /* 0x001fc800078008ff */
[----:B------:R-:W-:Y:S02]  /*1890*/  LEA.HI.X.SX32 R19, R16, R0, 0x1, P0 ;  /* 0x0000000010137211 */ /* 0x000fe400000f0eff */
[C---:B------:R-:W-:Y:S01]  /*18a0*/  LEA R16, P0, R15.reuse, R24, 0x1 ;  /* 0x000000180f107211 */ /* 0x040fe200078008ff */
[----:B----4-:R0:W-:Y:S03]  /*18b0*/  STL [R1+0x104], R29 ;  /* 0x0001041d01007387 */ /* 0x0101e60000100800 */
[----:B------:R-:W-:Y:S01]  /*18c0*/  LEA.HI.X.SX32 R17, R15, R0, 0x1, P0 ;  /* 0x000000000f117211 */ /* 0x000fe200000f0eff */
[----:B------:R1:W-:Y:S04]  /*18d0*/  STL [R1+0x100], R22 ;  /* 0x0001001601007387 */ /* 0x0003e80000100800 */
[----:B0-----:R-:W4:Y:S04]  /*18e0*/  LDG.E.U16 R29, desc[UR8][R18.64] ;  /* 0x00000008121d7981 */ /* 0x001f28000c1e1500 */
[----:B-1----:R0:W4:Y:S02]  /*18f0*/  LDG.E.U16 R22, desc[UR8][R16.64] ;  /* 0x0000000810167981 */ /* 0x002124000c1e1500 */
[----:B0-----:R-:W-:-:S04]  /*1900*/  LEA R16, P0, R14, R24, 0x1 ;  /* 0x000000180e107211 */ /* 0x001fc800078008ff */
[----:B------:R-:W-:-:S05]  /*1910*/  LEA.HI.X.SX32 R17, R14, R0, 0x1, P0 ;  /* 0x000000000e117211 */ /* 0x000fca00000f0eff */
[----:B------:R-:W4:Y:S01]  /*1920*/  LDG.E.U16 R16, desc[UR8][R16.64] ;  /* 0x0000000810107981 */ /* 0x000f22000c1e1500 */
[----:B------:R-:W-:-:S04]  /*1930*/  LEA R14, P0, R13, R24, 0x1 ;  /* 0x000000180d0e7211 */ /* 0x000fc800078008ff */
[----:B------:R-:W-:Y:S01]  /*1940*/  LEA.HI.X.SX32 R15, R13, R0, 0x1, P0 ;  /* 0x000000000d0f7211 */ /* 0x000fe200000f0eff */
[----:B------:R-:W-:Y:S04]  /*1950*/  STL [R1+0xfc], R42 ;  /* 0x0000fc2a01007387 */ /* 0x000fe80000100800 */
[----:B------:R0:W-:Y:S04]  /*1960*/  STL [R1+0xf8], R21 ;  /* 0x0000f81501007387 */ /* 0x0001e80000100800 */
[----:B0-----:R0:W4:Y:S04]  /*1970*/  LDG.E.U16 R21, desc[UR8][R14.64] ;  /* 0x000000080e157981 */ /* 0x001128000c1e1500 */
[----:B------:R1:W-:Y:S04]  /*1980*/  STL [R1+0xf4], R23 ;  /* 0x0000f41701007387 */ /* 0x0003e80000100800 */
[----:B-1----:R-:W4:Y:S04]  /*1990*/  LDL.LU R23, [R1] ;  /* 0x0000000001177983 */ /* 0x002f280000300800 */
[----:B------:R1:W-:Y:S04]  /*19a0*/  STL [R1+0xf0], R20 ;  /* 0x0000f01401007387 */ /* 0x0003e80000100800 */
[----:B------:R-:W-:Y:S01]  /*19b0*/  STS.U16 [R33+UR6+0x1000], R61 ;  /* 0x0010003d21007988 */ /* 0x000fe20008000406 */
[----:B0-----:R-:W-:-:S04]  /*19c0*/  LEA R14, P0, R12, R24, 0x1 ;  /* 0x000000180c0e7211 */ /* 0x001fc800078008ff */
[----:B------:R-:W-:Y:S02]  /*19d0*/  LEA.HI.X.SX32 R15, R12, R0, 0x1, P0 ;  /* 0x000000000c0f7211 */ /* 0x000fe400000f0eff */
[----:B------:R-:W-:-:S03]  /*19e0*/  LEA R12, P0, R11, R24, 0x1 ;  /* 0x000000180b0c7211 */ /* 0x000fc600078008ff */
[----:B-1----:R-:W4:Y:S01]  /*19f0*/  LDG.E.U16 R20, desc[UR8][R14.64] ;  /* 0x000000080e147981 */ /* 0x002f22000c1e1500 */
[----:B------:R-:W-:-:S05]  /*1a00*/  LEA.HI.X.SX32 R13, R11, R0, 0x1, P0 ;  /* 0x000000000b0d7211 */ /* 0x000fca00000f0eff */
[----:B------:R0:W4:Y:S02]  /*1a10*/  LDG.E.U16 R19, desc[UR8][R12.64] ;  /* 0x000000080c137981 */ /* 0x000124000c1e1500 */
[----:B0-----:R-:W-:-:S04]  /*1a20*/  LEA R12, P0, R10, R24, 0x1 ;  /* 0x000000180a0c7211 */ /* 0x001fc800078008ff */
[----:B------:R-:W-:Y:S02]  /*1a30*/  LEA.HI.X.SX32 R13, R10, R0, 0x1, P0 ;  /* 0x000000000a0d7211 */ /* 0x000fe400000f0eff */
[----:B------:R-:W-:-:S03]  /*1a40*/  LEA R10, P0, R36, R24, 0x1 ;  /* 0x00000018240a7211 */ /* 0x000fc600078008ff */
[----:B------:R-:W4:Y:S01]  /*1a50*/  LDG.E.U16 R18, desc[UR8][R12.64] ;  /* 0x000000080c127981 */ /* 0x000f22000c1e1500 */
[----:B------:R-:W-:-:S05]  /*1a60*/  LEA.HI.X.SX32 R11, R36, R0, 0x1, P0 ;  /* 0x00000000240b7211 */ /* 0x000fca00000f0eff */
[----:B------:R0:W4:Y:S04]  /*1a70*/  LDG.E.U16 R17, desc[UR8][R10.64] ;  /* 0x000000080a117981 */ /* 0x000128000c1e1500 */
[----:B--2---:R-:W-:Y:S04]  /*1a80*/  STL [R1+0xec], R34 ;  /* 0x0000ec2201007387 */ /* 0x004fe80000100800 */
[----:B-----5:R1:W-:Y:S04]  /*1a90*/  STL [R1+0xe8], R26 ;  /* 0x0000e81a01007387 */ /* 0x0203e80000100800 */
[----:B-1----:R-:W2:Y:S04]  /*1aa0*/  LDL.LU R26, [R1+0x10] ;  /* 0x00001000011a7983 */ /* 0x002ea80000300800 */
[----:B------:R1:W-:Y:S04]  /*1ab0*/  STL [R1+0xe4], R27 ;  /* 0x0000e41b01007387 */ /* 0x0003e80000100800 */
[----:B-1----:R-:W5:Y:S04]  /*1ac0*/  LDL.LU R27, [R1+0x14] ;  /* 0x00001400011b7983 */ /* 0x002f680000300800 */
[----:B------:R1:W-:Y:S04]  /*1ad0*/  STL [R1+0xe0], R25 ;  /* 0x0000e01901007387 */ /* 0x0003e80000100800 */
[----:B-1----:R-:W2:Y:S04]  /*1ae0*/  LDL.LU R25, [R1+0x18] ;  /* 0x0000180001197983 */ /* 0x002ea80000300800 */
[----:B---3--:R1:W-:Y:S04]  /*1af0*/  STL [R1+0xdc], R28 ;  /* 0x0000dc1c01007387 */ /* 0x0083e80000100800 */
[----:B-1----:R-:W3:Y:S04]  /*1b00*/  LDL.LU R28, [R1+0x1c] ;  /* 0x00001c00011c7983 */ /* 0x002ee80000300800 */
[----:B----4-:R1:W-:Y:S04]  /*1b10*/  STL [R1+0xd8], R29 ;  /* 0x0000d81d01007387 */ /* 0x0103e80000100800 */
[----:B------:R-:W-:Y:S04]  /*1b20*/  STL [R1+0xd4], R22 ;  /* 0x0000d41601007387 */ /* 0x000fe80000100800 */
[----:B-1----:R-:W4:Y:S04]  /*1b30*/  LDL.LU R29, [R1+0x20] ;  /* 0x00002000011d7983 */ /* 0x002f280000300800 */
[----:B------:R1:W-:Y:S04]  /*1b40*/  STL [R1+0xd0], R16 ;  /* 0x0000d01001007387 */ /* 0x0003e80000100800 */
[----:B------:R-:W2:Y:S01]  /*1b50*/  LDL.LU R61, [R1+0x70c] ;  /* 0x00070c00013d7983 */ /* 0x000ea20000300800 */
[----:B------:R-:W1:Y:S01]  /*1b60*/  S2R R34, SR_TID.X ;  /* 0x0000000000227919 */ /* 0x000e620000002100 */
[----:B0-----:R-:W-:-:S04]  /*1b70*/  LEA R10, P0, R30, R24, 0x1 ;  /* 0x000000181e0a7211 */ /* 0x001fc800078008ff */
[----:B------:R-:W-:-:S05]  /*1b80*/  LEA.HI.X.SX32 R11, R30, R0, 0x1, P0 ;  /* 0x000000001e0b7211 */ /* 0x000fca00000f0eff */
[----:B------:R0:W3:Y:S01]  /*1b90*/  LDG.E.U16 R15, desc[UR8][R10.64] ;  /* 0x000000080a0f7981 */ /* 0x0000e2000c1e1500 */
[----:B-1----:R-:W-:Y:S01]  /*1ba0*/  IMAD R16, R2, 0x2, R39 ;  /* 0x0000000202107824 */ /* 0x002fe200078e0227 */
[----:B0-----:R-:W-:-:S04]  /*1bb0*/  LEA R10, P0, R40, R24, 0x1 ;  /* 0x00000018280a7211 */ /* 0x001fc800078008ff */
[----:B------:R-:W-:-:S05]  /*1bc0*/  LEA.HI.X.SX32 R11, R40, R0, 0x1, P0 ;  /* 0x00000000280b7211 */ /* 0x000fca00000f0eff */
[----:B------:R0:W3:Y:S01]  /*1bd0*/  LDG.E.U16 R14, desc[UR8][R10.64] ;  /* 0x000000080a0e7981 */ /* 0x0000e2000c1e1500 */
[----:B------:R-:W-:-:S04]  /*1be0*/  SHF.R.U32.HI R22, RZ, 0x8, R34 ;  /* 0x00000008ff167819 */ /* 0x000fc80000011622 */
[----:B------:R-:W-:-:S05]  /*1bf0*/  SGXT.U32 R22, R22, 0x1 ;  /* 0x000000011616781a */ /* 0x000fca0000000000 */
[----:B------:R-:W-:Y:S01]  /*1c00*/  IMAD R22, R22, R2, RZ ;  /* 0x0000000216167224 */ /* 0x000fe200078e02ff */
[----:B0-----:R-:W-:-:S04]  /*1c10*/  LEA R10, P0, R16, R24, 0x1 ;  /* 0x00000018100a7211 */ /* 0x001fc800078008ff */
[----:B------:R-:W-:Y:S02]  /*1c20*/  LEA R22, R2, R22, 0x1 ;  /* 0x0000001602167211 */ /* 0x000fe400078e08ff */
[----:B------:R-:W-:-:S03]  /*1c30*/  LEA.HI.X.SX32 R11, R16, R0, 0x1, P0 ;  /* 0x00000000100b7211 */ /* 0x000fc600000f0eff */
[----:B------:R-:W-:Y:S01]  /*1c40*/  IMAD R22, R2, 0x2, R22 ;  /* 0x0000000202167824 */ /* 0x000fe200078e0216 */
[----:B------:R0:W-:Y:S04]  /*1c50*/  STL [R1+0xcc], R21 ;  /* 0x0000cc1501007387 */ /* 0x0001e80000100800 */
[----:B------:R1:W3:Y:S04]  /*1c60*/  LDG.E.U16 R13, desc[UR8][R10.64] ;  /* 0x000000080a0d7981 */ /* 0x0002e8000c1e1500 */
[----:B------:R-:W3:Y:S01]  /*1c70*/  LDL.LU R34, [R1+0x24] ;  /* 0x0000240001227983 */ /* 0x000ee20000300800 */
[----:B-1----:R-:W-:-:S04]  /*1c80*/  LEA R10, P0, R22, R24, 0x1 ;  /* 0x00000018160a7211 */ /* 0x002fc800078008ff */
[----:B------:R-:W-:-:S05]  /*1c90*/  LEA.HI.X.SX32 R11, R22, R0, 0x1, P0 ;  /* 0x00000000160b7211 */ /* 0x000fca00000f0eff */
[----:B------:R1:W3:Y:S02]  /*1ca0*/  LDG.E.U16 R12, desc[UR8][R10.64] ;  /* 0x000000080a0c7981 */ /* 0x0002e4000c1e1500 */
[----:B-1----:R-:W-:-:S04]  /*1cb0*/  LEA R10, P0, R23, R24, 0x1 ;  /* 0x00000018170a7211 */ /* 0x002fc800078008ff */
[----:B------:R-:W-:-:S05]  /*1cc0*/  LEA.HI.X.SX32 R11, R23, R0, 0x1, P0 ;  /* 0x00000000170b7211 */ /* 0x000fca00000f0eff */
[----:B0-----:R0:W4:Y:S04]  /*1cd0*/  LDG.E.U16 R21, desc[UR8][R10.64] ;  /* 0x000000080a157981 */ /* 0x001128000c1e1500 */
[----:B------:R1:W-:Y:S04]  /*1ce0*/  STL [R1+0xc8], R20 ;  /* 0x0000c81401007387 */ /* 0x0003e80000100800 */
[----:B------:R0:W-:Y:S04]  /*1cf0*/  STL [R1+0xc4], R19 ;  /* 0x0000c41301007387 */ /* 0x0001e80000100800 */
[----:B------:R0:W-:Y:S04]  /*1d00*/  STL [R1+0xc0], R18 ;  /* 0x0000c01201007387 */ /* 0x0001e80000100800 */
[----:B------:R0:W-:Y:S01]  /*1d10*/  STL [R1+0xbc], R17 ;  /* 0x0000bc1101007387 */ /* 0x0001e20000100800 */
[----:B--2---:R-:W-:Y:S01]  /*1d20*/  IMAD R23, R2, 0x2, R61 ;  /* 0x0000000202177824 */ /* 0x004fe200078e023d */
[----:B0-----:R-:W-:-:S04]  /*1d30*/  LEA R10, P0, R61, R24, 0x1 ;  /* 0x000000183d0a7211 */ /* 0x001fc800078008ff */
[----:B------:R-:W-:Y:S02]  /*1d40*/  LEA R23, R2, R23, 0x1 ;  /* 0x0000001702177211 */ /* 0x000fe400078e08ff */
[----:B------:R-:W-:-:S03]  /*1d50*/  LEA.HI.X.SX32 R11, R61, R0, 0x1, P0 ;  /* 0x000000003d0b7211 */ /* 0x000fc600000f0eff */
[C---:B------:R-:W-:Y:S02]  /*1d60*/  IMAD R23, R2.reuse, 0x2, R23 ;  /* 0x0000000202177824 */ /* 0x040fe400078e0217 */
[----:B-1----:R0:W2:Y:S02]  /*1d70*/  LDG.E.U16 R20, desc[UR8][R10.64] ;  /* 0x000000080a147981 */ /* 0x0020a4000c1e1500 */
[----:B------:R-:W-:-:S05]  /*1d80*/  IMAD R23, R2, 0x2, R23 ;  /* 0x0000000202177824 */ /* 0x000fca00078e0217 */
[----:B0-----:R-:W-:-:S04]  /*1d90*/  LEA R10, P0, R23, R24, 0x1 ;  /* 0x00000018170a7211 */ /* 0x001fc800078008ff */
[----:B------:R-:W-:-:S05]  /*1da0*/  LEA.HI.X.SX32 R11, R23, R0, 0x1, P0 ;  /* 0x00000000170b7211 */ /* 0x000fca00000f0eff */
[----:B------:R0:W2:Y:S02]  /*1db0*/  LDG.E.U16 R19, desc[UR8][R10.64] ;  /* 0x000000080a137981 */ /* 0x0000a4000c1e1500 */
[----:B0-----:R-:W-:-:S04]  /*1dc0*/  LEA R10, P0, R26, R24, 0x1 ;  /* 0x000000181a0a7211 */ /* 0x001fc800078008ff */
[----:B------:R-:W-:-:S05]  /*1dd0*/  LEA.HI.X.SX32 R11, R26, R0, 0x1, P0 ;  /* 0x000000001a0b7211 */ /* 0x000fca00000f0eff */
[----:B------:R5:W2:Y:S02]  /*1de0*/  LDG.E.U16 R18, desc[UR8][R10.64] ;  /* 0x000000080a127981 */ /* 0x000aa4000c1e1500 */
[----:B-----5:R-:W-:-:S04]  /*1df0*/  LEA R10, P0, R27, R24, 0x1 ;  /* 0x000000181b0a7211 */ /* 0x020fc800078008ff */
[----:B------:R-:W-:-:S05]  /*1e00*/  LEA.HI.X.SX32 R11, R27, R0, 0x1, P0 ;  /* 0x000000001b0b7211 */ /* 0x000fca00000f0eff */
[----:B------:R0:W5:Y:S02]  /*1e10*/  LDG.E.U16 R17, desc[UR8][R10.64] ;  /* 0x000000080a117981 */ /* 0x000164000c1e1500 */
[----:B0-----:R-:W-:-:S04]  /*1e20*/  LEA R10, P0, R25, R24, 0x1 ;  /* 0x00000018190a7211 */ /* 0x001fc800078008ff */
[----:B------:R-:W-:Y:S01]  /*1e30*/  LEA.HI.X.SX32 R11, R25, R0, 0x1, P0 ;  /* 0x00000000190b7211 */ /* 0x000fe200000f0eff */
[----:B---3--:R0:W-:Y:S04]  /*1e40*/  STL [R1+0xb8], R15 ;  /* 0x0000b80f01007387 */ /* 0x0081e80000100800 */
[----:B0-----:R0:W3:Y:S02]  /*1e50*/  LDG.E.U16 R15, desc[UR8][R10.64] ;  /* 0x000000080a0f7981 */ /* 0x0010e4000c1e1500 */
[----:B0-----:R-:W-:-:S04]  /*1e60*/  LEA R10, P0, R28, R24, 0x1 ;  /* 0x000000181c0a7211 */ /* 0x001fc800078008ff */
[----:B------:R-:W-:Y:S01]  /*1e70*/  LEA.HI.X.SX32 R11, R28, R0, 0x1, P0 ;  /* 0x000000001c0b7211 */ /* 0x000fe200000f0eff */
[----:B------:R0:W-:Y:S04]  /*1e80*/  STL [R1+0xb4], R14 ;  /* 0x0000b40e01007387 */ /* 0x0001e80000100800 */
[----:B0-----:R4:W2:Y:S02]  /*1e90*/  LDG.E.U16 R14, desc[UR8][R10.64] ;  /* 0x000000080a0e7981 */ /* 0x0018a4000c1e1500 */
[----:B----4-:R-:W-:-:S04]  /*1ea0*/  LEA R10, P0, R29, R24, 0x1 ;  /* 0x000000181d0a7211 */ /* 0x010fc800078008ff */
[----:B------:R-:W-:Y:S01]  /*1eb0*/  LEA.HI.X.SX32 R11, R29, R0, 0x1, P0 ;  /* 0x000000001d0b7211 */ /* 0x000fe200000f0eff */
[----:B------:R0:W-:Y:S04]  /*1ec0*/  STL [R1+0xb0], R13 ;  /* 0x0000b00d01007387 */ /* 0x0001e80000100800 */
[----:B0-----:R0:W4:Y:S02]  /*1ed0*/  LDG.E.U16 R13, desc[UR8][R10.64] ;  /* 0x000000080a0d7981 */ /* 0x001124000c1e1500 */
[----:B0-----:R-:W-:-:S04]  /*1ee0*/  LEA R10, P0, R34, R24, 0x1 ;  /* 0x00000018220a7211 */ /* 0x001fc800078008ff */
[----:B------:R-:W-:Y:S01]  /*1ef0*/  LEA.HI.X.SX32 R11, R34, R0, 0x1, P0 ;  /* 0x00000000220b7211 */ /* 0x000fe200000f0eff */
[----:B------:R0:W-:Y:S04]  /*1f00*/  STL [R1+0xac], R12 ;  /* 0x0000ac0c01007387 */ /* 0x0001e80000100800 */
[----:B0-----:R0:W2:Y:S02]  /*1f10*/  LDG.E.U16 R12, desc[UR8][R10.64] ;  /* 0x000000080a0c7981 */ /* 0x0010a4000c1e1500 */
[----:B0-----:R-:W-:-:S04]  /*1f20*/  LEA R10, P0, R59, R24, 0x1 ;  /* 0x000000183b0a7211 */ /* 0x001fc800078008ff */
[----:B------:R-:W-:-:S05]  /*1f30*/  LEA.HI.X.SX32 R11, R59, R0, 0x1, P0 ;  /* 0x000000003b0b7211 */ /* 0x000fca00000f0eff */
[----:B------:R0:W2:Y:S02]  /*1f40*/  LDG.E.U16 R61, desc[UR8][R10.64] ;  /* 0x000000080a3d7981 */ /* 0x0000a4000c1e1500 */
        /* <DEDUP_REMOVED lines=8> */
[----:B------:R0:W5:Y:S02]  /*1fd0*/  LDG.E.U16 R56, desc[UR8][R10.64] ;  /* 0x000000080a387981 */ /* 0x000164000c1e1500 */
[----:B0-----:R-:W-:-:S04]  /*1fe0*/  LEA R10, P0, R55, R24, 0x1 ;  /* 0x00000018370a7211 */ /* 0x001fc800078008ff */
[----:B------:R-:W-:Y:S02]  /*1ff0*/  LEA.HI.X.SX32 R11, R55, R0, 0x1, P0 ;  /* 0x00000000370b7211 */ /* 0x000fe400000f0eff */
[----:B------:R-:W-:-:S03]  /*2000*/  LEA R34, R2, R60, 0x1 ;  /* 0x0000003c02227211 */ /* 0x000fc600078e08ff */
[----:B------:R0:W5:Y:S02]  /*2010*/  LDG.E.U16 R55, desc[UR8][R10.64] ;  /* 0x000000080a377981 */ /* 0x000164000c1e1500 */
[----:B------:R-:W-:Y:S01]  /*2020*/  IMAD R34, R2, 0x2, R34 ;  /* 0x0000000202227824 */ /* 0x000fe200078e0222 */
[----:B0-----:R-:W-:-:S04]  /*2030*/  LEA R10, P0, R54, R24, 0x1 ;  /* 0x00000018360a7211 */ /* 0x001fc800078008ff */
[----:B------:R-:W-:Y:S02]  /*2040*/  LEA.HI.X.SX32 R11, R54, R0, 0x1, P0 ;  /* 0x00000000360b7211 */ /* 0x000fe400000f0eff */
[C---:B------:R-:W-:Y:S01]  /*2050*/  LEA R48, P0, R53.reuse, R24, 0x1 ;  /* 0x0000001835307211 */ /* 0x040fe200078008ff */
[----:B------:R-:W-:Y:S02]  /*2060*/  IMAD R34, R2, 0x2, R34 ;  /* 0x0000000202227824 */ /* 0x000fe400078e0222 */
[----:B------:R0:W5:Y:S01]  /*2070*/  LDG.E.U16 R54, desc[UR8][R10.64] ;  /* 0x000000080a367981 */ /* 0x000162000c1e1500 */
[----:B------:R-:W-:Y:S02]  /*2080*/  LEA.HI.X.SX32 R49, R53, R0, 0x1, P0 ;  /* 0x0000000035317211 */ /* 0x000fe400000f0eff */
[----:B------:R-:W-:Y:S02]  /*2090*/  LEA R46, P0, R52, R24, 0x1 ;  /* 0x00000018342e7211 */ /* 0x000fe400078008ff */
[----:B------:R-:W-:Y:S01]  /*20a0*/  LEA R34, R2, R34, 0x1 ;  /* 0x0000002202227211 */ /* 0x000fe200078e08ff */
[----:B------:R-:W5:Y:S01]  /*20b0*/  LDG.E.U16 R48, desc[UR8][R48.64] ;  /* 0x0000000830307981 */ /* 0x000f62000c1e1500 */
[----:B------:R-:W-:-:S02]  /*20c0*/  LEA.HI.X.SX32 R47, R52, R0, 0x1, P0 ;  /* 0x00000000342f7211 */ /* 0x000fc400000f0eff */
[----:B------:R-:W-:-:S03]  /*20d0*/  LEA R44, P0, R60, R24, 0x1 ;  /* 0x000000183c2c7211 */ /* 0x000fc600078008ff */
[----:B------:R-:W5:Y:S01]  /*20e0*/  LDG.E.U16 R46, desc[UR8][R46.64] ;  /* 0x000000082e2e7981 */ /* 0x000f62000c1e1500 */
[----:B------:R-:W-:Y:S02]  /*20f0*/  LEA.HI.X.SX32 R45, R60, R0, 0x1, P0 ;  /* 0x000000003c2d7211 */ /* 0x000fe400000f0eff */
[----:B------:R-:W-:-:S03]  /*2100*/  LEA R42, P0, R34, R24, 0x1 ;  /* 0x00000018222a7211 */ /* 0x000fc600078008ff */
[----:B------:R-:W5:Y:S01]  /*2110*/  LDG.E.U16 R44, desc[UR8][R44.64] ;  /* 0x000000082c2c7981 */ /* 0x000f62000c1e1500 */
[----:B------:R-:W-:-:S05]  /*2120*/  LEA.HI.X.SX32 R43, R34, R0, 0x1, P0 ;  /* 0x00000000222b7211 */ /* 0x000fca00000f0eff */
[----:B------:R-:W5:Y:S04]  /*2130*/  LDG.E.U16 R42, desc[UR8][R42.64] ;  /* 0x000000082a2a7981 */ /* 0x000f68000c1e1500 */
[----:B------:R-:W-:Y:S01]  /*2140*/  STL [R1+0xa8], R21 ;  /* 0x0000a81501007387 */ /* 0x000fe20000100800 */
[----:B0-----:R-:W-:-:S04]  /*2150*/  LEA R10, P0, R3, R24, 0x1 ;  /* 0x00000018030a7211 */ /* 0x001fc800078008ff */
[----:B------:R-:W-:-:S05]  /*2160*/  LEA.HI.X.SX32 R11, R3, R0, 0x1, P0 ;  /* 0x00000000030b7211 */ /* 0x000fca00000f0eff */
[----:B------:R0:W5:Y:S04]  /*2170*/  LDG.E.U16 R40, desc[UR8][R10.64] ;  /* 0x000000080a287981 */ /* 0x000168000c1e1500 */
[----:B--2---:R-:W-:Y:S04]  /*2180*/  STL [R1+0x6a8], R61 ;  /* 0x0006a83d01007387 */ /* 0x004fe80000100800 */
[----:B---3--:R-:W-:Y:S04]  /*2190*/  STL [R1+0x6ac], R59 ;  /* 0x0006ac3b01007387 */ /* 0x008fe80000100800 */
[----:B------:R-:W-:Y:S04]  /*21a0*/  STL [R1+0xa4], R20 ;  /* 0x0000a41401007387 */ /* 0x000fe80000100800 */
[----:B----4-:R-:W-:Y:S04]  /*21b0*/  STL [R1+0x6b0], R57 ;  /* 0x0006b03901007387 */ /* 0x010fe80000100800 */
[----:B------:R-:W-:Y:S04]  /*21c0*/  STL [R1+0xa0], R19 ;  /* 0x0000a01301007387 */ /* 0x000fe80000100800 */
[----:B------:R-:W-:Y:S04]  /*21d0*/  STL [R1+0x44], R18 ;  /* 0x0000441201007387 */ /* 0x000fe80000100800 */
[----:B-----5:R-:W-:Y:S04]  /*21e0*/  STL [R1+0x6b4], R56 ;  /* 0x0006b43801007387 */ /* 0x020fe80000100800 */
[----:B------:R-:W-:Y:S04]  /*21f0*/  STL [R1+0x34], R17 ;  /* 0x0000341101007387 */ /* 0x000fe80000100800 */
[----:B------:R-:W-:Y:S04]  /*2200*/  STL [R1+0x6b8], R55 ;  /* 0x0006b83701007387 */ /* 0x000fe80000100800 */
[----:B------:R-:W-:Y:S04]  /*2210*/  STL [R1+0x14], R15 ;  /* 0x0000140f01007387 */ /* 0x000fe80000100800 */
[----:B------:R-:W-:Y:S04]  /*2220*/  STL [R1+0x6bc], R54 ;  /* 0x0006bc3601007387 */ /* 0x000fe80000100800 */
[----:B------:R-:W-:Y:S04]  /*2230*/  STL [R1+0x10], R14 ;  /* 0x0000100e01007387 */ /* 0x000fe80000100800 */
[----:B------:R-:W-:Y:S04]  /*2240*/  STL [R1+0xc], R13 ;  /* 0x00000c0d01007387 */ /* 0x000fe80000100800 */
[----:B------:R-:W-:Y:S04]  /*2250*/  STL [R1+0x6c0], R48 ;  /* 0x0006c03001007387 */ /* 0x000fe80000100800 */
[----:B------:R1:W-:Y:S04]  /*2260*/  STL [R1], R12 ;  /* 0x0000000c01007387 */ /* 0x0003e80000100800 */
[----:B------:R-:W-:Y:S04]  /*2270*/  STL [R1+0x6c4], R46 ;  /* 0x0006c42e01007387 */ /* 0x000fe80000100800 */
[----:B------:R-:W-:Y:S04]  /*2280*/  STL [R1+0x6c8], R44 ;  /* 0x0006c82c01007387 */ /* 0x000fe80000100800 */
[----:B------:R-:W-:Y:S04]  /*2290*/  STL [R1+0x6cc], R42 ;  /* 0x0006cc2a01007387 */ /* 0x000fe80000100800 */
[----:B------:R-:W1:Y:S04]  /*22a0*/  LDL.LU R3, [R1+0x708] ;  /* 0x0007080001037983 */ /* 0x000e680000300800 */
[----:B------:R-:W2:Y:S01]  /*22b0*/  LDL.LU R23, [R1+0x38] ;  /* 0x0000380001177983 */ /* 0x000ea20000300800 */
[----:B0-----:R-:W-:-:S03]  /*22c0*/  LEA R10, P0, R9, R24, 0x1 ;  /* 0x00000018090a7211 */ /* 0x001fc600078008ff */
[----:B------:R-:W3:Y:S01]  /*22d0*/  LDL.LU R25, [R1+0x3c] ;  /* 0x00003c0001197983 */ /* 0x000ee20000300800 */
[----:B------:R-:W-:-:S03]  /*22e0*/  LEA.HI.X.SX32 R11, R9, R0, 0x1, P0 ;  /* 0x00000000090b7211 */ /* 0x000fc600000f0eff */
[----:B------:R-:W4:Y:S04]  /*22f0*/  LDL.LU R28, [R1+0x40] ;  /* 0x00004000011c7983 */ /* 0x000f280000300800 */
[----:B------:R0:W5:Y:S04]  /*2300*/  LDG.E.U16 R39, desc[UR8][R10.64] ;  /* 0x000000080a277981 */ /* 0x000168000c1e1500 */
[----:B------:R-:W2:Y:S01]  /*2310*/  LDL.LU R29, [R1+0x48] ;  /* 0x00004800011d7983 */ /* 0x000ea20000300800 */
[----:B0-----:R-:W-:-:S04]  /*2320*/  LEA R10, P0, R8, R24, 0x1 ;  /* 0x00000018080a7211 */ /* 0x001fc800078008ff */
[----:B------:R-:W-:Y:S02]  /*2330*/  LEA.HI.X.SX32 R11, R8, R0, 0x1, P0 ;  /* 0x00000000080b7211 */ /* 0x000fe400000f0eff */
[----:B------:R-:W-:-:S03]  /*2340*/  LEA R8, P0, R7, R24, 0x1 ;  /* 0x0000001807087211 */ /* 0x000fc600078008ff */
[----:B------:R-:W2:Y:S01]  /*2350*/  LDG.E.U16 R36, desc[UR8][R10.64] ;  /* 0x000000080a247981 */ /* 0x000ea2000c1e1500 */
        /* <DEDUP_REMOVED lines=15> */
[----:B------:R-:W-:Y:S02]  /*2450*/  LEA.HI.X.SX32 R9, R37, R0, 0x1, P0 ;  /* 0x0000000025097211 */ /* 0x000fe400000f0eff */
[----:B------:R-:W-:-:S03]  /*2460*/  LEA R10, P0, R31, R24, 0x1 ;  /* 0x000000181f0a7211 */ /* 0x000fc600078008ff */
[----:B------:R-:W4:Y:S01]  /*2470*/  LDG.E.U16 R8, desc[UR8][R8.64] ;  /* 0x0000000808087981 */ /* 0x000f22000c1e1500 */
[----:B------:R-:W-:-:S05]  /*2480*/  LEA.HI.X.SX32 R11, R31, R0, 0x1, P0 ;  /* 0x000000001f0b7211 */ /* 0x000fca00000f0eff */
[----:B------:R0:W4:Y:S02]  /*2490*/  LDG.E.U16 R9, desc[UR8][R10.64] ;  /* 0x000000080a097981 */ /* 0x000124000c1e1500 */
[----:B0-----:R-:W-:-:S04]  /*24a0*/  LEA R10, P0, R38, R24, 0x1 ;  /* 0x00000018260a7211 */ /* 0x001fc800078008ff */
[----:B------:R-:W-:-:S05]  /*24b0*/  LEA.HI.X.SX32 R11, R38, R0, 0x1, P0 ;  /* 0x00000000260b7211 */ /* 0x000fca00000f0eff */
[----:B------:R-:W4:Y:S01]  /*24c0*/  LDG.E.U16 R10, desc[UR8][R10.64] ;  /* 0x000000080a0a7981 */ /* 0x000f22000c1e1500 */
[----:B-1----:R-:W-:-:S04]  /*24d0*/  LEA R12, P0, R3, R24, 0x1 ;  /* 0x00000018030c7211 */ /* 0x002fc800078008ff */
[----:B------:R-:W-:-:S05]  /*24e0*/  LEA.HI.X.SX32 R13, R3, R0, 0x1, P0 ;  /* 0x00000000030d7211 */ /* 0x000fca00000f0eff */
[----:B------:R0:W4:Y:S01]  /*24f0*/  LDG.E.U16 R15, desc[UR8][R12.64] ;  /* 0x000000080c0f7981 */ /* 0x000122000c1e1500 */
[----:B------:R-:W-:-:S04]  /*2500*/  IMAD R34, R2, 0x2, R3 ;  /* 0x0000000202227824 */ /* 0x000fc800078e0203 */
[----:B------:R-:W-:-:S05]  /*2510*/  IMAD R34, R2, 0x2, R34 ;  /* 0x0000000202227824 */ /* 0x000fca00078e0222 */
[----:B------:R-:W-:-:S05]  /*2520*/  LEA R34, R2, R34, 0x1 ;  /* 0x0000002202227211 */ /* 0x000fca00078e08ff */
[----:B------:R-:W-:-:S05]  /*2530*/  IMAD R34, R2, 0x2, R34 ;  /* 0x0000000202227824 */ /* 0x000fca00078e0222 */
[----:B0-----:R-:W-:-:S04]  /*2540*/  LEA R12, P0, R34, R24, 0x1 ;  /* 0x00000018220c7211 */ /* 0x001fc800078008ff */
[----:B------:R-:W-:-:S05]  /*2550*/  LEA.HI.X.SX32 R13, R34, R0, 0x1, P0 ;  /* 0x00000000220d7211 */ /* 0x000fca00000f0eff */
[----:B------:R2:W4:Y:S02]  /*2560*/  LDG.E.U16 R14, desc[UR8][R12.64] ;  /* 0x000000080c0e7981 */ /* 0x000524000c1e1500 */
[----:B--2---:R-:W-:-:S04]  /*2570*/  LEA R12, P0, R23, R24, 0x1 ;  /* 0x00000018170c7211 */ /* 0x004fc800078008ff */
[----:B------:R-:W-:-:S06]  /*2580*/  LEA.HI.X.SX32 R13, R23, R0, 0x1, P0 ;  /* 0x00000000170d7211 */ /* 0x000fcc00000f0eff */
[----:B------:R-:W2:Y:S04]  /*2590*/  LDG.E.U16 R13, desc[UR8][R12.64] ;  /* 0x000000080c0d7981 */ /* 0x000ea8000c1e1500 */
[----:B------:R-:W-:Y:S04]  /*25a0*/  STL [R1+0x6d0], R40 ;  /* 0x0006d02801007387 */ /* 0x000fe80000100800 */
[----:B-----5:R0:W-:Y:S04]  /*25b0*/  STL [R1+0x6d4], R39 ;  /* 0x0006d42701007387 */ /* 0x0201e80000100800 */
[----:B------:R-:W-:Y:S04]  /*25c0*/  STL [R1+0x6d8], R36 ;  /* 0x0006d82401007387 */ /* 0x000fe80000100800 */
[----:B------:R-:W-:Y:S04]  /*25d0*/  STL [R1+0x6dc], R27 ;  /* 0x0006dc1b01007387 */ /* 0x000fe80000100800 */
[----:B---3--:R-:W-:Y:S04]  /*25e0*/  STL [R1+0x6e0], R6 ;  /* 0x0006e00601007387 */ /* 0x008fe80000100800 */
[----:B----4-:R-:W-:Y:S04]  /*25f0*/  STL [R1+0x6e4], R5 ;  /* 0x0006e40501007387 */ /* 0x010fe80000100800 */
[----:B------:R-:W-:Y:S04]  /*2600*/  STL [R1+0x6e8], R4 ;  /* 0x0006e80401007387 */ /* 0x000fe80000100800 */
[----:B------:R-:W-:Y:S04]  /*2610*/  STL [R1+0x6ec], R7 ;  /* 0x0006ec0701007387 */ /* 0x000fe80000100800 */
[----:B------:R-:W-:Y:S04]  /*2620*/  STL [R1+0x6f0], R8 ;  /* 0x0006f00801007387 */ /* 0x000fe80000100800 */
[----:B------:R-:W-:Y:S04]  /*2630*/  STL [R1+0x6f4], R9 ;  /* 0x0006f40901007387 */ /* 0x000fe80000100800 */
[----:B------:R-:W-:Y:S04]  /*2640*/  STL [R1+0x6f8], R10 ;  /* 0x0006f80a01007387 */ /* 0x000fe80000100800 */
[----:B------:R-:W-:Y:S04]  /*2650*/  STL [R1+0x6fc], R15 ;  /* 0x0006fc0f01007387 */ /* 0x000fe80000100800 */
[----:B------:R-:W3:Y:S04]  /*2660*/  LDL.LU R26, [R1+0x50] ;  /* 0x00005000011a7983 */ /* 0x000ee80000300800 */
[----:B------:R-:W4:Y:S04]  /*2670*/  LDL.LU R34, [R1+0x54] ;  /* 0x0000540001227983 */ /* 0x000f280000300800 */
[----:B------:R-:W-:Y:S04]  /*2680*/  STL [R1+0x700], R14 ;  /* 0x0007000e01007387 */ /* 0x000fe80000100800 */
[----:B------:R-:W5:Y:S04]  /*2690*/  LDL.LU R58, [R1+0x5c] ;  /* 0x00005c00013a7983 */ /* 0x000f680000300800 */
[----:B--2---:R1:W-:Y:S04]  /*26a0*/  STL [R1+0x704], R13 ;  /* 0x0007040d01007387 */ /* 0x0043e80000100800 */
[----:B------:R-:W2:Y:S01]  /*26b0*/  LDL.LU R61, [R1+0x60] ;  /* 0x00006000013d7983 */ /* 0x000ea20000300800 */
[----:B------:R-:W-:-:S03]  /*26c0*/  LEA R18, P0, R25, R24, 0x1 ;  /* 0x0000001819127211 */ /* 0x000fc600078008ff */
[----:B------:R-:W2:Y:S01]  /*26d0*/  LDL.LU R30, [R1+0x68] ;  /* 0x00006800011e7983 */ /* 0x000ea20000300800 */
[----:B------:R-:W-:-:S03]  /*26e0*/  LEA.HI.X.SX32 R19, R25, R0, 0x1, P0 ;  /* 0x0000000019137211 */ /* 0x000fc600000f0eff */
[----:B------:R-:W2:Y:S04]  /*26f0*/  LDL.LU R51, [R1+0x70] ;  /* 0x0000700001337983 */ /* 0x000ea80000300800 */
[----:B------:R0:W2:Y:S01]  /*2700*/  LDG.E.U16 R12, desc[UR8][R18.64] ;  /* 0x00000008120c7981 */ /* 0x0000a2000c1e1500 */
[----:B------:R-:W-:-:S03]  /*2710*/  IMAD R16, R2, 0x2, R16 ;  /* 0x0000000202107824 */ /* 0x000fc600078e0210 */
[----:B------:R-:W2:Y:S01]  /*2720*/  LDL.LU R50, [R1+0x6c] ;  /* 0x00006c0001327983 */ /* 0x000ea20000300800 */
[----:B0-----:R-:W-:-:S03]  /*2730*/  LEA R18, P0, R28, R24, 0x1 ;  /* 0x000000181c127211 */ /* 0x001fc600078008ff */
[----:B------:R-:W2:Y:S01]  /*2740*/  LDL.LU R25, [R1+0x78] ;  /* 0x0000780001197983 */ /* 0x000ea20000300800 */
[----:B------:R-:W-:-:S05]  /*2750*/  LEA.HI.X.SX32 R19, R28, R0, 0x1, P0 ;  /* 0x000000001c137211 */ /* 0x000fca00000f0eff */
[----:B------:R0:W2:Y:S01]  /*2760*/  LDG.E.U16 R11, desc[UR8][R18.64] ;  /* 0x00000008120b7981 */ /* 0x0000a2000c1e1500 */
[----:B------:R-:W-:Y:S02]  /*2770*/  LEA R17, R2, R16, 0x1 ;  /* 0x0000001002117211 */ /* 0x000fe400078e08ff */
[----:B0-----:R-:W-:-:S04]  /*2780*/  LEA R18, P0, R29, R24, 0x1 ;  /* 0x000000181d127211 */ /* 0x001fc800078008ff */
[----:B------:R-:W-:Y:S02]  /*2790*/  LEA.HI.X.SX32 R19, R29, R0, 0x1, P0 ;  /* 0x000000001d137211 */ /* 0x000fe400000f0eff */
[----:B------:R-:W-:-:S03]  /*27a0*/  LEA R22, P0, R16, R24, 0x1 ;  /* 0x0000001810167211 */ /* 0x000fc600078008ff */
[----:B------:R3:W2:Y:S01]  /*27b0*/  LDG.E.U16 R3, desc[UR8][R18.64] ;  /* 0x0000000812037981 */ /* 0x0006a2000c1e1500 */
[----:B------:R-:W-:Y:S02]  /*27c0*/  LEA.HI.X.SX32 R23, R16, R0, 0x1, P0 ;  /* 0x0000000010177211 */ /* 0x000fe400000f0eff */
[----:B------:R-:W-:-:S03]  /*27d0*/  LEA R28, P0, R17, R24, 0x1 ;  /* 0x00000018111c7211 */ /* 0x000fc600078008ff */
[----:B------:R-:W2:Y:S01]  /*27e0*/  LDG.E.U16 R2, desc[UR8][R22.64] ;  /* 0x0000000816027981 */ /* 0x000ea2000c1e1500 */
[----:B------:R-:W-:-:S05]  /*27f0*/  LEA.HI.X.SX32 R29, R17, R0, 0x1, P0 ;  /* 0x00000000111d7211 */ /* 0x000fca00000f0eff */
[----:B------:R-:W2:Y:S01]  /*2800*/  LDG.E.U16 R16, desc[UR8][R28.64] ;  /* 0x000000081c107981 */ /* 0x000ea2000c1e1500 */
[----:B---3--:R-:W-:-:S04]  /*2810*/  LEA R18, P0, R26, R24, 0x1 ;  /* 0x000000181a127211 */ /* 0x008fc800078008ff */
[----:B------:R-:W-:Y:S02]  /*2820*/  LEA.HI.X.SX32 R19, R26, R0, 0x1, P0 ;  /* 0x000000001a137211 */ /* 0x000fe400000f0eff */
[----:B------:R-:W3:Y:S04]  /*2830*/  LDL.LU R26, [R1+0x7c] ;  /* 0x00007c00011a7983 */ /* 0x000ee80000300800 */
[----:B------:R4:W3:Y:S02]  /*2840*/  LDG.E.U16 R17, desc[UR8][R18.64] ;  /* 0x0000000812117981 */ /* 0x0008e4000c1e1500 */
[----:B----4-:R-:W-:-:S04]  /*2850*/  LEA R18, P0, R34, R24, 0x1 ;  /* 0x0000001822127211 */ /* 0x010fc800078008ff */
[----:B------:R-:W-:Y:S02]  /*2860*/  LEA.HI.X.SX32 R19, R34, R0, 0x1, P0 ;  /* 0x0000000022137211 */ /* 0x000fe400000f0eff */
[----:B------:R-:W4:Y:S04]  /*2870*/  LDL.LU R34, [R1+0x84] ;  /* 0x0000840001227983 */ /* 0x000f280000300800 */
[----:B------:R-:W4:Y:S04]  /*2880*/  LDL.LU R55, [R1+0x88] ;  /* 0x0000880001377983 */ /* 0x000f280000300800 */
[----:B------:R-:W4:Y:S01]  /*2890*/  LDL.LU R59, [R1+0x90] ;  /* 0x00009000013b7983 */ /* 0x000f220000300800 */
[----:B-----5:R-:W-:-:S03]  /*28a0*/  LEA R20, P0, R58, R24, 0x1 ;  /* 0x000000183a147211 */ /* 0x020fc600078008ff */
[----:B------:R-:W5:Y:S01]  /*28b0*/  LDG.E.U16 R18, desc[UR8][R18.64] ;  /* 0x0000000812127981 */ /* 0x000f62000c1e1500 */
[----:B------:R-:W-:-:S03]  /*28c0*/  LEA.HI.X.SX32 R21, R58, R0, 0x1, P0 ;  /* 0x000000003a157211 */ /* 0x000fc600000f0eff */
[----:B------:R-:W5:Y:S04]  /*28d0*/  LDL.LU R58, [R1+0x94] ;  /* 0x00009400013a7983 */ /* 0x000f680000300800 */
[----:B------:R2:W5:Y:S02]  /*28e0*/  LDG.E.U16 R19, desc[UR8][R20.64] ;  /* 0x0000000814137981 */ /* 0x000564000c1e1500 */
[----:B--2---:R-:W-:-:S04]  /*28f0*/  LEA R20, P0, R61, R24, 0x1 ;  /* 0x000000183d147211 */ /* 0x004fc800078008ff */
[----:B------:R-:W-:Y:S02]  /*2900*/  LEA.HI.X.SX32 R21, R61, R0, 0x1, P0 ;  /* 0x000000003d157211 */ /* 0x000fe400000f0eff */
[----:B------:R-:W2:Y:S01]  /*2910*/  LDL.LU R61, [R1+0x9c] ;  /* 0x00009c00013d7983 */ /* 0x000ea20000300800 */
[----:B------:R-:W-:-:S03]  /*2920*/  LEA R22, P0, R30, R24, 0x1 ;  /* 0x000000181e167211 */ /* 0x000fc600078008ff */
[----:B------:R-:W2:Y:S01]  /*2930*/  LDG.E.U16 R20, desc[UR8][R20.64] ;  /* 0x0000000814147981 */ /* 0x000ea2000c1e1500 */
[----:B------:R-:W-:-:S03]  /*2940*/  LEA.HI.X.SX32 R23, R30, R0, 0x1, P0 ;  /* 0x000000001e177211 */ /* 0x000fc600000f0eff */
[----:B------:R-:W2:Y:S04]  /*2950*/  LDL.LU R30, [R1+0x98] ;  /* 0x00009800011e7983 */ /* 0x000ea80000300800 */
[----:B------:R-:W2:Y:S04]  /*2960*/  LDL.LU R56, [R1+0x8c] ;  /* 0x00008c0001387983 */ /* 0x000ea80000300800 */
[----:B------:R0:W2:Y:S04]  /*2970*/  LDG.E.U16 R21, desc[UR8][R22.64] ;  /* 0x0000000816157981 */ /* 0x0000a8000c1e1500 */
[----:B------:R-:W2:Y:S01]  /*2980*/  LDL.LU R57, [R1+0x80] ;  /* 0x0000800001397983 */ /* 0x000ea20000300800 */
[----:B0-----:R-:W-:-:S04]  /*2990*/  LEA R22, P0, R51, R24, 0x1 ;  /* 0x0000001833167211 */ /* 0x001fc800078008ff */
[----:B------:R-:W-:Y:S02]  /*29a0*/  LEA.HI.X.SX32 R23, R51, R0, 0x1, P0 ;  /* 0x0000000033177211 */ /* 0x000fe400000f0eff */
[----:B------:R-:W-:-:S03]  /*29b0*/  LEA R28, P0, R50, R24, 0x1 ;  /* 0x00000018321c7211 */ /* 0x000fc600078008ff */
[----:B------:R-:W2:Y:S01]  /*29c0*/  LDG.E.U16 R22, desc[UR8][R22.64] ;  /* 0x0000000816167981 */ /* 0x000ea2000c1e1500 */
[----:B------:R-:W-:-:S03]  /*29d0*/  LEA.HI.X.SX32 R29, R50, R0, 0x1, P0 ;  /* 0x00000000321d7211 */ /* 0x000fc600000f0eff */
[----:B------:R-:W2:Y:S04]  /*29e0*/  LDL.LU R50, [R1+0x74] ;  /* 0x0000740001327983 */ /* 0x000ea80000300800 */
[----:B------:R-:W2:Y:S04]  /*29f0*/  LDL.LU R51, [R1+0x64] ;  /* 0x0000640001337983 */ /* 0x000ea80000300800 */
[----:B------:R0:W2:Y:S02]  /*2a00*/  LDG.E.U16 R23, desc[UR8][R28.64] ;  /* 0x000000081c177981 */ /* 0x0000a4000c1e1500 */
[----:B0-----:R-:W-:-:S04]  /*2a10*/  LEA R28, P0, R25, R24, 0x1 ;  /* 0x00000018191c7211 */ /* 0x001fc800078008ff */
[----:B------:R-:W-:-:S05]  /*2a20*/  LEA.HI.X.SX32 R29, R25, R0, 0x1, P0 ;  /* 0x00000000191d7211 */ /* 0x000fca00000f0eff */
[----:B------:R3:W2:Y:S02]  /*2a30*/  LDG.E.U16 R25, desc[UR8][R28.64] ;  /* 0x000000081c197981 */ /* 0x0006a4000c1e1500 */
[----:B---3--:R-:W-:-:S04]  /*2a40*/  LEA R28, P0, R26, R24, 0x1 ;  /* 0x000000181a1c7211 */ /* 0x008fc800078008ff */
[----:B------:R-:W-:-:S05]  /*2a50*/  LEA.HI.X.SX32 R29, R26, R0, 0x1, P0 ;  /* 0x000000001a1d7211 */ /* 0x000fca00000f0eff */
[----:B------:R4:W3:Y:S02]  /*2a60*/  LDG.E.U16 R26, desc[UR8][R28.64] ;  /* 0x000000081c1a7981 */ /* 0x0008e4000c1e1500 */
[----:B----4-:R-:W-:-:S04]  /*2a70*/  LEA R28, P0, R34, R24, 0x1 ;  /* 0x00000018221c7211 */ /* 0x010fc800078008ff */
[----:B------:R-:W-:-:S05]  /*2a80*/  LEA.HI.X.SX32 R29, R34, R0, 0x1, P0 ;  /* 0x00000000221d7211 */ /* 0x000fca00000f0eff */
[----:B------:R0:W4:Y:S02]  /*2a90*/  LDG.E.U16 R34, desc[UR8][R28.64] ;  /* 0x000000081c227981 */ /* 0x000124000c1e1500 */
[----:B0-----:R-:W-:-:S04]  /*2aa0*/  LEA R28, P0, R55, R24, 0x1 ;  /* 0x00000018371c7211 */ /* 0x001fc800078008ff */
[----:B------:R-:W-:-:S05]  /*2ab0*/  LEA.HI.X.SX32 R29, R55, R0, 0x1, P0 ;  /* 0x00000000371d7211 */ /* 0x000fca00000f0eff */
[----:B------:R0:W3:Y:S02]  /*2ac0*/  LDG.E.U16 R35, desc[UR8][R28.64] ;  /* 0x000000081c237981 */ /* 0x0000e4000c1e1500 */
[----:B0-----:R-:W-:-:S04]  /*2ad0*/  LEA R28, P0, R59, R24, 0x1 ;  /* 0x000000183b1c7211 */ /* 0x001fc800078008ff */
[----:B------:R-:W-:Y:S02]  /*2ae0*/  LEA.HI.X.SX32 R29, R59, R0, 0x1, P0 ;  /* 0x000000003b1d7211 */ /* 0x000fe400000f0eff */
[----:B------:R-:W3:Y:S04]  /*2af0*/  LDL.LU R59, [R1+0x58] ;  /* 0x00005800013b7983 */ /* 0x000ee80000300800 */
[----:B------:R5:W4:Y:S02]  /*2b00*/  LDG.E.U16 R37, desc[UR8][R28.64] ;  /* 0x000000081c257981 */ /* 0x000b24000c1e1500 */
[----:B-----5:R-:W-:-:S04]  /*2b10*/  LEA R28, P0, R58, R24, 0x1 ;  /* 0x000000183a1c7211 */ /* 0x020fc800078008ff */
[----:B------:R-:W-:Y:S02]  /*2b20*/  LEA.HI.X.SX32 R29, R58, R0, 0x1, P0 ;  /* 0x000000003a1d7211 */ /* 0x000fe400000f0eff */
[----:B------:R-:W5:Y:S04]  /*2b30*/  LDL.LU R58, [R1+0x4c] ;  /* 0x00004c00013a7983 */ /* 0x000f680000300800 */
[----:B------:R2:W4:Y:S02]  /*2b40*/  LDG.E.U16 R38, desc[UR8][R28.64] ;  /* 0x000000081c267981 */ /* 0x000524000c1e1500 */
[----:B--2---:R-:W-:-:S04]  /*2b50*/  LEA R28, P0, R61, R24, 0x1 ;  /* 0x000000183d1c7211 */ /* 0x004fc800078008ff */
[----:B------:R-:W-:Y:S02]  /*2b60*/  LEA.HI.X.SX32 R29, R61, R0, 0x1, P0 ;  /* 0x000000003d1d7211 */ /* 0x000fe400000f0eff */
[----:B------:R-:W2:Y:S04]  /*2b70*/  LDL.LU R61, [R1+0x2c] ;  /* 0x00002c00013d7983 */ /* 0x000ea80000300800 */
[----:B------:R0:W4:Y:S02]  /*2b80*/  LDG.E.U16 R43, desc[UR8][R28.64] ;  /* 0x000000081c2b7981 */ /* 0x000124000c1e1500 */
[----:B0-----:R-:W-:-:S04]  /*2b90*/  LEA R28, P0, R30, R24, 0x1 ;  /* 0x000000181e1c7211 */ /* 0x001fc800078008ff */
[----:B------:R-:W-:Y:S02]  /*2ba0*/  LEA.HI.X.SX32 R29, R30, R0, 0x1, P0 ;  /* 0x000000001e1d7211 */ /* 0x000fe400000f0eff */
[----:B------:R-:W4:Y:S04]  /*2bb0*/  LDL.LU R30, [R1+0x28] ;  /* 0x00002800011e7983 */ /* 0x000f280000300800 */
[----:B------:R0:W4:Y:S04]  /*2bc0*/  LDG.E.U16 R45, desc[UR8][R28.64] ;  /* 0x000000081c2d7981 */ /* 0x000128000c1e1500 */
[----:B------:R-:W4:Y:S04]  /*2bd0*/  LDL.LU R39, [R1+0x1a4] ;  /* 0x0001a40001277983 */ /* 0x000f280000300800 */
[----:B------:R-:W4:Y:S01]  /*2be0*/  LDL.LU R40, [R1+0x1a0] ;  /* 0x0001a00001287983 */ /* 0x000f220000300800 */
[----:B0-----:R-:W-:-:S03]  /*2bf0*/  LEA R28, P0, R56, R24, 0x1 ;  /* 0x00000018381c7211 */ /* 0x001fc600078008ff */
[----:B------:R-:W4:Y:S01]  /*2c00*/  LDL.LU R42, [R1+0x19c] ;  /* 0x00019c00012a7983 */ /* 0x000f220000300800 */
[----:B------:R-:W-:-:S03]  /*2c10*/  LEA.HI.X.SX32 R29, R56, R0, 0x1, P0 ;  /* 0x00000000381d7211 */ /* 0x000fc600000f0eff */
        /* <DEDUP_REMOVED lines=9> */
[----:B------:R-:W4:Y:S01]  /*2cb0*/  LDL.LU R56, [R1+0x184] ;  /* 0x0001840001387983 */ /* 0x000f220000300800 */
[----:B0-----:R-:W-:-:S04]  /*2cc0*/  LEA R28, P0, R50, R24, 0x1 ;  /* 0x00000018321c7211 */ /* 0x001fc800078008ff */
[----:B------:R-:W-:-:S05]  /*2cd0*/  LEA.HI.X.SX32 R29, R50, R0, 0x1, P0 ;  /* 0x00000000321d7211 */ /* 0x000fca00000f0eff */
[----:B------:R0:W4:Y:S02]  /*2ce0*/  LDG.E.U16 R50, desc[UR8][R28.64] ;  /* 0x000000081c327981 */ /* 0x000124000c1e1500 */
[----:B0-----:R-:W-:-:S04]  /*2cf0*/  LEA R28, P0, R51, R24, 0x1 ;  /* 0x00000018331c7211 */ /* 0x001fc800078008ff */
[----:B------:R-:W-:-:S05]  /*2d00*/  LEA.HI.X.SX32 R29, R51, R0, 0x1, P0 ;  /* 0x00000000331d7211 */ /* 0x000fca00000f0eff */
[----:B------:R3:W4:Y:S02]  /*2d10*/  LDG.E.U16 R51, desc[UR8][R28.64] ;  /* 0x000000081c337981 */ /* 0x000724000c1e1500 */
[----:B---3--:R-:W-:-:S04]  /*2d20*/  LEA R28, P0, R59, R24, 0x1 ;  /* 0x000000183b1c7211 */ /* 0x008fc800078008ff */
[----:B------:R-:W-:Y:S02]  /*2d30*/  LEA.HI.X.SX32 R29, R59, R0, 0x1, P0 ;  /* 0x000000003b1d7211 */ /* 0x000fe400000f0eff */
[----:B------:R-:W3:Y:S04]  /*2d40*/  LDL.LU R59, [R1+0x180] ;  /* 0x00018000013b7983 */ /* 0x000ee80000300800 */
[----:B------:R5:W3:Y:S02]  /*2d50*/  LDG.E.U16 R52, desc[UR8][R28.64] ;  /* 0x000000081c347981 */ /* 0x000ae4000c1e1500 */
[----:B-----5:R-:W-:-:S04]  /*2d60*/  LEA R28, P0, R58, R24, 0x1 ;  /* 0x000000183a1c7211 */ /* 0x020fc800078008ff */
[----:B------:R-:W-:-:S05]  /*2d70*/  LEA.HI.X.SX32 R29, R58, R0, 0x1, P0 ;  /* 0x000000003a1d7211 */ /* 0x000fca00000f0eff */
[----:B------:R2:W5:Y:S02]  /*2d80*/  LDG.E.U16 R53, desc[UR8][R28.64] ;  /* 0x000000081c357981 */ /* 0x000564000c1e1500 */
[----:B--2---:R-:W-:-:S04]  /*2d90*/  LEA R28, P0, R61, R24, 0x1 ;  /* 0x000000183d1c7211 */ /* 0x004fc800078008ff */
[----:B------:R-:W-:Y:S02]  /*2da0*/  LEA.HI.X.SX32 R29, R61, R0, 0x1, P0 ;  /* 0x000000003d1d7211 */ /* 0x000fe400000f0eff */
[----:B------:R-:W2:Y:S04]  /*2db0*/  LDL.LU R61, [R1+0x17c] ;  /* 0x00017c00013d7983 */ /* 0x000ea80000300800 */
[----:B------:R4:W5:Y:S04]  /*2dc0*/  LDG.E.U16 R58, desc[UR8][R28.64] ;  /* 0x000000081c3a7981 */ /* 0x000968000c1e1500 */
[----:B------:R-:W5:Y:S01]  /*2dd0*/  LDL.LU R57, [R1+0x178] ;  /* 0x0001780001397983 */ /* 0x000f620000300800 */
[----:B----4-:R-:W-:-:S04]  /*2de0*/  LEA R28, P0, R30, R24, 0x1 ;  /* 0x000000181e1c7211 */ /* 0x010fc800078008ff */
[----:B------:R-:W-:Y:S02]  /*2df0*/  LEA.HI.X.SX32 R29, R30, R0, 0x1, P0 ;  /* 0x000000001e1d7211 */ /* 0x000fe400000f0eff */
[----:B------:R-:W-:-:S03]  /*2e00*/  LEA R30, P1, R41, R24, 0x1 ;  /* 0x00000018291e7211 */ /* 0x000fc600078208ff */
[----:B------:R0:W4:Y:S01]  /*2e10*/  LDG.E.U16 R60, desc[UR8][R28.64] ;  /* 0x000000081c3c7981 */ /* 0x000122000c1e1500 */
[----:B------:R-:W-:-:S03]  /*2e20*/  LEA.HI.X.SX32 R31, R41, R0, 0x1, P1 ;  /* 0x00000000291f7211 */ /* 0x000fc600008f0eff */
[----:B------:R-:W4:Y:S04]  /*2e30*/  LDL.LU R41, [R1+0x174] ;  /* 0x0001740001297983 */ /* 0x000f280000300800 */
[----:B------:R-:W-:Y:S01]  /*2e40*/  STS.U16 [R33+UR6+0x2000], R39 ;  /* 0x0020002721007988 */ /* 0x000fe20008000406 */
[----:B0-----:R-:W-:-:S03]  /*2e50*/  LEA R28, P0, R32, R24, 0x1 ;  /* 0x00000018201c7211 */ /* 0x001fc600078008ff */
[----:B------:R-:W-:Y:S01]  /*2e60*/  STS.U16 [R33+UR6+0x3000], R40 ;  /* 0x0030002821007988 */ /* 0x000fe20008000406 */
[----:B------:R-:W-:-:S03]  /*2e70*/  LEA.HI.X.SX32 R29, R32, R0, 0x1, P0 ;  /* 0x00000000201d7211 */ /* 0x000fc600000f0eff */
[----:B------:R-:W4:Y:S04]  /*2e80*/  LDL.LU R0, [R1+0x170] ;  /* 0x0001700001007983 */ /* 0x000f280000300800 */
[----:B------:R-:W5:Y:S04]  /*2e90*/  LDL.LU R32, [R1+0x16c] ;  /* 0x00016c0001207983 */ /* 0x000f680000300800 */
[----:B------:R-:W5:Y:S04]  /*2ea0*/  LDL.LU R24, [R1+0x168] ;  /* 0x0001680001187983 */ /* 0x000f680000300800 */
[----:B-1----:R-:W5:Y:S04]  /*2eb0*/  LDL.LU R13, [R1+0x164] ;  /* 0x00016400010d7983 */ /* 0x002f680000300800 */
[----:B------:R-:W5:Y:S04]  /*2ec0*/  LDL.LU R14, [R1+0x160] ;  /* 0x00016000010e7983 */ /* 0x000f680000300800 */
        /* <DEDUP_REMOVED lines=8> */
[----:B------:R-:W-:Y:S04]  /*2f50*/  STS.U16 [R33+UR6+0x4000], R42 ;  /* 0x0040002a21007988 */ /* 0x000fe80008000406 */
[----:B------:R-:W-:Y:S04]  /*2f60*/  STS.U16 [R33+UR6+0x5000], R44 ;  /* 0x0050002c21007988 */ /* 0x000fe80008000406 */
[----:B------:R-:W-:Y:S04]  /*2f70*/  STS.U16 [R33+UR6+0x6000], R46 ;  /* 0x0060002e21007988 */ /* 0x000fe80008000406 */
[----:B------:R-:W-:Y:S04]  /*2f80*/  STS.U16 [R33+UR6+0x7000], R48 ;  /* 0x0070003021007988 */ /* 0x000fe80008000406 */
[----:B------:R-:W-:Y:S04]  /*2f90*/  STS.U16 [R33+UR6+0x8000], R54 ;  /* 0x0080003621007988 */ /* 0x000fe80008000406 */
[----:B------:R-:W-:Y:S04]  /*2fa0*/  STS.U16 [R33+UR6+0x9000], R55 ;  /* 0x0090003721007988 */ /* 0x000fe80008000406 */
[----:B------:R-:W-:Y:S04]  /*2fb0*/  STS.U16 [R33+UR6+0xa000], R56 ;  /* 0x00a0003821007988 */ /* 0x000fe80008000406 */
[----:B------:R-:W5:Y:S04]  /*2fc0*/  LDG.E.U16 R30, desc[UR8][R30.64] ;  /* 0x000000081e1e7981 */ /* 0x000f68000c1e1500 */
[----:B------:R-:W5:Y:S04]  /*2fd0*/  LDG.E.U16 R28, desc[UR8][R28.64] ;  /* 0x000000081c1c7981 */ /* 0x000f68000c1e1500 */
[----:B---3--:R0:W-:Y:S04]  /*2fe0*/  STS.U16 [R33+UR6+0xb000], R59 ;  /* 0x00b0003b21007988 */ /* 0x0081e80008000406 */
[----:B0-----:R-:W3:Y:S04]  /*2ff0*/  LDL.LU R59, [R1+0x13c] ;  /* 0x00013c00013b7983 */ /* 0x001ee80000300800 */
[----:B------:R-:W3:Y:S04]  /*3000*/  LDL.LU R27, [R1+0x138] ;  /* 0x00013800011b7983 */ /* 0x000ee80000300800 */
[----:B------:R-:W3:Y:S04]  /*3010*/  LDL.LU R36, [R1+0x134] ;  /* 0x0001340001247983 */ /* 0x000ee80000300800 */
[----:B------:R-:W3:Y:S04]  /*3020*/  LDL.LU R39, [R1+0x130] ;  /* 0x0001300001277983 */ /* 0x000ee80000300800 */
[----:B--2---:R0:W-:Y:S04]  /*3030*/  STS.U16 [R33+UR6+0xc000], R61 ;  /* 0x00c0003d21007988 */ /* 0x0041e80008000406 */
[----:B0-----:R-:W2:Y:S04]  /*3040*/  LDL.LU R61, [R1+0x12c] ;  /* 0x00012c00013d7983 */ /* 0x001ea80000300800 */
[----:B------:R-:W2:Y:S04]  /*3050*/  LDL.LU R40, [R1+0x128] ;  /* 0x0001280001287983 */ /* 0x000ea80000300800 */
[----:B------:R-:W2:Y:S04]  /*3060*/  LDL.LU R42, [R1+0x124] ;  /* 0x00012400012a7983 */ /* 0x000ea80000300800 */
[----:B------:R-:W2:Y:S04]  /*3070*/  LDL.LU R44, [R1+0x120] ;  /* 0x00012000012c7983 */ /* 0x000ea80000300800 */
[----:B------:R-:W2:Y:S04]  /*3080*/  LDL.LU R46, [R1+0x11c] ;  /* 0x00011c00012e7983 */ /* 0x000ea80000300800 */
[----:B------:R-:W2:Y:S04]  /*3090*/  LDL.LU R48, [R1+0x118] ;  /* 0x0001180001307983 */ /* 0x000ea80000300800 */
[----:B------:R-:W2:Y:S04]  /*30a0*/  LDL.LU R54, [R1+0x114] ;  /* 0x0001140001367983 */ /* 0x000ea80000300800 */
[----:B------:R-:W2:Y:S04]  /*30b0*/  LDL.LU R55, [R1+0x110] ;  /* 0x0001100001377983 */ /* 0x000ea80000300800 */
[----:B----4-:R0:W-:Y:S04]  /*30c0*/  STS.U16 [R33+UR6+0xf000], R0 ;  /* 0x00f0000021007988 */ /* 0x0101e80008000406 */
[----:B-----5:R1:W-:Y:S04]  /*30d0*/  STS.U16 [R33+UR6+0xd000], R57 ;  /* 0x00d0003921007988 */ /* 0x0203e80008000406 */
[----:B------:R-:W4:Y:S01]  /*30e0*/  LDL.LU R56, [R1+0x10c] ;  /* 0x00010c0001387983 */ /* 0x000f220000300800 */
[----:B0-----:R-:W-:-:S03]  /*30f0*/  LOP3.LUT R0, R33, 0x20, RZ, 0x3c, !PT ;  /* 0x0000002021007812 */ /* 0x001fc600078e3cff */
[----:B------:R-:W-:Y:S04]  /*3100*/  STS.U16 [R33+UR6+0xe000], R41 ;  /* 0x00e0002921007988 */ /* 0x000fe80008000406 */
[----:B-1----:R-:W5:Y:S04]  /*3110*/  LDL.LU R57, [R1+0x108] ;  /* 0x0001080001397983 */ /* 0x002f680000300800 */
[----:B------:R-:W-:Y:S04]  /*3120*/  STS.U16 [R33+UR6+0x10000], R32 ;  /* 0x0100002021007988 */ /* 0x000fe80008000406 */
        /* <DEDUP_REMOVED lines=11> */
[----:B---3--:R0:W-:Y:S04]  /*31e0*/  STS.U16 [R33+UR6+0x1c000], R59 ;  /* 0x01c0003b21007988 */ /* 0x0081e80008000406 */
[----:B------:R-:W-:Y:S04]  /*31f0*/  STS.U16 [R33+UR6+0x1d000], R27 ;  /* 0x01d0001b21007988 */ /* 0x000fe80008000406 */
[----:B------:R-:W-:Y:S04]  /*3200*/  STS.U16 [R33+UR6+0x1e000], R36 ;  /* 0x01e0002421007988 */ /* 0x000fe80008000406 */
[----:B------:R-:W-:Y:S04]  /*3210*/  STS.U16 [R33+UR6+0x1f000], R39 ;  /* 0x01f0002721007988 */ /* 0x000fe80008000406 */
[----:B0-----:R-:W3:Y:S04]  /*3220*/  LDL.LU R59, [R1+0x104] ;  /* 0x00010400013b7983 */ /* 0x001ee80000300800 */
        /* <DEDUP_REMOVED lines=14> */
[----:B------:R0:W-:Y:S04]  /*3310*/  STS.U16 [R0+UR6+0x1400], R40 ;  /* 0x0014002800007988 */ /* 0x0001e80008000406 */
[----:B------:R-:W2:Y:S04]  /*3320*/  LDL.LU R39, [R1+0xcc] ;  /* 0x0000cc0001277983 */ /* 0x000ea80000300800 */
[----:B------:R1:W-:Y:S04]  /*3330*/  STS.U16 [R0+UR6+0x2400], R42 ;  /* 0x0024002a00007988 */ /* 0x0003e80008000406 */
[----:B0-----:R-:W2:Y:S04]  /*3340*/  LDL.LU R40, [R1+0xc8] ;  /* 0x0000c80001287983 */ /* 0x001ea80000300800 */
[----:B------:R0:W-:Y:S04]  /*3350*/  STS.U16 [R0+UR6+0x3400], R44 ;  /* 0x0034002c00007988 */ /* 0x0001e80008000406 */
[----:B-1----:R-:W2:Y:S04]  /*3360*/  LDL.LU R42, [R1+0xc4] ;  /* 0x0000c400012a7983 */ /* 0x002ea80000300800 */
[----:B------:R-:W2:Y:S04]  /*3370*/  LDL.LU R24, [R1+0xc0] ;  /* 0x0000c00001187983 */ /* 0x000ea80000300800 */
[----:B------:R1:W-:Y:S04]  /*3380*/  STS.U16 [R0+UR6+0x4400], R46 ;  /* 0x0044002e00007988 */ /* 0x0003e80008000406 */
[----:B0-----:R-:W2:Y:S04]  /*3390*/  LDL.LU R44, [R1+0xbc] ;  /* 0x0000bc00012c7983 */ /* 0x001ea80000300800 */
[----:B------:R0:W-:Y:S04]  /*33a0*/  STS.U16 [R0+UR6+0x5400], R48 ;  /* 0x0054003000007988 */ /* 0x0001e80008000406 */
[----:B-1----:R-:W2:Y:S04]  /*33b0*/  LDL.LU R46, [R1+0xb8] ;  /* 0x0000b800012e7983 */ /* 0x002ea80000300800 */
[----:B------:R1:W-:Y:S04]  /*33c0*/  STS.U16 [R0+UR6+0x6400], R54 ;  /* 0x0064003600007988 */ /* 0x0003e80008000406 */
[----:B0-----:R-:W2:Y:S04]  /*33d0*/  LDL.LU R48, [R1+0xb4] ;  /* 0x0000b40001307983 */ /* 0x001ea80000300800 */
[----:B------:R0:W-:Y:S04]  /*33e0*/  STS.U16 [R0+UR6+0x7400], R55 ;  /* 0x0074003700007988 */ /* 0x0001e80008000406 */
[----:B-1----:R-:W2:Y:S04]  /*33f0*/  LDL.LU R54, [R1+0xb0] ;  /* 0x0000b00001367983 */ /* 0x002ea80000300800 */
[----:B----4-:R1:W-:Y:S04]  /*3400*/  STS.U16 [R0+UR6+0x8400], R56 ;  /* 0x0084003800007988 */ /* 0x0103e80008000406 */
[----:B0-----:R-:W4:Y:S04]  /*3410*/  LDL.LU R55, [R1+0xac] ;  /* 0x0000ac0001377983 */ /* 0x001f280000300800 */
[----:B-----5:R0:W-:Y:S04]  /*3420*/  STS.U16 [R0+UR6+0x9400], R57 ;  /* 0x0094003900007988 */ /* 0x0201e80008000406 */
[----:B-1----:R-:W5:Y:S04]  /*3430*/  LDL.LU R56, [R1+0xa8] ;  /* 0x0000a80001387983 */ /* 0x002f680000300800 */
[----:B0-----:R-:W4:Y:S04]  /*3440*/  LDL.LU R57, [R1+0xa4] ;  /* 0x0000a40001397983 */ /* 0x001f280000300800 */
[----:B---3--:R0:W-:Y:S04]  /*3450*/  STS.U16 [R0+UR6+0xa400], R59 ;  /* 0x00a4003b00007988 */ /* 0x0081e80008000406 */
[----:B0-----:R-:W3:Y:S04]  /*3460*/  LDL.LU R59, [R1+0xa0] ;  /* 0x0000a000013b7983 */ /* 0x001ee80000300800 */
[----:B--2---:R0:W-:Y:S04]  /*3470*/  STS.U16 [R0+UR6+0xb400], R61 ;  /* 0x00b4003d00007988 */ /* 0x0041e80008000406 */
[----:B0-----:R-:W2:Y:S04]  /*3480*/  LDL.LU R61, [R1+0x44] ;  /* 0x00004400013d7983 */ /* 0x001ea80000300800 */
[----:B------:R-:W2:Y:S04]  /*3490*/  LDL.LU R31, [R1+0x14] ;  /* 0x00001400011f7983 */ /* 0x000ea80000300800 */
[----:B------:R-:W2:Y:S04]  /*34a0*/  LDL.LU R29, [R1+0x10] ;  /* 0x00001000011d7983 */ /* 0x000ea80000300800 */
[----:B------:R-:W2:Y:S04]  /*34b0*/  LDL.LU R41, [R1+0xc] ;  /* 0x00000c0001297983 */ /* 0x000ea80000300800 */
[----:B------:R-:W2:Y:S04]  /*34c0*/  LDL.LU R32, [R1] ;  /* 0x0000000001207983 */ /* 0x000ea80000300800 */
[----:B------:R0:W-:Y:S04]  /*34d0*/  STS.U16 [R0+UR6+0xc400], R13 ;  /* 0x00c4000d00007988 */ /* 0x0001e80008000406 */
[----:B------:R1:W-:Y:S04]  /*34e0*/  STS.U16 [R0+UR6+0xd400], R14 ;  /* 0x00d4000e00007988 */ /* 0x0003e80008000406 */
[----:B------:R1:W-:Y:S04]  /*34f0*/  STS.U16 [R0+UR6+0xe400], R15 ;  /* 0x00e4000f00007988 */ /* 0x0003e80008000406 */
[----:B0-----:R-:W2:Y:S04]  /*3500*/  LDL.LU R13, [R1+0x704] ;  /* 0x00070400010d7983 */ /* 0x001ea80000300800 */
[----:B-1----:R-:W2:Y:S04]  /*3510*/  LDL.LU R14, [R1+0x700] ;  /* 0x00070000010e7983 */ /* 0x002ea80000300800 */
[----:B------:R-:W2:Y:S04]  /*3520*/  LDL.LU R15, [R1+0x6fc] ;  /* 0x0006fc00010f7983 */ /* 0x000ea80000300800 */
        /* <DEDUP_REMOVED lines=23> */
[----:B------:R0:W-:Y:S04]  /*36a0*/  STS.U16 [R0+UR6+0x1b400], R24 ;  /* 0x01b4001800007988 */ /* 0x0001e80008000406 */
[----:B----4-:R-:W4:Y:S04]  /*36b0*/  LDL.LU R42, [R1+0x6cc] ;  /* 0x0006cc00012a7983 */ /* 0x010f280000300800 */
[----:B------:R1:W-:Y:S01]  /*36c0*/  STS.U16 [R0+UR6+0x1c400], R44 ;  /* 0x01c4002c00007988 */ /* 0x0003e20008000406 */
[----:B0-----:R-:W-:-:S03]  /*36d0*/  LOP3.LUT R24, R33, 0x40, RZ, 0x3c, !PT ;  /* 0x0000004021187812 */ /* 0x001fc600078e3cff */
[----:B------:R0:W-:Y:S04]  /*36e0*/  STS.U16 [R0+UR6+0x1d400], R46 ;  /* 0x01d4002e00007988 */ /* 0x0001e80008000406 */
[----:B------:R5:W-:Y:S04]  /*36f0*/  STS.U16 [R0+UR6+0x1e400], R48 ;  /* 0x01e4003000007988 */ /* 0x000be80008000406 */
[----:B-1----:R-:W4:Y:S04]  /*3700*/  LDL.LU R44, [R1+0x6c8] ;  /* 0x0006c800012c7983 */ /* 0x002f280000300800 */
[----:B0-----:R-:W4:Y:S04]  /*3710*/  LDL.LU R46, [R1+0x6c4] ;  /* 0x0006c400012e7983 */ /* 0x001f280000300800 */
[----:B-----5:R-:W5:Y:S04]  /*3720*/  LDL.LU R48, [R1+0x6c0] ;  /* 0x0006c00001307983 */ /* 0x020f680000300800 */
[----:B------:R0:W-:Y:S04]  /*3730*/  STS.U16 [R0+UR6+0x1f400], R54 ;  /* 0x01f4003600007988 */ /* 0x0001e80008000406 */
[----:B------:R1:W-:Y:S04]  /*3740*/  STS.U16 [R24+UR6+0x800], R55 ;  /* 0x0008003718007988 */ /* 0x0003e80008000406 */
[----:B------:R1:W-:Y:S04]  /*3750*/  STS.U16 [R24+UR6+0x1800], R56 ;  /* 0x0018003818007988 */ /* 0x0003e80008000406 */
[----:B0-----:R-:W5:Y:S04]  /*3760*/  LDL.LU R54, [R1+0x6bc] ;  /* 0x0006bc0001367983 */ /* 0x001f680000300800 */
[----:B------:R-:W5:Y:S04]  /*3770*/  LDL.LU R0, [R1+0x34] ;  /* 0x0000340001007983 */ /* 0x000f680000300800 */
[----:B-1----:R-:W5:Y:S04]  /*3780*/  LDL.LU R55, [R1+0x6b8] ;  /* 0x0006b80001377983 */ /* 0x002f680000300800 */
[----:B------:R-:W5:Y:S04]  /*3790*/  LDL.LU R56, [R1+0x6b4] ;  /* 0x0006b40001387983 */ /* 0x000f680000300800 */
[----:B------:R0:W-:Y:S04]  /*37a0*/  STS.U16 [R24+UR6+0x2800], R57 ;  /* 0x0028003918007988 */ /* 0x0001e80008000406 */
[----:B0-----:R-:W5:Y:S04]  /*37b0*/  LDL.LU R57, [R1+0x6b0] ;  /* 0x0006b00001397983 */ /* 0x001f680000300800 */
[----:B---3--:R0:W-:Y:S04]  /*37c0*/  STS.U16 [R24+UR6+0x3800], R59 ;  /* 0x0038003b18007988 */ /* 0x0081e80008000406 */
[----:B0-----:R-:W3:Y:S04]  /*37d0*/  LDL.LU R59, [R1+0x6ac] ;  /* 0x0006ac00013b7983 */ /* 0x001ee80000300800 */
[----:B--2---:R0:W-:Y:S04]  /*37e0*/  STS.U16 [R24+UR6+0x4800], R61 ;  /* 0x0048003d18007988 */ /* 0x0041e80008000406 */
[----:B0-----:R-:W2:Y:S04]  /*37f0*/  LDL.LU R61, [R1+0x6a8] ;  /* 0x0006a800013d7983 */ /* 0x001ea80000300800 */
[----:B------:R-:W-:Y:S04]  /*3800*/  STS.U16 [R24+UR6+0x6800], R31 ;  /* 0x0068001f18007988 */ /* 0x000fe80008000406 */
[----:B------:R-:W-:Y:S04]  /*3810*/  STS.U16 [R24+UR6+0x7800], R29 ;  /* 0x0078001d18007988 */ /* 0x000fe80008000406 */
[----:B------:R-:W-:Y:S04]  /*3820*/  STS.U16 [R24+UR6+0x8800], R41 ;  /* 0x0088002918007988 */ /* 0x000fe80008000406 */
[----:B------:R-:W-:Y:S04]  /*3830*/  STS.U16 [R24+UR6+0x9800], R32 ;  /* 0x0098002018007988 */ /* 0x000fe80008000406 */
[----:B------:R0:W-:Y:S02]  /*3840*/  STS.U16 [R24+UR6+0x1f800], R2 ;  /* 0x01f8000218007988 */ /* 0x0001e40008000406 */
[----:B0-----:R-:W-:-:S02]  /*3850*/  MOV R2, 0x3f800000 ;  /* 0x3f80000000027802 */ /* 0x001fc40000000f00 */
        /* <DEDUP_REMOVED lines=11> */
[----:B----4-:R-:W-:Y:S04]  /*3910*/  STS.U16 [R24+UR6+0x13800], R42 ;  /* 0x0138002a18007988 */ /* 0x010fe80008000406 */
[----:B------:R-:W-:Y:S04]  /*3920*/  STS.U16 [R24+UR6+0x12800], R44 ;  /* 0x0128002c18007988 */ /* 0x000fe80008000406 */
[----:B------:R-:W-:Y:S04]  /*3930*/  STS.U16 [R24+UR6+0x11800], R46 ;  /* 0x0118002e18007988 */ /* 0x000fe80008000406 */
[----:B-----5:R-:W-:Y:S04]  /*3940*/  STS.U16 [R24+UR6+0x10800], R48 ;  /* 0x0108003018007988 */ /* 0x020fe80008000406 */
[----:B------:R0:W-:Y:S04]  /*3950*/  STS.U16 [R24+UR6+0x5800], R0 ;  /* 0x0058000018007988 */ /* 0x0001e80008000406 */
[----:B------:R-:W-:Y:S01]  /*3960*/  STS.U16 [R24+UR6+0xe800], R55 ;  /* 0x00e8003718007988 */ /* 0x000fe20008000406 */
[----:B0-----:R-:W-:-:S03]  /*3970*/  LOP3.LUT R0, R33, 0x60, RZ, 0x3c, !PT ;  /* 0x0000006021007812 */ /* 0x001fc600078e3cff */
[----:B------:R-:W-:Y:S04]  /*3980*/  STS.U16 [R24+UR6+0xd800], R56 ;  /* 0x00d8003818007988 */ /* 0x000fe80008000406 */
[----:B------:R-:W-:Y:S04]  /*3990*/  STS.U16 [R24+UR6+0xf800], R54 ;  /* 0x00f8003618007988 */ /* 0x000fe80008000406 */
[----:B------:R-:W-:Y:S04]  /*39a0*/  STS.U16 [R24+UR6+0xc800], R57 ;  /* 0x00c8003918007988 */ /* 0x000fe80008000406 */
[----:B---3--:R-:W-:Y:S04]  /*39b0*/  STS.U16 [R24+UR6+0xb800], R59 ;  /* 0x00b8003b18007988 */ /* 0x008fe80008000406 */
[----:B--2---:R-:W-:Y:S04]  /*39c0*/  STS.U16 [R24+UR6+0xa800], R61 ;  /* 0x00a8003d18007988 */ /* 0x004fe80008000406 */
[----:B------:R-:W-:Y:S04]  /*39d0*/  STS.U16 [R0+UR6+0xc00], R15 ;  /* 0x000c000f00007988 */ /* 0x000fe80008000406 */
[----:B------:R-:W-:Y:S04]  /*39e0*/  STS.U16 [R0+UR6+0x1c00], R14 ;  /* 0x001c000e00007988 */ /* 0x000fe80008000406 */
[----:B------:R-:W-:Y:S04]  /*39f0*/  STS.U16 [R0+UR6+0x2c00], R13 ;  /* 0x002c000d00007988 */ /* 0x000fe80008000406 */
[----:B------:R-:W-:Y:S04]  /*3a00*/  STS.U16 [R0+UR6+0x3c00], R12 ;  /* 0x003c000c00007988 */ /* 0x000fe80008000406 */
[----:B------:R-:W-:Y:S04]  /*3a10*/  STS.U16 [R0+UR6+0x4c00], R11 ;  /* 0x004c000b00007988 */ /* 0x000fe80008000406 */
[----:B------:R0:W-:Y:S04]  /*3a20*/  STS.U16 [R0+UR6+0x5c00], R3 ;  /* 0x005c000300007988 */ /* 0x0001e80008000406 */
[----:B------:R-:W-:Y:S04]  /*3a30*/  STS.U16 [R0+UR6+0x1fc00], R16 ;  /* 0x01fc001000007988 */ /* 0x000fe80008000406 */
[----:B------:R-:W-:Y:S01]  /*3a40*/  STS.U16 [R0+UR6+0x6c00], R17 ;  /* 0x006c001100007988 */ /* 0x000fe20008000406 */
[----:B0-----:R-:W-:-:S03]  /*3a50*/  IMAD.MOV.U32 R3, RZ, RZ, 0x3f800000 ;  /* 0x3f800000ff037424 */ /* 0x001fc600078e00ff */
        /* <DEDUP_REMOVED lines=23> */
[----:B------:R0:W-:Y:S02]  /*3bd0*/  STS.U16 [R0+UR6+0x1ec00], R30 ;  /* 0x01ec001e00007988 */ /* 0x0001e40008000406 */
[----:B0-----:R-:W-:-:S05]  /*3be0*/  IMAD.MOV.U32 R0, RZ, RZ, -0x800000 ;  /* 0xff800000ff007424 */ /* 0x001fca00078e00ff */
[----:B------:R-:W-:Y:S04]  /*3bf0*/  STL [R1+0x160], R0 ;  /* 0x0001600001007387 */ /* 0x000fe80000100800 */
[----:B------:R-:W-:Y:S04]  /*3c00*/  STL [R1+0x490], R3 ;  /* 0x0004900301007387 */ /* 0x000fe80000100800 */
[----:B------:R-:W-:Y:S04]  /*3c10*/  STL [R1+0x498], R2 ;  /* 0x0004980201007387 */ /* 0x000fe80000100800 */
[----:B------:R-:W-:Y:S04]  /*3c20*/  STL [R1+0x390], RZ ;  /* 0x000390ff01007387 */ /* 0x000fe80000100800 */
[----:B------:R0:W-:Y:S04]  /*3c30*/  STL [R1+0x15c], R0 ;  /* 0x00015c0001007387 */ /* 0x0001e80000100800 */
[----:B------:R1:W-:Y:S04]  /*3c40*/  STL [R1+0x394], RZ ;  /* 0x000394ff01007387 */ /* 0x0003e80000100800 */
        /* <DEDUP_REMOVED lines=89> */
[----:B------:R1:W-:Y:S01]  /*41e0*/  STL [R1+0x26c], RZ ;  /* 0x00026cff01007387 */ /* 0x0003e20000100800 */
[----:B------:R-:W0:Y:S03]  /*41f0*/  S2R R32, SR_CTAID.X ;  /* 0x0000000000207919 */ /* 0x000e260000002500 */
        /* <DEDUP_REMOVED lines=28> */
[----:B0-----:R-:W-:-:S03]  /*43c0*/  IMAD.SHL.U32 R0, R32, 0x100, RZ ;  /* 0x0000010020007824 */ /* 0x001fc600078e00ff */
[----:B------:R1:W-:Y:S04]  /*43d0*/  STL [R1+0x380], RZ ;  /* 0x000380ff01007387 */ /* 0x0003e80000100800 */
[----:B------:R1:W-:Y:S04]  /*43e0*/  STL [R1+0x384], RZ ;  /* 0x000384ff01007387 */ /* 0x0003e80000100800 */
[----:B------:R1:W-:Y:S04]  /*43f0*/  STL [R1+0x388], RZ ;  /* 0x000388ff01007387 */ /* 0x0003e80000100800 */
[----:B------:R1:W-:Y:S01]  /*4400*/  STL [R1+0x38c], RZ ;  /* 0x00038cff01007387 */ /* 0x0003e20000100800 */
[----:B------:R-:W-:-:S03]  /*4410*/  VIADD R2, R0, 0x100 ;  /* 0x0000010000027836 */ /* 0x000fc60000000000 */
[----:B------:R1:W-:Y:S04]  /*4420*/  STL [R1+0x330], RZ ;  /* 0x000330ff01007387 */ /* 0x0003e80000100800 */
[----:B------:R1:W-:Y:S04]  /*4430*/  STL [R1+0x334], RZ ;  /* 0x000334ff01007387 */ /* 0x0003e80000100800 */
[----:B------:R1:W-:Y:S04]  /*4440*/  STL [R1+0x338], RZ ;  /* 0x000338ff01007387 */ /* 0x0003e80000100800 */
[----:B------:R1:W-:Y:S01]  /*4450*/  STL [R1+0x33c], RZ ;  /* 0x00033cff01007387 */ /* 0x0003e20000100800 */
[----:B------:R-:W-:-:S13]  /*4460*/  ISETP.GE.AND P0, PT, R2, 0x1, PT ;  /* 0x000000010200780c */ /* 0x000fda0003f06270 */
[----:B-1----:R-:W-:Y:S05]  /*4470*/  @!P0 BRA `(.L_x_0) ;  /* 0x000000b800c88947 */ /* 0x002fea0003800000 */
[----:B------:R-:W0:Y:S01]  /*4480*/  S2R R41, SR_TID.X ;  /* 0x0000000000297919 */ /* 0x000e220000002100 */
[----:B------:R-:W1:Y:S01]  /*4490*/  LDC.64 R2, c[0x0][0x3c0] ;  /* 0x0000f000ff027b82 */ /* 0x000e620000000a00 */
[----:B------:R-:W2:Y:S01]  /*44a0*/  LDCU UR4, c[0x0][0x3c8] ;  /* 0x00007900ff0477ac */ /* 0x000ea20008000800 */
[----:B------:R-:W-:Y:S01]  /*44b0*/  MOV R61, RZ ;  /* 0x000000ff003d7202 */ /* 0x000fe20000000f00 */
[----:B------:R-:W3:Y:S01]  /*44c0*/  S2R R32, SR_TID.X ;  /* 0x0000000000207919 */ /* 0x000ee20000002100 */
[----:B------:R-:W4:Y:S04]  /*44d0*/  LDCU.64 UR12, c[0x0][0x390] ;  /* 0x00007200ff0c77ac */ /* 0x000f280008000a00 */
[----:B------:R-:W5:Y:S01]  /*44e0*/  LDC.64 R4, c[0x0][0x3d0] ;  /* 0x0000f400ff047b82 */ /* 0x000f620000000a00 */
[----:B------:R-:W0:Y:S01]  /*44f0*/  LDCU.64 UR10, c[0x0][0x388] ;  /* 0x00007100ff0a77ac */ /* 0x000e220008000a00 */
[----:B------:R-:W-:Y:S01]  /*4500*/  UMOV UR5, URZ ;  /* 0x000000ff00057c82 */ /* 0x000fe20008000000 */
[----:B-1----:R-:W-:Y:S01]  /*4510*/  IMAD.MOV.U32 R29, RZ, RZ, R3 ;  /* 0x000000ffff1d7224 */ /* 0x002fe200078e0003 */
[----:B------:R-:W-:Y:S01]  /*4520*/  MOV R6, R2 ;  /* 0x0000000200067202 */ /* 0x000fe20000000f00 */
[----:B------:R1:W-:Y:S01]  /*4530*/  STL [R1+0x494], R3 ;  /* 0x0004940301007387 */ /* 0x0003e20000100800 */
[----:B0-----:R-:W-:-:S03]  /*4540*/  SHF.R.U32.HI R31, RZ, 0x8, R41 ;  /* 0x00000008ff1f7819 */ /* 0x001fc60000011629 */
[----:B-----5:R0:W-:Y:S01]  /*4550*/  STL [R1+0x49c], R5 ;  /* 0x00049c0501007387 */ /* 0x0201e20000100800 */
[----:B------:R-:W-:Y:S02]  /*4560*/  MOV R7, R5 ;  /* 0x0000000500077202 */ /* 0x000fe40000000f00 */
[----:B------:R-:W-:Y:S01]  /*4570*/  SGXT.U32 R31, R31, 0x1 ;  /* 0x000000011f1f781a */ /* 0x000fe20000000000 */
[----:B-1----:R-:W-:Y:S01]  /*4580*/  IMAD.MOV.U32 R3, RZ, RZ, R4 ;  /* 0x000000ffff037224 */ /* 0x002fe200078e0004 */
[----:B---3--:R-:W-:Y:S02]  /*4590*/  LOP3.LUT R2, R32, 0x3f, RZ, 0xc0, !PT ;  /* 0x0000003f20027812 */ /* 0x008fe400078ec0ff */
[----:B------:R-:W-:Y:S01]  /*45a0*/  LOP3.LUT R41, R41, 0xff, RZ, 0xc0, !PT ;  /* 0x000000ff29297812 */ /* 0x000fe200078ec0ff */
[----:B------:R-:W-:Y:S01]  /*45b0*/  IMAD R9, R31, R29, RZ ;  /* 0x0000001d1f097224 */ /* 0x000fe200078e02ff */
[--C-:B------:R-:W-:Y:S01]  /*45c0*/  SHF.R.U32.HI R17, RZ, 0x2, R32.reuse ;  /* 0x00000002ff117819 */ /* 0x100fe20000011620 */
[----:B------:R-:W-:Y:S01]  /*45d0*/  IMAD R3, R3, UR7, RZ ;  /* 0x0000000703037c24 */ /* 0x000fe2000f8e02ff */
[----:B------:R-:W-:Y:S01]  /*45e0*/  SHF.R.U32.HI R10, RZ, 0x6, R32 ;  /* 0x00000006ff0a7819 */ /* 0x000fe20000011620 */
[----:B------:R-:W-:Y:S01]  /*45f0*/  IMAD R12, R29, 0x2, R9 ;  /* 0x000000021d0c7824 */ /* 0x000fe200078e0209 */
[----:B------:R-:W-:Y:S01]  /*4600*/  SGXT.U32 R17, R17, 0x3 ;  /* 0x000000031111781a */ /* 0x000fe20000000000 */
[----:B------:R-:W-:Y:S01]  /*4610*/  IMAD R11, R2, R7, RZ ;  /* 0x00000007020b7224 */ /* 0x000fe200078e02ff */
[----:B0-----:R-:W0:Y:S01]  /*4620*/  LDC R5, c[0x0][0x3d8] ;  /* 0x0000f600ff057b82 */ /* 0x001e220000000800 */
[----:B------:R-:W-:Y:S01]  /*4630*/  IMAD R2, R6, UR7, RZ ;  /* 0x0000000706027c24 */ /* 0x000fe2000f8e02ff */
[----:B------:R-:W-:Y:S01]  /*4640*/  LEA R14, R29, R12, 0x1 ;  /* 0x0000000c1d0e7211 */ /* 0x000fe200078e08ff */
[----:B--2---:R-:W-:Y:S01]  /*4650*/  IMAD R4, R41, UR4, RZ ;  /* 0x0000000429047c24 */ /* 0x004fe2000f8e02ff */
[----:B------:R-:W-:Y:S01]  /*4660*/  SGXT.U32 R10, R10, 0x3 ;  /* 0x000000030a0a781a */ /* 0x000fe20000000000 */
[----:B------:R-:W-:Y:S01]  /*4670*/  IMAD.SHL.U32 R6, R3, 0x2, RZ ;  /* 0x0000000203067824 */ /* 0x000fe200078e00ff */
[----:B------:R-:W-:Y:S01]  /*4680*/  SHF.L.U32 R21, R2, 0x1, RZ ;  /* 0x0000000102157819 */ /* 0x000fe200000006ff */
[----:B------:R-:W-:Y:S01]  /*4690*/  IMAD R15, R29, 0x2, R14 ;  /* 0x000000021d0f7824 */ /* 0x000fe200078e020e */
[----:B------:R-:W-:Y:S01]  /*46a0*/  UMOV UR4, URZ ;  /* 0x000000ff00047c82 */ /* 0x000fe20008000000 */
[----:B------:R-:W-:-:S02]  /*46b0*/  IMAD.SHL.U32 R7, R11, 0x2, RZ ;  /* 0x000000020b077824 */ /* 0x000fc400078e00ff */
[----:B------:R-:W-:Y:S02]  /*46c0*/  IMAD R16, R29, 0x2, R15 ;  /* 0x000000021d107824 */ /* 0x000fe400078e020f */
[----:B------:R-:W-:Y:S01]  /*46d0*/  IMAD.SHL.U32 R8, R4, 0x2, RZ ;  /* 0x0000000204087824 */ /* 0x000fe200078e00ff */
[----:B----4-:R-:W-:Y:S01]  /*46e0*/  IADD3 R6, P2, P3, R7, UR12, R6 ;  /* 0x0000000c07067c10 */ /* 0x010fe2000fb5e006 */
[----:B------:R-:W-:Y:S01]  /*46f0*/  IMAD.HI R11, R11, 0x2, RZ ;  /* 0x000000020b0b7827 */ /* 0x000fe200078e02ff */
[C---:B------:R-:W-:Y:S02]  /*4700*/  LEA R20, R29.reuse, R16, 0x1 ;  /* 0x000000101d147211 */ /* 0x040fe400078e08ff */
[----:B------:R-:W-:Y:S02]  /*4710*/  LOP3.LUT R7, R32, 0x1e0, RZ, 0xc0, !PT ;  /* 0x000001e020077812 */ /* 0x000fe400078ec0ff */
[----:B------:R-:W-:Y:S01]  /*4720*/  IADD3 R21, P0, P1, R8, UR10, R21 ;  /* 0x0000000a08157c10 */ /* 0x000fe2000f91e015 */
[----:B------:R-:W-:Y:S01]  /*4730*/  IMAD R22, R29, 0x2, R20 ;  /* 0x000000021d167824 */ /* 0x000fe200078e0214 */
[----:B------:R-:W-:Y:S01]  /*4740*/  SHF.R.U32.HI R13, RZ, 0x1, R7 ;  /* 0x00000001ff0d7819 */ /* 0x000fe20000011607 */
[----:B------:R-:W-:Y:S01]  /*4750*/  IMAD.HI R8, R3, 0x2, RZ ;  /* 0x0000000203087827 */ /* 0x000fe200078e02ff */
[----:B------:R-:W1:Y:S03]  /*4760*/  LDCU UR10, c[0x0][0x3a8] ;  /* 0x00007500ff0a77ac */ /* 0x000e660008000800 */
[----:B------:R-:W-:-:S04]  /*4770*/  IMAD.HI R7, R4, 0x2, RZ ;  /* 0x0000000204077827 */ /* 0x000fc800078e02ff */
[C---:B------:R-:W-:Y:S02]  /*4780*/  IMAD R3, R29.reuse, 0x2, R22 ;  /* 0x000000021d037824 */ /* 0x040fe400078e0216 */
[----:B------:R-:W-:Y:S01]  /*4790*/  IMAD.HI R4, R2, 0x2, RZ ;  /* 0x0000000202047827 */ /* 0x000fe200078e02ff */
[----:B------:R-:W-:Y:S02]  /*47a0*/  LOP3.LUT R2, R0, R13, R17, 0xfe, !PT ;  /* 0x0000000d00027212 */ /* 0x000fe400078efe11 */
[----:B------:R-:W-:Y:S01]  /*47b0*/  LEA R23, R29, R3, 0x1 ;  /* 0x000000031d177211 */ /* 0x000fe200078e08ff */
[----:B0-----:R-:W-:Y:S01]  /*47c0*/  IMAD R10, R10, R5, RZ ;  /* 0x000000050a0a7224 */ /* 0x001fe200078e02ff */
[----:B------:R-:W-:Y:S01]  /*47d0*/  IADD3.X R4, PT, PT, R7, UR11, R4, P0, P1 ;  /* 0x0000000b07047c10 */ /* 0x000fe200087e2404 */
[----:B------:R-:W-:Y:S01]  /*47e0*/  STL [R1+0x30c], R2 ;  /* 0x00030c0201007387 */ /* 0x000fe20000100800 */
[CC--:B------:R-:W-:Y:S01]  /*47f0*/  LEA R18, P1, R12.reuse, R21.reuse, 0x1 ;  /* 0x000000150c127211 */ /* 0x0c0fe200078208ff */
[----:B------:R-:W-:Y:S01]  /*4800*/  IMAD R28, R29, 0x2, R23 ;  /* 0x000000021d1c7824 */ /* 0x000fe200078e0217 */
[----:B------:R-:W-:Y:S01]  /*4810*/  LEA R26, P0, R9, R21, 0x1 ;  /* 0x00000015091a7211 */ /* 0x000fe200078008ff */
[----:B------:R-:W-:Y:S01]  /*4820*/  IMAD R7, R5, 0x8, R10 ;  /* 0x0000000805077824 */ /* 0x000fe200078e020a */
[----:B------:R-:W-:-:S02]  /*4830*/  LEA.HI.X.SX32 R19, R12, R4, 0x1, P1 ;  /* 0x000000040c137211 */ /* 0x000fc400008f0eff */
[----:B------:R-:W-:Y:S01]  /*4840*/  LEA.HI.X.SX32 R27, R9, R4, 0x1, P0 ;  /* 0x00000004091b7211 */ /* 0x000fe200000f0eff */
[----:B------:R-:W-:Y:S01]  /*4850*/  IMAD R13, R5, 0x8, R7 ;  /* 0x00000008050d7824 */ /* 0x000fe200078e0207 */
[----:B------:R-:W-:Y:S01]  /*4860*/  IADD3.X R0, PT, PT, R11, UR13, R8, P2, P3 ;  /* 0x0000000d0b007c10 */ /* 0x000fe200097e6408 */
[----:B------:R0:W-:Y:S01]  /*4870*/  STL.64 [R1+0x690], R18 ;  /* 0x0006901201007387 */ /* 0x0001e20000100a00 */
[CC--:B------:R-:W-:Y:S02]  /*4880*/  LEA R24, P2, R14.reuse, R21.reuse, 0x1 ;  /* 0x000000150e187211 */ /* 0x0c0fe400078408ff */
[----:B------:R-:W-:Y:S01]  /*4890*/  LEA R11, R29, R28, 0x1 ;  /* 0x0000001c1d0b7211 */ /* 0x000fe200078e08ff */
[----:B------:R2:W-:Y:S01]  /*48a0*/  STL.64 [R1+0x698], R26 ;  /* 0x0006981a01007387 */ /* 0x0005e20000100a00 */
[----:B------:R-:W-:Y:S02]  /*48b0*/  LEA R8, P0, R15, R21, 0x1 ;  /* 0x000000150f087211 */ /* 0x000fe400078008ff */
[----:B------:R-:W-:-:S02]  /*48c0*/  LEA.HI.X.SX32 R25, R14, R4, 0x1, P2 ;  /* 0x000000040e197211 */ /* 0x000fc400010f0eff */
[----:B------:R-:W-:Y:S02]  /*48d0*/  LEA.HI.X.SX32 R9, R15, R4, 0x1, P0 ;  /* 0x000000040f097211 */ /* 0x000fe400000f0eff */
[----:B------:R-:W-:Y:S01]  /*48e0*/  LEA R17, R5, R13, 0x3 ;  /* 0x0000000d05117211 */ /* 0x000fe200078e18ff */
[----:B0-----:R-:W-:Y:S01]  /*48f0*/  IMAD R18, R29, 0x2, R11 ;  /* 0x000000021d127824 */ /* 0x001fe200078e020b */
[----:B------:R0:W-:Y:S01]  /*4900*/  STL.64 [R1+0x688], R24 ;  /* 0x0006881801007387 */ /* 0x0001e20000100a00 */
[----:B--2---:R-:W-:-:S03]  /*4910*/  LEA R26, P1, R16, R21, 0x1 ;  /* 0x00000015101a7211 */ /* 0x004fc600078208ff */
[----:B------:R2:W-:Y:S01]  /*4920*/  STL.64 [R1+0x680], R8 ;  /* 0x0006800801007387 */ /* 0x0005e20000100a00 */
[-C--:B------:R-:W-:Y:S02]  /*4930*/  LEA.HI.X.SX32 R27, R16, R4.reuse, 0x1, P1 ;  /* 0x00000004101b7211 */ /* 0x080fe400008f0eff */
[C---:B------:R-:W-:Y:S01]  /*4940*/  LEA R14, P1, R22.reuse, R21, 0x1 ;  /* 0x00000015160e7211 */ /* 0x040fe200078208ff */
[----:B0-----:R-:W-:Y:S02]  /*4950*/  IMAD R25, R29, 0x2, R18 ;  /* 0x000000021d197824 */ /* 0x001fe400078e0212 */
[----:B------:R0:W-:Y:S01]  /*4960*/  STL.64 [R1+0x678], R26 ;  /* 0x0006781a01007387 */ /* 0x0001e20000100a00 */
[----:B------:R-:W-:Y:S01]  /*4970*/  LEA.HI.X.SX32 R15, R22, R4, 0x1, P1 ;  /* 0x00000004160f7211 */ /* 0x000fe200008f0eff */
[----:B--2---:R-:W-:Y:S01]  /*4980*/  IMAD R8, R5, 0x8, R17 ;  /* 0x0000000805087824 */ /* 0x004fe200078e0211 */
[----:B------:R-:W-:-:S03]  /*4990*/  LEA R19, R29, R25, 0x1 ;  /* 0x000000191d137211 */ /* 0x000fc600078e08ff */
[----:B------:R-:W-:Y:S02]  /*49a0*/  IMAD R12, R5, 0x8, R8 ;  /* 0x00000008050c7824 */ /* 0x000fe400078e0208 */
[----:B------:R-:W-:Y:S01]  /*49b0*/  IMAD R24, R29, 0x2, R19 ;  /* 0x000000021d187824 */ /* 0x000fe200078e0213 */
[CC--:B0-----:R-:W-:Y:S02]  /*49c0*/  LEA R26, P0, R20.reuse, R21.reuse, 0x1 ;  /* 0x00000015141a7211 */ /* 0x0c1fe400078008ff */
[----:B------:R-:W-:Y:S02]  /*49d0*/  LEA R16, R5, R12, 0x3 ;  /* 0x0000000c05107211 */ /* 0x000fe400078e18ff */
[----:B------:R-:W-:Y:S02]  /*49e0*/  LEA.HI.X.SX32 R27, R20, R4, 0x1, P0 ;  /* 0x00000004141b7211 */ /* 0x000fe400000f0eff */
[----:B------:R-:W-:Y:S01]  /*49f0*/  LEA R30, P0, R3, R21, 0x1 ;  /* 0x00000015031e7211 */ /* 0x000fe200078008ff */
[----:B------:R-:W-:-:S02]  /*4a00*/  IMAD R2, R5, 0x8, R16 ;  /* 0x0000000805027824 */ /* 0x000fc400078e0210 */
[----:B------:R0:W-:Y:S01]  /*4a10*/  STL.64 [R1+0x670], R26 ;  /* 0x0006701a01007387 */ /* 0x0001e20000100a00 */
[-C--:B------:R-:W-:Y:S01]  /*4a20*/  LEA.HI.X.SX32 R31, R3, R4.reuse, 0x1, P0 ;  /* 0x00000004031f7211 */ /* 0x080fe200000f0eff */
[----:B------:R-:W-:Y:S01]  /*4a30*/  IMAD R9, R5, 0x8, R2 ;  /* 0x0000000805097824 */ /* 0x000fe200078e0202 */
[CC--:B------:R-:W-:Y:S01]  /*4a40*/  LEA R32, P0, R28.reuse, R21.reuse, 0x1 ;  /* 0x000000151c207211 */ /* 0x0c0fe200078008ff */
[----:B------:R2:W-:Y:S03]  /*4a50*/  STL.64 [R1+0x668], R14 ;  /* 0x0006680e01007387 */ /* 0x0005e60000100a00 */
[----:B------:R-:W-:Y:S01]  /*4a60*/  LEA.HI.X.SX32 R33, R28, R4, 0x1, P0 ;  /* 0x000000041c217211 */ /* 0x000fe200000f0eff */
[----:B------:R3:W-:Y:S01]  /*4a70*/  STL.64 [R1+0x660], R30 ;  /* 0x0006601e01007387 */ /* 0x0007e20000100a00 */
[----:B0-----:R-:W-:Y:S01]  /*4a80*/  IMAD R27, R29, 0x2, R24 ;  /* 0x000000021d1b7824 */ /* 0x001fe200078e0218 */
[----:B--2---:R-:W-:-:S04]  /*4a90*/  LEA R14, P1, R23, R21, 0x1 ;  /* 0x00000015170e7211 */ /* 0x004fc800078208ff */
[----:B------:R-:W-:Y:S02]  /*4aa0*/  LEA R20, R29, R27, 0x1 ;  /* 0x0000001b1d147211 */ /* 0x000fe400078e08ff */
[-C--:B------:R-:W-:Y:S02]  /*4ab0*/  LEA.HI.X.SX32 R15, R23, R4.reuse, 0x1, P1 ;  /* 0x00000004170f7211 */ /* 0x080fe400008f0eff */
[----:B---3--:R-:W-:Y:S01]  /*4ac0*/  LEA R30, P1, R11, R21, 0x1 ;  /* 0x000000150b1e7211 */ /* 0x008fe200078208ff */
[----:B------:R-:W-:Y:S02]  /*4ad0*/  IMAD R22, R29, 0x2, R20 ;  /* 0x000000021d167824 */ /* 0x000fe400078e0214 */
[----:B------:R0:W-:Y:S01]  /*4ae0*/  STL.64 [R1+0x658], R14 ;  /* 0x0006580e01007387 */ /* 0x0001e20000100a00 */
[----:B------:R-:W-:Y:S01]  /*4af0*/  LEA.HI.X.SX32 R31, R11, R4, 0x1, P1 ;  /* 0x000000040b1f7211 */ /* 0x000fe200008f0eff */
[C---:B------:R-:W-:Y:S02]  /*4b00*/  IMAD R26, R29.reuse, 0x2, R22 ;  /* 0x000000021d1a7824 */ /* 0x040fe400078e0216 */
[----:B------:R2:W-:Y:S04]  /*4b10*/  STL.64 [R1+0x650], R32 ;  /* 0x0006502001007387 */ /* 0x0005e80000100a00 */
[----:B------:R3:W-:Y:S01]  /*4b20*/  STL.64 [R1+0x648], R30 ;  /* 0x0006481e01007387 */ /* 0x0007e20000100a00 */
[----:B0-----:R-:W-:-:S02]  /*4b30*/  LEA R14, R29, R26, 0x1 ;  /* 0x0000001a1d0e7211 */ /* 0x001fc400078e08ff */
[----:B------:R-:W-:Y:S02]  /*4b40*/  LEA R15, R5, R9, 0x3 ;  /* 0x00000009050f7211 */ /* 0x000fe400078e18ff */
[CC--:B--2---:R-:W-:Y:S01]  /*4b50*/  LEA R32, P0, R18.reuse, R21.reuse, 0x1 ;  /* 0x0000001512207211 */ /* 0x0c4fe200078008ff */
[----:B------:R-:W-:Y:S02]  /*4b60*/  IMAD R23, R29, 0x2, R14 ;  /* 0x000000021d177824 */ /* 0x000fe400078e020e */
[----:B------:R-:W-:Y:S01]  /*4b70*/  IMAD R3, R5, 0x8, R15 ;  /* 0x0000000805037824 */ /* 0x000fe200078e020f */
[----:B---3--:R-:W-:Y:S02]  /*4b80*/  LEA R30, P1, R25, R21, 0x1 ;  /* 0x00000015191e7211 */ /* 0x008fe400078208ff */
[-C--:B------:R-:W-:Y:S01]  /*4b90*/  LEA.HI.X.SX32 R33, R18, R4.reuse, 0x1, P0 ;  /* 0x0000000412217211 */ /* 0x080fe200000f0eff */
[----:B------:R-:W-:Y:S01]  /*4ba0*/  IMAD R11, R5, 0x8, R3 ;  /* 0x00000008050b7824 */ /* 0x000fe200078e0203 */
[----:B------:R-:W-:-:S02]  /*4bb0*/  LEA.HI.X.SX32 R31, R25, R4, 0x1, P1 ;  /* 0x00000004191f7211 */ /* 0x000fc400008f0eff */
[----:B------:R-:W-:Y:S01]  /*4bc0*/  LEA R34, P0, R19, R21, 0x1 ;  /* 0x0000001513227211 */ /* 0x000fe200078008ff */
[----:B------:R0:W-:Y:S01]  /*4bd0*/  STL.64 [R1+0x640], R32 ;  /* 0x0006402001007387 */ /* 0x0001e20000100a00 */
[----:B------:R-:W-:Y:S02]  /*4be0*/  LEA R25, R29, R23, 0x1 ;  /* 0x000000171d197211 */ /* 0x000fe400078e08ff */
[----:B------:R-:W-:Y:S01]  /*4bf0*/  LEA.HI.X.SX32 R35, R19, R4, 0x1, P0 ;  /* 0x0000000413237211 */ /* 0x000fe200000f0eff */
[----:B------:R2:W-:Y:S02]  /*4c00*/  STL.64 [R1+0x638], R30 ;  /* 0x0006381e01007387 */ /* 0x0005e40000100a00 */
[C---:B------:R-:W-:Y:S02]  /*4c10*/  IMAD R18, R29.reuse, 0x2, R25 ;  /* 0x000000021d127824 */ /* 0x040fe400078e0219 */
[----:B------:R3:W-:Y:S02]  /*4c20*/  STL.64 [R1+0x630], R34 ;  /* 0x0006302201007387 */ /* 0x0007e40000100a00 */
[----:B------:R-:W-:Y:S01]  /*4c30*/  IMAD R19, R29, 0x2, R18 ;  /* 0x000000021d137824 */ /* 0x000fe200078e0212 */
[----:B0-----:R-:W-:-:S02]  /*4c40*/  LEA R32, P1, R24, R21, 0x1 ;  /* 0x0000001518207211 */ /* 0x001fc400078208ff */
[CC--:B--2---:R-:W-:Y:S02]  /*4c50*/  LEA R30, P2, R27.reuse, R21.reuse, 0x1 ;  /* 0x000000151b1e7211 */ /* 0x0c4fe400078408ff */
[-C--:B------:R-:W-:Y:S02]  /*4c60*/  LEA.HI.X.SX32 R33, R24, R4.reuse, 0x1, P1 ;  /* 0x0000000418217211 */ /* 0x080fe400008f0eff */
[-C--:B------:R-:W-:Y:S02]  /*4c70*/  LEA.HI.X.SX32 R31, R27, R4.reuse, 0x1, P2 ;  /* 0x000000041b1f7211 */ /* 0x080fe400010f0eff */
[C---:B---3--:R-:W-:Y:S01]  /*4c80*/  LEA R34, P0, R20.reuse, R21, 0x1 ;  /* 0x0000001514227211 */ /* 0x048fe200078008ff */
[----:B------:R0:W-:Y:S01]  /*4c90*/  STL.64 [R1+0x628], R32 ;  /* 0x0006282001007387 */ /* 0x0001e20000100a00 */
[C---:B------:R-:W-:Y:S02]  /*4ca0*/  LEA R24, R29.reuse, R19, 0x1 ;  /* 0x000000131d187211 */ /* 0x040fe400078e08ff */
[----:B------:R-:W-:Y:S01]  /*4cb0*/  LEA.HI.X.SX32 R35, R20, R4, 0x1, P0 ;  /* 0x0000000414237211 */ /* 0x000fe200000f0eff */
[----:B------:R2:W-:Y:S02]  /*4cc0*/  STL.64 [R1+0x620], R30 ;  /* 0x0006201e01007387 */ /* 0x0005e40000100a00 */
[----:B------:R-:W-:-:S02]  /*4cd0*/  IMAD R20, R29, 0x2, R24 ;  /* 0x000000021d147824 */ /* 0x000fc400078e0218 */
[----:B------:R3:W-:Y:S01]  /*4ce0*/  STL.64 [R1+0x618], R34 ;  /* 0x0006182201007387 */ /* 0x0007e20000100a00 */
[-C--:B0-----:R-:W-:Y:S02]  /*4cf0*/  LEA R32, P1, R22, R21.reuse, 0x1 ;  /* 0x0000001516207211 */ /* 0x081fe400078208ff */
[-C--:B--2---:R-:W-:Y:S02]  /*4d00*/  LEA R30, P2, R26, R21.reuse, 0x1 ;  /* 0x000000151a1e7211 */ /* 0x084fe400078408ff */
[-C--:B------:R-:W-:Y:S01]  /*4d10*/  LEA.HI.X.SX32 R33, R22, R4.reuse, 0x1, P1 ;  /* 0x0000000416217211 */ /* 0x080fe200008f0eff */
[----:B------:R-:W-:Y:S01]  /*4d20*/  IMAD R22, R29, 0x2, R20 ;  /* 0x000000021d167824 */ /* 0x000fe200078e0214 */
[-C--:B------:R-:W-:Y:S02]  /*4d30*/  LEA.HI.X.SX32 R31, R26, R4.reuse, 0x1, P2 ;  /* 0x000000041a1f7211 */ /* 0x080fe400010f0eff */
[CC--:B---3--:R-:W-:Y:S01]  /*4d40*/  LEA R34, P0, R14.reuse, R21.reuse, 0x1 ;  /* 0x000000150e227211 */ /* 0x0c8fe200078008ff */
[----:B------:R0:W-:Y:S03]  /*4d50*/  STL.64 [R1+0x610], R32 ;  /* 0x0006102001007387 */ /* 0x0001e60000100a00 */
[----:B------:R-:W-:Y:S01]  /*4d60*/  LEA.HI.X.SX32 R35, R14, R4, 0x1, P0 ;  /* 0x000000040e237211 */ /* 0x000fe200000f0eff */
[----:B------:R2:W-:Y:S04]  /*4d70*/  STL.64 [R1+0x608], R30 ;  /* 0x0006081e01007387 */ /* 0x0005e80000100a00 */
[----:B------:R-:W-:Y:S01]  /*4d80*/  STL.64 [R1+0x600], R34 ;  /* 0x0006002201007387 */ /* 0x000fe20000100a00 */
[----:B0-----:R-:W-:-:S02]  /*4d90*/  LEA R32, P1, R23, R21, 0x1 ;  /* 0x0000001517207211 */ /* 0x001fc400078208ff */
[-C--:B--2---:R-:W-:Y:S02]  /*4da0*/  LEA R30, P2, R25, R21.reuse, 0x1 ;  /* 0x00000015191e7211 */ /* 0x084fe400078408ff */
[-C--:B------:R-:W-:Y:S02]  /*4db0*/  LEA.HI.X.SX32 R33, R23, R4.reuse, 0x1, P1 ;  /* 0x0000000417217211 */ /* 0x080fe400008f0eff */
[----:B------:R-:W-:Y:S02]  /*4dc0*/  LEA.HI.X.SX32 R31, R25, R4, 0x1, P2 ;  /* 0x00000004191f7211 */ /* 0x000fe400010f0eff */
[----:B------:R-:W-:Y:S01]  /*4dd0*/  LEA R23, R29, R22, 0x1 ;  /* 0x000000161d177211 */ /* 0x000fe200078e08ff */
[----:B------:R0:W-:Y:S01]  /*4de0*/  STL.64 [R1+0x5f8], R32 ;  /* 0x0005f82001007387 */ /* 0x0001e20000100a00 */
[----:B------:R-:W-:-:S03]  /*4df0*/  LEA R26, P2, R24, R21, 0x1 ;  /* 0x00000015181a7211 */ /* 0x000fc600078408ff */
[----:B------:R2:W-:Y:S01]  /*4e00*/  STL.64 [R1+0x5f0], R30 ;  /* 0x0005f01e01007387 */ /* 0x0005e20000100a00 */
[----:B------:R-:W-:Y:S01]  /*4e10*/  IMAD R14, R29, 0x2, R23 ;  /* 0x000000021d0e7824 */ /* 0x000fe200078e0217 */
[-C--:B------:R-:W-:Y:S02]  /*4e20*/  LEA.HI.X.SX32 R27, R24, R4.reuse, 0x1, P2 ;  /* 0x00000004181b7211 */ /* 0x080fe400010f0eff */
[CC--:B0-----:R-:W-:Y:S02]  /*4e30*/  LEA R32, P0, R18.reuse, R21.reuse, 0x1 ;  /* 0x0000001512207211 */ /* 0x0c1fe400078008ff */
[----:B--2---:R-:W-:Y:S02]  /*4e40*/  LEA R30, P1, R19, R21, 0x1 ;  /* 0x00000015131e7211 */ /* 0x004fe400078208ff */
[-C--:B------:R-:W-:Y:S01]  /*4e50*/  LEA.HI.X.SX32 R33, R18, R4.reuse, 0x1, P0 ;  /* 0x0000000412217211 */ /* 0x080fe200000f0eff */
[----:B------:R-:W-:Y:S01]  /*4e60*/  IMAD R18, R29, 0x2, R14 ;  /* 0x000000021d127824 */ /* 0x000fe200078e020e */
[----:B------:R-:W-:-:S03]  /*4e70*/  LEA.HI.X.SX32 R31, R19, R4, 0x1, P1 ;  /* 0x00000004131f7211 */ /* 0x000fc600008f0eff */
[----:B------:R0:W-:Y:S01]  /*4e80*/  STL.64 [R1+0x5e8], R32 ;  /* 0x0005e82001007387 */ /* 0x0001e20000100a00 */
[----:B------:R-:W-:-:S03]  /*4e90*/  LEA R19, R29, R18, 0x1 ;  /* 0x000000121d137211 */ /* 0x000fc600078e08ff */
[----:B------:R2:W-:Y:S04]  /*4ea0*/  STL.64 [R1+0x5e0], R30 ;  /* 0x0005e01e01007387 */ /* 0x0005e80000100a00 */
[----:B------:R3:W-:Y:S01]  /*4eb0*/  STL.64 [R1+0x5d8], R26 ;  /* 0x0005d81a01007387 */ /* 0x0007e20000100a00 */
[-C--:B0-----:R-:W-:Y:S02]  /*4ec0*/  LEA R32, P0, R20, R21.reuse, 0x1 ;  /* 0x0000001514207211 */ /* 0x081fe400078008ff */
[-C--:B--2---:R-:W-:Y:S02]  /*4ed0*/  LEA R30, P1, R22, R21.reuse, 0x1 ;  /* 0x00000015161e7211 */ /* 0x084fe400078208ff */
[----:B------:R-:W-:Y:S01]  /*4ee0*/  LEA.HI.X.SX32 R33, R20, R4, 0x1, P0 ;  /* 0x0000000414217211 */ /* 0x000fe200000f0eff */
[----:B------:R-:W-:Y:S01]  /*4ef0*/  IMAD R20, R29, 0x2, R19 ;  /* 0x000000021d147824 */ /* 0x000fe200078e0213 */
[----:B---3--:R-:W-:-:S02]  /*4f00*/  LEA R26, P2, R23, R21, 0x1 ;  /* 0x00000015171a7211 */ /* 0x008fc400078408ff */
[-C--:B------:R-:W-:Y:S01]  /*4f10*/  LEA.HI.X.SX32 R31, R22, R4.reuse, 0x1, P1 ;  /* 0x00000004161f7211 */ /* 0x080fe200008f0eff */
[----:B------:R-:W-:Y:S01]  /*4f20*/  STL.64 [R1+0x5d0], R32 ;  /* 0x0005d02001007387 */ /* 0x000fe20000100a00 */
[-C--:B------:R-:W-:Y:S02]  /*4f30*/  LEA.HI.X.SX32 R27, R23, R4.reuse, 0x1, P2 ;  /* 0x00000004171b7211 */ /* 0x080fe400010f0eff */
[-C--:B------:R-:W-:Y:S01]  /*4f40*/  LEA R28, P0, R14, R21.reuse, 0x1 ;  /* 0x000000150e1c7211 */ /* 0x080fe200078008ff */
[----:B------:R-:W-:Y:S01]  /*4f50*/  STL.64 [R1+0x5c8], R30 ;  /* 0x0005c81e01007387 */ /* 0x000fe20000100a00 */
[-C--:B------:R-:W-:Y:S02]  /*4f60*/  LEA R24, P2, R19, R21.reuse, 0x1 ;  /* 0x0000001513187211 */ /* 0x080fe400078408ff */
[----:B------:R-:W-:Y:S01]  /*4f70*/  LEA R22, P3, R20, R21, 0x1 ;  /* 0x0000001514167211 */ /* 0x000fe200078608ff */
[----:B------:R0:W-:Y:S01]  /*4f80*/  STL.64 [R1+0x5c0], R26 ;  /* 0x0005c01a01007387 */ /* 0x0001e20000100a00 */
[-C--:B------:R-:W-:Y:S01]  /*4f90*/  LEA.HI.X.SX32 R29, R14, R4.reuse, 0x1, P0 ;  /* 0x000000040e1d7211 */ /* 0x080fe200000f0eff */
[----:B------:R-:W-:Y:S01]  /*4fa0*/  IMAD R14, R5, 0x8, R11 ;  /* 0x00000008050e7824 */ /* 0x000fe200078e020b */
[----:B------:R-:W-:-:S02]  /*4fb0*/  LEA.HI.X.SX32 R25, R19, R4, 0x1, P2 ;  /* 0x0000000413197211 */ /* 0x000fc400010f0eff */
[----:B------:R-:W-:Y:S01]  /*4fc0*/  LEA.HI.X.SX32 R23, R20, R4, 0x1, P3 ;  /* 0x0000000414177211 */ /* 0x000fe200018f0eff */
[----:B------:R-:W-:Y:S01]  /*4fd0*/  STL.64 [R1+0x5b8], R28 ;  /* 0x0005b81c01007387 */ /* 0x000fe20000100a00 */
[----:B0-----:R-:W-:-:S04]  /*4fe0*/  LEA R26, P1, R18, R21, 0x1 ;  /* 0x00000015121a7211 */ /* 0x001fc800078208ff */
[----:B------:R-:W-:Y:S02]  /*4ff0*/  LEA.HI.X.SX32 R27, R18, R4, 0x1, P1 ;  /* 0x00000004121b7211 */ /* 0x000fe400008f0eff */
[C---:B------:R-:W-:Y:S02]  /*5000*/  LEA R18, P0, R10.reuse, R6, 0x1 ;  /* 0x000000060a127211 */ /* 0x040fe400078008ff */
[----:B------:R-:W-:Y:S01]  /*5010*/  LEA R4, R5, R14, 0x3 ;  /* 0x0000000e05047211 */ /* 0x000fe200078e18ff */
[----:B------:R-:W-:Y:S01]  /*5020*/  STL.64 [R1+0x5b0], R26 ;  /* 0x0005b01a01007387 */ /* 0x000fe20000100a00 */
[----:B------:R-:W-:Y:S02]  /*5030*/  LEA.HI.X.SX32 R19, R10, R0, 0x1, P0 ;  /* 0x000000000a137211 */ /* 0x000fe400000f0eff */
[----:B------:R-:W-:Y:S01]  /*5040*/  LEA R20, P0, R13, R6, 0x1 ;  /* 0x000000060d147211 */ /* 0x000fe200078008ff */
[----:B------:R-:W-:Y:S01]  /*5050*/  STL.64 [R1+0x5a8], R24 ;  /* 0x0005a81801007387 */ /* 0x000fe20000100a00 */
[----:B------:R-:W-:-:S02]  /*5060*/  IMAD R10, R5, 0x8, R4 ;  /* 0x00000008050a7824 */ /* 0x000fc400078e0204 */
[----:B------:R-:W-:Y:S01]  /*5070*/  LEA.HI.X.SX32 R21, R13, R0, 0x1, P0 ;  /* 0x000000000d157211 */ /* 0x000fe200000f0eff */
[----:B------:R0:W-:Y:S01]  /*5080*/  STL.64 [R1+0x5a0], R22 ;  /* 0x0005a01601007387 */ /* 0x0001e20000100a00 */
[----:B------:R-:W-:-:S03]  /*5090*/  IMAD R13, R5, 0x8, R10 ;  /* 0x00000008050d7824 */ /* 0x000fc600078e020a */
[----:B------:R2:W-:Y:S01]  /*50a0*/  STL.64 [R1+0x598], R18 ;  /* 0x0005981201007387 */ /* 0x0005e20000100a00 */
[-C--:B0-----:R-:W-:Y:S02]  /*50b0*/  LEA R22, P1, R7, R6.reuse, 0x1 ;  /* 0x0000000607167211 */ /* 0x081fe400078208ff */
[----:B--2---:R-:W-:Y:S02]  /*50c0*/  LEA R18, P2, R17, R6, 0x1 ;  /* 0x0000000611127211 */ /* 0x004fe400078408ff */
[-C--:B------:R-:W-:Y:S02]  /*50d0*/  LEA.HI.X.SX32 R23, R7, R0.reuse, 0x1, P1 ;  /* 0x0000000007177211 */ /* 0x080fe400008f0eff */
[----:B------:R-:W-:Y:S02]  /*50e0*/  LEA.HI.X.SX32 R19, R17, R0, 0x1, P2 ;  /* 0x0000000011137211 */ /* 0x000fe400010f0eff */
[----:B------:R-:W-:Y:S01]  /*50f0*/  LEA R7, R5, R13, 0x3 ;  /* 0x0000000d05077211 */ /* 0x000fe200078e18ff */
[----:B------:R0:W-:Y:S04]  /*5100*/  STL.64 [R1+0x590], R22 ;  /* 0x0005901601007387 */ /* 0x0001e80000100a00 */
[----:B------:R2:W-:Y:S04]  /*5110*/  STL.64 [R1+0x588], R20 ;  /* 0x0005881401007387 */ /* 0x0005e80000100a00 */
[----:B------:R3:W-:Y:S01]  /*5120*/  STL.64 [R1+0x580], R18 ;  /* 0x0005801201007387 */ /* 0x0007e20000100a00 */
[----:B0-----:R-:W-:-:S02]  /*5130*/  LEA R22, P0, R8, R6, 0x1 ;  /* 0x0000000608167211 */ /* 0x001fc400078008ff */
[----:B--2---:R-:W-:Y:S02]  /*5140*/  LEA R20, P1, R12, R6, 0x1 ;  /* 0x000000060c147211 */ /* 0x004fe400078208ff */
[----:B------:R-:W-:Y:S01]  /*5150*/  LEA.HI.X.SX32 R23, R8, R0, 0x1, P0 ;  /* 0x0000000008177211 */ /* 0x000fe200000f0eff */
[C---:B------:R-:W-:Y:S01]  /*5160*/  IMAD R8, R5.reuse, 0x8, R7 ;  /* 0x0000000805087824 */ /* 0x040fe200078e0207 */
[----:B---3--:R-:W-:Y:S02]  /*5170*/  LEA R18, P2, R16, R6, 0x1 ;  /* 0x0000000610127211 */ /* 0x008fe400078408ff */
[-C--:B------:R-:W-:Y:S01]  /*5180*/  LEA.HI.X.SX32 R21, R12, R0.reuse, 0x1, P1 ;  /* 0x000000000c157211 */ /* 0x080fe200008f0eff */
[----:B------:R0:W-:Y:S01]  /*5190*/  STL.64 [R1+0x578], R22 ;  /* 0x0005781601007387 */ /* 0x0001e20000100a00 */
[----:B------:R-:W-:Y:S01]  /*51a0*/  LEA.HI.X.SX32 R19, R16, R0, 0x1, P2 ;  /* 0x0000000010137211 */ /* 0x000fe200010f0eff */
[----:B------:R-:W-:Y:S02]  /*51b0*/  IMAD R12, R5, 0x8, R8 ;  /* 0x00000008050c7824 */ /* 0x000fe400078e0208 */
[----:B------:R2:W-:Y:S04]  /*51c0*/  STL.64 [R1+0x570], R20 ;  /* 0x0005701401007387 */ /* 0x0005e80000100a00 */
[----:B------:R3:W-:Y:S01]  /*51d0*/  STL.64 [R1+0x568], R18 ;  /* 0x0005681201007387 */ /* 0x0007e20000100a00 */
[----:B0-----:R-:W-:-:S02]  /*51e0*/  LEA R22, P0, R2, R6, 0x1 ;  /* 0x0000000602167211 */ /* 0x001fc400078008ff */
[----:B--2---:R-:W-:Y:S02]  /*51f0*/  LEA R20, P1, R9, R6, 0x1 ;  /* 0x0000000609147211 */ /* 0x004fe400078208ff */
[----:B------:R-:W-:Y:S02]  /*5200*/  LEA.HI.X.SX32 R23, R2, R0, 0x1, P0 ;  /* 0x0000000002177211 */ /* 0x000fe400000f0eff */
[----:B---3--:R-:W-:Y:S02]  /*5210*/  LEA R18, P2, R15, R6, 0x1 ;  /* 0x000000060f127211 */ /* 0x008fe400078408ff */
[-C--:B------:R-:W-:Y:S01]  /*5220*/  LEA.HI.X.SX32 R21, R9, R0.reuse, 0x1, P1 ;  /* 0x0000000009157211 */ /* 0x080fe200008f0eff */
[----:B------:R-:W-:Y:S01]  /*5230*/  STL.64 [R1+0x560], R22 ;  /* 0x0005601601007387 */ /* 0x000fe20000100a00 */
[----:B------:R-:W-:Y:S02]  /*5240*/  LEA.HI.X.SX32 R19, R15, R0, 0x1, P2 ;  /* 0x000000000f137211 */ /* 0x000fe400010f0eff */
[----:B------:R-:W-:Y:S01]  /*5250*/  LEA R16, P2, R14, R6, 0x1 ;  /* 0x000000060e107211 */ /* 0x000fe200078408ff */
[----:B------:R0:W-:Y:S01]  /*5260*/  STL.64 [R1+0x558], R20 ;  /* 0x0005581401007387 */ /* 0x0001e20000100a00 */
[----:B------:R-:W-:-:S02]  /*5270*/  LEA R2, R5, R12, 0x3 ;  /* 0x0000000c05027211 */ /* 0x000fc400078e18ff */
[----:B------:R-:W-:Y:S01]  /*5280*/  LEA.HI.X.SX32 R17, R14, R0, 0x1, P2 ;  /* 0x000000000e117211 */ /* 0x000fe200010f0eff */
[----:B------:R2:W-:Y:S02]  /*5290*/  STL.64 [R1+0x550], R18 ;  /* 0x0005501201007387 */ /* 0x0005e40000100a00 */
[----:B------:R-:W-:Y:S01]  /*52a0*/  IMAD R9, R5, 0x8, R2 ;  /* 0x0000000805097824 */ /* 0x000fe200078e0202 */
[-C--:B0-----:R-:W-:Y:S02]  /*52b0*/  LEA R20, P0, R3, R6.reuse, 0x1 ;  /* 0x0000000603147211 */ /* 0x081fe400078008ff */
[----:B--2---:R-:W-:Y:S02]  /*52c0*/  LEA R18, P1, R11, R6, 0x1 ;  /* 0x000000060b127211 */ /* 0x004fe400078208ff */
[-C--:B------:R-:W-:Y:S02]  /*52d0*/  LEA.HI.X.SX32 R21, R3, R0.reuse, 0x1, P0 ;  /* 0x0000000003157211 */ /* 0x080fe400000f0eff */
[----:B------:R-:W-:Y:S01]  /*52e0*/  LEA.HI.X.SX32 R19, R11, R0, 0x1, P1 ;  /* 0x000000000b137211 */ /* 0x000fe200008f0eff */
[----:B------:R-:W-:-:S02]  /*52f0*/  IMAD R11, R5, 0x8, R9 ;  /* 0x00000008050b7824 */ /* 0x000fc400078e0209 */
[----:B------:R0:W-:Y:S03]  /*5300*/  STL.64 [R1+0x548], R20 ;  /* 0x0005481401007387 */ /* 0x0001e60000100a00 */
[----:B------:R-:W-:Y:S01]  /*5310*/  LEA R3, R5, R11, 0x3 ;  /* 0x0000000b05037211 */ /* 0x000fe200078e18ff */
[----:B------:R2:W-:Y:S04]  /*5320*/  STL.64 [R1+0x540], R18 ;  /* 0x0005401201007387 */ /* 0x0005e80000100a00 */
[----:B------:R3:W-:Y:S01]  /*5330*/  STL.64 [R1+0x538], R16 ;  /* 0x0005381001007387 */ /* 0x0007e20000100a00 */
[-C--:B0-----:R-:W-:Y:S02]  /*5340*/  LEA R20, P0, R4, R6.reuse, 0x1 ;  /* 0x0000000604147211 */ /* 0x081fe400078008ff */
[----:B--2---:R-:W-:-:S02]  /*5350*/  LEA R18, P1, R10, R6, 0x1 ;  /* 0x000000060a127211 */ /* 0x004fc400078208ff */
[----:B------:R-:W-:Y:S01]  /*5360*/  LEA.HI.X.SX32 R21, R4, R0, 0x1, P0 ;  /* 0x0000000004157211 */ /* 0x000fe200000f0eff */
[----:B------:R-:W-:Y:S01]  /*5370*/  IMAD R4, R5, 0x8, R3 ;  /* 0x0000000805047824 */ /* 0x000fe200078e0203 */
[C---:B---3--:R-:W-:Y:S02]  /*5380*/  LEA R16, P2, R13.reuse, R6, 0x1 ;  /* 0x000000060d107211 */ /* 0x048fe400078408ff */
[-C--:B------:R-:W-:Y:S01]  /*5390*/  LEA.HI.X.SX32 R19, R10, R0.reuse, 0x1, P1 ;  /* 0x000000000a137211 */ /* 0x080fe200008f0eff */
[----:B------:R-:W-:Y:S01]  /*53a0*/  STL.64 [R1+0x530], R20 ;  /* 0x0005301401007387 */ /* 0x000fe20000100a00 */
[----:B------:R-:W-:Y:S01]  /*53b0*/  LEA.HI.X.SX32 R17, R13, R0, 0x1, P2 ;  /* 0x000000000d117211 */ /* 0x000fe200010f0eff */
[----:B------:R-:W-:Y:S01]  /*53c0*/  IMAD R10, R5, 0x8, R4 ;  /* 0x00000008050a7824 */ /* 0x000fe200078e0204 */
[C---:B------:R-:W-:Y:S01]  /*53d0*/  LEA R14, P2, R12.reuse, R6, 0x1 ;  /* 0x000000060c0e7211 */ /* 0x040fe200078408ff */
[----:B------:R0:W-:Y:S03]  /*53e0*/  STL.64 [R1+0x528], R18 ;  /* 0x0005281201007387 */ /* 0x0001e60000100a00 */
[----:B------:R-:W-:Y:S01]  /*53f0*/  LEA.HI.X.SX32 R15, R12, R0, 0x1, P2 ;  /* 0x000000000c0f7211 */ /* 0x000fe200010f0eff */
[----:B------:R2:W-:Y:S01]  /*5400*/  STL.64 [R1+0x520], R16 ;  /* 0x0005201001007387 */ /* 0x0005e20000100a00 */
[----:B0-----:R-:W-:-:S02]  /*5410*/  LEA R18, P0, R7, R6, 0x1 ;  /* 0x0000000607127211 */ /* 0x001fc400078008ff */
[C---:B--2---:R-:W-:Y:S02]  /*5420*/  LEA R16, P1, R8.reuse, R6, 0x1 ;  /* 0x0000000608107211 */ /* 0x044fe400078208ff */
[-C--:B------:R-:W-:Y:S02]  /*5430*/  LEA.HI.X.SX32 R19, R7, R0.reuse, 0x1, P0 ;  /* 0x0000000007137211 */ /* 0x080fe400000f0eff */
[----:B------:R-:W-:Y:S02]  /*5440*/  LEA.HI.X.SX32 R17, R8, R0, 0x1, P1 ;  /* 0x0000000008117211 */ /* 0x000fe400008f0eff */
[C---:B------:R-:W-:Y:S01]  /*5450*/  LEA R7, R5.reuse, R10, 0x3 ;  /* 0x0000000a05077211 */ /* 0x040fe200078e18ff */
[----:B------:R0:W-:Y:S04]  /*5460*/  STL.64 [R1+0x518], R18 ;  /* 0x0005181201007387 */ /* 0x0001e80000100a00 */
[----:B------:R2:W-:Y:S01]  /*5470*/  STL.64 [R1+0x510], R16 ;  /* 0x0005101001007387 */ /* 0x0005e20000100a00 */
[----:B------:R-:W-:-:S03]  /*5480*/  IMAD R8, R5, 0x8, R7 ;  /* 0x0000000805087824 */ /* 0x000fc600078e0207 */
[----:B------:R3:W-:Y:S01]  /*5490*/  STL.64 [R1+0x508], R14 ;  /* 0x0005080e01007387 */ /* 0x0007e20000100a00 */
[CC--:B0-----:R-:W-:Y:S02]  /*54a0*/  LEA R18, P0, R2.reuse, R6.reuse, 0x1 ;  /* 0x0000000602127211 */ /* 0x0c1fe400078008ff */
[----:B--2---:R-:W-:Y:S02]  /*54b0*/  LEA R16, P1, R9, R6, 0x1 ;  /* 0x0000000609107211 */ /* 0x004fe400078208ff */
[----:B------:R-:W-:Y:S02]  /*54c0*/  LEA.HI.X.SX32 R19, R2, R0, 0x1, P0 ;  /* 0x0000000002137211 */ /* 0x000fe400000f0eff */
[----:B---3--:R-:W-:Y:S02]  /*54d0*/  LEA R14, P2, R11, R6, 0x1 ;  /* 0x000000060b0e7211 */ /* 0x008fe400078408ff */
[-C--:B------:R-:W-:Y:S01]  /*54e0*/  LEA.HI.X.SX32 R17, R9, R0.reuse, 0x1, P1 ;  /* 0x0000000009117211 */ /* 0x080fe200008f0eff */
[----:B------:R-:W-:Y:S01]  /*54f0*/  STL.64 [R1+0x500], R18 ;  /* 0x0005001201007387 */ /* 0x000fe20000100a00 */
[----:B------:R-:W-:Y:S01]  /*5500*/  LEA.HI.X.SX32 R15, R11, R0, 0x1, P2 ;  /* 0x000000000b0f7211 */ /* 0x000fe200010f0eff */
[C---:B------:R-:W-:Y:S01]  /*5510*/  IMAD R9, R5.reuse, 0x8, R8 ;  /* 0x0000000805097824 */ /* 0x040fe200078e0208 */
[C---:B------:R-:W-:Y:S01]  /*5520*/  LEA R12, P2, R10.reuse, R6, 0x1 ;  /* 0x000000060a0c7211 */ /* 0x040fe200078408ff */
[----:B------:R0:W-:Y:S03]  /*5530*/  STL.64 [R1+0x4f8], R16 ;  /* 0x0004f81001007387 */ /* 0x0001e60000100a00 */
[----:B------:R-:W-:Y:S01]  /*5540*/  LEA R2, R5, R9, 0x3 ;  /* 0x0000000905027211 */ /* 0x000fe200078e18ff */
[----:B------:R2:W-:Y:S01]  /*5550*/  STL.64 [R1+0x4f0], R14 ;  /* 0x0004f00e01007387 */ /* 0x0005e20000100a00 */
[----:B------:R-:W-:-:S02]  /*5560*/  LEA.HI.X.SX32 R13, R10, R0, 0x1, P2 ;  /* 0x000000000a0d7211 */ /* 0x000fc400010f0eff */
[CC--:B0-----:R-:W-:Y:S02]  /*5570*/  LEA R16, P0, R3.reuse, R6.reuse, 0x1 ;  /* 0x0000000603107211 */ /* 0x0c1fe400078008ff */
[C---:B--2---:R-:W-:Y:S02]  /*5580*/  LEA R14, P1, R4.reuse, R6, 0x1 ;  /* 0x00000006040e7211 */ /* 0x044fe400078208ff */
[-C--:B------:R-:W-:Y:S01]  /*5590*/  LEA.HI.X.SX32 R17, R3, R0.reuse, 0x1, P0 ;  /* 0x0000000003117211 */ /* 0x080fe200000f0eff */
[----:B------:R-:W-:Y:S01]  /*55a0*/  IMAD R3, R5, 0x8, R2 ;  /* 0x0000000805037824 */ /* 0x000fe200078e0202 */
[----:B------:R-:W-:-:S03]  /*55b0*/  LEA.HI.X.SX32 R15, R4, R0, 0x1, P1 ;  /* 0x00000000040f7211 */ /* 0x000fc600008f0eff */
[----:B------:R0:W-:Y:S01]  /*55c0*/  STL.64 [R1+0x4e8], R16 ;  /* 0x0004e81001007387 */ /* 0x0001e20000100a00 */
[----:B------:R-:W-:-:S03]  /*55d0*/  IMAD R4, R5, 0x8, R3 ;  /* 0x0000000805047824 */ /* 0x000fc600078e0203 */
[----:B------:R2:W-:Y:S02]  /*55e0*/  STL.64 [R1+0x4e0], R14 ;  /* 0x0004e00e01007387 */ /* 0x0005e40000100a00 */
[----:B------:R-:W-:Y:S02]  /*55f0*/  LEA R5, R5, R4, 0x3 ;  /* 0x0000000405057211 */ /* 0x000fe400078e18ff */
[----:B------:R3:W-:Y:S02]  /*5600*/  STL.64 [R1+0x4d8], R12 ;  /* 0x0004d80c01007387 */ /* 0x0007e40000100a00 */
[-C--:B------:R-:W-:Y:S02]  /*5610*/  LEA R10, P3, R5, R6.reuse, 0x1 ;  /* 0x00000006050a7211 */ /* 0x080fe400078608ff */
[----:B0-----:R-:W-:Y:S02]  /*5620*/  LEA R16, P0, R7, R6, 0x1 ;  /* 0x0000000607107211 */ /* 0x001fe400078008ff */
[----:B------:R-:W-:-:S02]  /*5630*/  LEA.HI.X.SX32 R11, R5, R0, 0x1, P3 ;  /* 0x00000000050b7211 */ /* 0x000fc400018f0eff */
[C---:B--2---:R-:W-:Y:S02]  /*5640*/  LEA R14, P1, R8.reuse, R6, 0x1 ;  /* 0x00000006080e7211 */ /* 0x044fe400078208ff */
[----:B------:R-:W-:Y:S02]  /*5650*/  LEA.HI.X.SX32 R17, R7, R0, 0x1, P0 ;  /* 0x0000000007117211 */ /* 0x000fe400000f0eff */
[C---:B---3--:R-:W-:Y:S02]  /*5660*/  LEA R12, P2, R9.reuse, R6, 0x1 ;  /* 0x00000006090c7211 */ /* 0x048fe400078408ff */
[-C--:B------:R-:W-:Y:S01]  /*5670*/  LEA.HI.X.SX32 R15, R8, R0.reuse, 0x1, P1 ;  /* 0x00000000080f7211 */ /* 0x080fe200008f0eff */
[----:B------:R0:W-:Y:S01]  /*5680*/  STL.64 [R1+0x4d0], R16 ;  /* 0x0004d01001007387 */ /* 0x0001e20000100a00 */
[----:B------:R-:W-:-:S03]  /*5690*/  LEA.HI.X.SX32 R13, R9, R0, 0x1, P2 ;  /* 0x00000000090d7211 */ /* 0x000fc600010f0eff */
[----:B------:R2:W-:Y:S04]  /*56a0*/  STL.64 [R1+0x4c8], R14 ;  /* 0x0004c80e01007387 */ /* 0x0005e80000100a00 */
[----:B------:R3:W-:Y:S01]  /*56b0*/  STL.64 [R1+0x4c0], R12 ;  /* 0x0004c00c01007387 */ /* 0x0007e20000100a00 */
[CC--:B0-----:R-:W-:Y:S02]  /*56c0*/  LEA R16, P0, R2.reuse, R6.reuse, 0x1 ;  /* 0x0000000602107211 */ /* 0x0c1fe400078008ff */
[----:B--2---:R-:W-:Y:S02]  /*56d0*/  LEA R14, P1, R3, R6, 0x1 ;  /* 0x00000006030e7211 */ /* 0x004fe400078208ff */
[----:B------:R-:W-:Y:S01]  /*56e0*/  LEA.HI.X.SX32 R17, R2, R0, 0x1, P0 ;  /* 0x0000000002117211 */ /* 0x000fe200000f0eff */
[----:B------:R-:W-:Y:S01]  /*56f0*/  IMAD.MOV.U32 R2, RZ, RZ, 0x3f800000 ;  /* 0x3f800000ff027424 */ /* 0x000fe200078e00ff */
[----:B---3--:R-:W-:-:S02]  /*5700*/  LEA R12, P2, R4, R6, 0x1 ;  /* 0x00000006040c7211 */ /* 0x008fc400078408ff */
[-C--:B------:R-:W-:Y:S01]  /*5710*/  LEA.HI.X.SX32 R15, R3, R0.reuse, 0x1, P1 ;  /* 0x00000000030f7211 */ /* 0x080fe200008f0eff */
[----:B------:R-:W-:Y:S01]  /*5720*/  STL.64 [R1+0x4b8], R16 ;  /* 0x0004b81001007387 */ /* 0x000fe20000100a00 */
[----:B------:R-:W-:Y:S01]  /*5730*/  LEA.HI.X.SX32 R13, R4, R0, 0x1, P2 ;  /* 0x00000000040d7211 */ /* 0x000fe200010f0eff */
[----:B------:R-:W-:Y:S02]  /*5740*/  IMAD.MOV.U32 R0, RZ, RZ, -0x800000 ;  /* 0xff800000ff007424 */ /* 0x000fe400078e00ff */
[----:B------:R-:W-:Y:S04]  /*5750*/  STL.64 [R1+0x4b0], R14 ;  /* 0x0004b00e01007387 */ /* 0x000fe80000100a00 */
[----:B------:R-:W-:Y:S04]  /*5760*/  STL.64 [R1+0x4a8], R12 ;  /* 0x0004a80c01007387 */ /* 0x000fe80000100a00 */
[----:B------:R-:W-:Y:S04]  /*5770*/  STL.64 [R1+0x4a0], R10 ;  /* 0x0004a00a01007387 */ /* 0x000fe80000100a00 */
[----:B------:R0:W-:Y:S04]  /*5780*/  STL [R1+0x490], R2 ;  /* 0x0004900201007387 */ /* 0x0001e80000100800 */
[----:B------:R-:W-:Y:S04]  /*5790*/  STL [R1+0x300], RZ ;  /* 0x000300ff01007387 */ /* 0x000fe80000100800 */
[----:B------:R2:W-:Y:S01]  /*57a0*/  STL [R1+0xc0], R0 ;  /* 0x0000c00001007387 */ /* 0x0005e20000100800 */
[----:B0-----:R-:W-:-:S05]  /*57b0*/  IMAD.MOV.U32 R2, RZ, RZ, -0x800000 ;  /* 0xff800000ff027424 */ /* 0x001fca00078e00ff */
[----:B------:R0:W-:Y:S01]  /*57c0*/  STL [R1+0xc4], R2 ;  /* 0x0000c40201007387 */ /* 0x0001e20000100800 */
[----:B--2---:R-:W-:-:S03]  /*57d0*/  IMAD.MOV.U32 R0, RZ, RZ, 0x3f800000 ;  /* 0x3f800000ff007424 */ /* 0x004fc600078e00ff */
[----:B------:R0:W-:Y:S04]  /*57e0*/  STL [R1+0x390], RZ ;  /* 0x000390ff01007387 */ /* 0x0001e80000100800 */
        /* <DEDUP_REMOVED lines=127> */
[----:B-1----:R0:W-:Y:S02]  /*5fe0*/  STL [R1+0x33c], RZ ;  /* 0x00033cff01007387 */ /* 0x0021e40000100800 */
.L_x_1:
[----:B01----:R-:W2:Y:S04]  /*5ff0*/  LDL.64 R2, [R1+0x698] ;  /* 0x0006980001027983 */ /* 0x003ea80000100a00 */
[----:B------:R-:W2:Y:S04]  /*6000*/  LDL R0, [R1+0x300] ;  /* 0x0003000001007983 */ /* 0x000ea80000100800 */
[----:B------:R-:W3:Y:S04]  /*6010*/  LDL.64 R12, [R1+0x678] ;  /* 0x00067800010c7983 */ /* 0x000ee80000100a00 */
[----:B------:R-:W4:Y:S04]  /*6020*/  LDL.64 R8, [R1+0x670] ;  /* 0x0006700001087983 */ /* 0x000f280000100a00 */
[----:B------:R-:W5:Y:S04]  /*6030*/  LDL.64 R6, [R1+0x690] ;  /* 0x0006900001067983 */ /* 0x000f680000100a00 */
[----:B------:R-:W5:Y:S04]  /*6040*/  LDL.64 R14, [R1+0x688] ;  /* 0x00068800010e7983 */ /* 0x000f680000100a00 */
[----:B------:R-:W5:Y:S04]  /*6050*/  LDL.64 R10, [R1+0x680] ;  /* 0x00068000010a7983 */ /* 0x000f680000100a00 */
[----:B------:R-:W5:Y:S04]  /*6060*/  LDL.64 R4, [R1+0x668] ;  /* 0x0006680001047983 */ /* 0x000f680000100a00 */
[----:B------:R-:W5:Y:S04]  /*6070*/  LDL.64 R20, [R1+0x660] ;  /* 0x0006600001147983 */ /* 0x000f680000100a00 */
[----:B------:R-:W5:Y:S04]  /*6080*/  LDL.64 R16, [R1+0x658] ;  /* 0x0006580001107983 */ /* 0x000f680000100a00 */
[----:B------:R-:W5:Y:S04]  /*6090*/  LDL.64 R34, [R1+0x650] ;  /* 0x0006500001227983 */ /* 0x000f680000100a00 */
[----:B------:R-:W5:Y:S04]  /*60a0*/  LDL.64 R18, [R1+0x648] ;  /* 0x0006480001127983 */ /* 0x000f680000100a00 */
[----:B------:R-:W-:Y:S04]  /*60b0*/  STL [R1+0xa20], R61 ;  /* 0x000a203d01007387 */ /* 0x000fe80000100800 */
        /* <DEDUP_REMOVED lines=13> */
[----:B------:R-:W5:Y:S01]  /*6190*/  LDL.64 R48, [R1+0x620] ;  /* 0x0006200001307983 */ /* 0x000f620000100a00 */
[----:B--2---:R-:W-:-:S04]  /*61a0*/  IMAD.WIDE R2, R0, 0x2, R2 ;  /* 0x0000000200027825 */ /* 0x004fc800078e0202 */
[C---:B---3--:R-:W-:Y:S02]  /*61b0*/  IMAD.WIDE R12, R0.reuse, 0x2, R12 ;  /* 0x00000002000c7825 */ /* 0x048fe400078e020c */
[----:B------:R-:W2:Y:S02]  /*61c0*/  LDG.E.U16 R2, desc[UR8][R2.64] ;  /* 0x0000000802027981 */ /* 0x000ea4000c1e1500 */
[----:B----4-:R-:W-:-:S04]  /*61d0*/  IMAD.WIDE R8, R0, 0x2, R8 ;  /* 0x0000000200087825 */ /* 0x010fc800078e0208 */
[C---:B-----5:R-:W-:Y:S01]  /*61e0*/  IMAD.WIDE R6, R0.reuse, 0x2, R6 ;  /* 0x0000000200067825 */ /* 0x060fe200078e0206 */
[----:B------:R-:W3:Y:S03]  /*61f0*/  LDG.E.U16 R3, desc[UR8][R12.64] ;  /* 0x000000080c037981 */ /* 0x000ee6000c1e1500 */
[C---:B------:R-:W-:Y:S02]  /*6200*/  IMAD.WIDE R14, R0.reuse, 0x2, R14 ;  /* 0x00000002000e7825 */ /* 0x040fe400078e020e */
[----:B------:R-:W4:Y:S02]  /*6210*/  LDG.E.U16 R6, desc[UR8][R6.64] ;  /* 0x0000000806067981 */ /* 0x000f24000c1e1500 */
[C---:B------:R-:W-:Y:S02]  /*6220*/  IMAD.WIDE R10, R0.reuse, 0x2, R10 ;  /* 0x00000002000a7825 */ /* 0x040fe400078e020a */
[----:B------:R0:W5:Y:S02]  /*6230*/  LDG.E.U16 R12, desc[UR8][R8.64] ;  /* 0x00000008080c7981 */ /* 0x000164000c1e1500 */
[----:B------:R-:W-:-:S02]  /*6240*/  IMAD.WIDE R20, R0, 0x2, R20 ;  /* 0x0000000200147825 */ /* 0x000fc400078e0214 */
[----:B------:R-:W2:Y:S02]  /*6250*/  LDG.E.U16 R11, desc[UR8][R10.64] ;  /* 0x000000080a0b7981 */ /* 0x000ea4000c1e1500 */
[C---:B------:R-:W-:Y:S02]  /*6260*/  IMAD.WIDE R4, R0.reuse, 0x2, R4 ;  /* 0x0000000200047825 */ /* 0x040fe400078e0204 */
[----:B------:R-:W2:Y:S02]  /*6270*/  LDG.E.U16 R7, desc[UR8][R14.64] ;  /* 0x000000080e077981 */ /* 0x000ea4000c1e1500 */
[C---:B------:R-:W-:Y:S02]  /*6280*/  IMAD.WIDE R16, R0.reuse, 0x2, R16 ;  /* 0x0000000200107825 */ /* 0x040fe400078e0210 */
[----:B------:R-:W2:Y:S04]  /*6290*/  LDG.E.U16 R5, desc[UR8][R4.64] ;  /* 0x0000000804057981 */ /* 0x000ea8000c1e1500 */
[----:B------:R1:W2:Y:S01]  /*62a0*/  LDG.E.U16 R10, desc[UR8][R20.64] ;  /* 0x00000008140a7981 */ /* 0x0002a2000c1e1500 */
[----:B0-----:R-:W-:-:S03]  /*62b0*/  IMAD.WIDE R8, R0, 0x2, R32 ;  /* 0x0000000200087825 */ /* 0x001fc600078e0220 */
[----:B------:R-:W2:Y:S04]  /*62c0*/  LDG.E.U16 R16, desc[UR8][R16.64] ;  /* 0x0000000810107981 */ /* 0x000ea8000c1e1500 */
[----:B------:R-:W2:Y:S01]  /*62d0*/  LDL.64 R32, [R1+0x5b8] ;  /* 0x0005b80001207983 */ /* 0x000ea20000100a00 */
[----:B------:R-:W-:-:S03]  /*62e0*/  IMAD.WIDE R28, R0, 0x2, R28 ;  /* 0x00000002001c7825 */ /* 0x000fc600078e021c */
[----:B------:R-:W3:Y:S01]  /*62f0*/  LDG.E.U16 R9, desc[UR8][R8.64] ;  /* 0x0000000808097981 */ /* 0x000ee2000c1e1500 */
[----:B-1----:R-:W-:-:S03]  /*6300*/  IMAD.WIDE R20, R0, 0x2, R30 ;  /* 0x0000000200147825 */ /* 0x002fc600078e021e */
[----:B------:R-:W3:Y:S01]  /*6310*/  LDL.64 R30, [R1+0x5a8] ;  /* 0x0005a800011e7983 */ /* 0x000ee20000100a00 */
[----:B------:R-:W-:-:S03]  /*6320*/  IMAD.WIDE R14, R0, 0x2, R34 ;  /* 0x00000002000e7825 */ /* 0x000fc600078e0222 */
[----:B------:R-:W4:Y:S01]  /*6330*/  LDL.64 R34, [R1+0x5c8] ;  /* 0x0005c80001227983 */ /* 0x000f220000100a00 */
[----:B------:R-:W-:-:S03]  /*6340*/  IMAD.WIDE R24, R0, 0x2, R24 ;  /* 0x0000000200187825 */ /* 0x000fc600078e0218 */
[----:B------:R0:W4:Y:S01]  /*6350*/  LDG.E.U16 R4, desc[UR8][R28.64] ;  /* 0x000000081c047981 */ /* 0x000122000c1e1500 */
[----:B------:R-:W-:-:S03]  /*6360*/  IMAD.WIDE R22, R0, 0x2, R22 ;  /* 0x0000000200167825 */ /* 0x000fc600078e0216 */
[----:B------:R1:W4:Y:S04]  /*6370*/  LDG.E.U16 R13, desc[UR8][R20.64] ;  /* 0x00000008140d7981 */ /* 0x000328000c1e1500 */
[----:B------:R1:W5:Y:S01]  /*6380*/  LDG.E.U16 R17, desc[UR8][R24.64] ;  /* 0x0000000818117981 */ /* 0x000362000c1e1500 */
[----:B0-----:R-:W-:-:S03]  /*6390*/  IMAD.WIDE R28, R0, 0x2, R46 ;  /* 0x00000002001c7825 */ /* 0x001fc600078e022e */
[----:B------:R0:W5:Y:S01]  /*63a0*/  LDG.E.U16 R8, desc[UR8][R22.64] ;  /* 0x0000000816087981 */ /* 0x000162000c1e1500 */
[----:B-1----:R-:W-:-:S03]  /*63b0*/  IMAD.WIDE R20, R0, 0x2, R44 ;  /* 0x0000000200147825 */ /* 0x002fc600078e022c */
[----:B------:R-:W5:Y:S01]  /*63c0*/  LDL.64 R46, [R1+0x600] ;  /* 0x00060000012e7983 */ /* 0x000f620000100a00 */
[----:B------:R-:W-:-:S03]  /*63d0*/  IMAD.WIDE R24, R0, 0x2, R40 ;  /* 0x0000000200187825 */ /* 0x000fc600078e0228 */
[----:B------:R-:W5:Y:S01]  /*63e0*/  LDL.64 R44, [R1+0x5e0] ;  /* 0x0005e000012c7983 */ /* 0x000f620000100a00 */
[----:B0-----:R-:W-:-:S03]  /*63f0*/  IMAD.WIDE R22, R0, 0x2, R42 ;  /* 0x0000000200167825 */ /* 0x001fc600078e022a */
[----:B------:R-:W5:Y:S04]  /*6400*/  LDL.64 R42, [R1+0x5c0] ;  /* 0x0005c000012a7983 */ /* 0x000f680000100a00 */
[----:B------:R-:W5:Y:S01]  /*6410*/  LDL.64 R40, [R1+0x5a0] ;  /* 0x0005a00001287983 */ /* 0x000f620000100a00 */
[----:B------:R-:W-:-:S03]  /*6420*/  IMAD.WIDE R26, R0, 0x2, R26 ;  /* 0x00000002001a7825 */ /* 0x000fc600078e021a */
[----:B------:R-:W5:Y:S01]  /*6430*/  LDG.E.U16 R15, desc[UR8][R14.64] ;  /* 0x000000080e0f7981 */ /* 0x000f62000c1e1500 */
[----:B------:R-:W-:-:S03]  /*6440*/  IMAD.WIDE R18, R0, 0x2, R18 ;  /* 0x0000000200127825 */ /* 0x000fc600078e0212 */
[----:B------:R-:W5:Y:S04]  /*6450*/  LDG.E.U16 R20, desc[UR8][R20.64] ;  /* 0x0000000814147981 */ /* 0x000f68000c1e1500 */
[----:B------:R-:W5:Y:S04]  /*6460*/  LDG.E.U16 R18, desc[UR8][R18.64] ;  /* 0x0000000812127981 */ /* 0x000f68000c1e1500 */
[----:B------:R-:W5:Y:S04]  /*6470*/  LDG.E.U16 R14, desc[UR8][R26.64] ;  /* 0x000000081a0e7981 */ /* 0x000f68000c1e1500 */
[----:B------:R0:W5:Y:S04]  /*6480*/  LDG.E.U16 R21, desc[UR8][R22.64] ;  /* 0x0000000816157981 */ /* 0x000168000c1e1500 */
[----:B------:R-:W5:Y:S01]  /*6490*/  LDG.E.U16 R19, desc[UR8][R28.64] ;  /* 0x000000081c137981 */ /* 0x000f62000c1e1500 */
[----:B0-----:R-:W-:-:S04]  /*64a0*/  IMAD.WIDE R22, R0, 0x2, R50 ;  /* 0x0000000200167825 */ /* 0x001fc800078e0232 */
[C---:B--2---:R-:W-:Y:S02]  /*64b0*/  IMAD.WIDE R26, R0.reuse, 0x2, R32 ;  /* 0x00000002001a7825 */ /* 0x044fe400078e0220 */
[----:B------:R0:W2:Y:S04]  /*64c0*/  LDG.E.U16 R32, desc[UR8][R24.64] ;  /* 0x0000000818207981 */ /* 0x0000a8000c1e1500 */
[----:B------:R1:W2:Y:S01]  /*64d0*/  LDG.E.U16 R33, desc[UR8][R26.64] ;  /* 0x000000081a217981 */ /* 0x0002a2000c1e1500 */
[----:B---3--:R-:W-:-:S04]  /*64e0*/  IMAD.WIDE R30, R0, 0x2, R30 ;  /* 0x00000002001e7825 */ /* 0x008fc800078e021e */
[C---:B0-----:R-:W-:Y:S02]  /*64f0*/  IMAD.WIDE R24, R0.reuse, 0x2, R38 ;  /* 0x0000000200187825 */ /* 0x041fe400078e0226 */
[----:B------:R-:W3:Y:S02]  /*6500*/  LDG.E.U16 R38, desc[UR8][R30.64] ;  /* 0x000000081e267981 */ /* 0x000ee4000c1e1500 */
[----:B-1----:R-:W-:-:S04]  /*6510*/  IMAD.WIDE R26, R0, 0x2, R36 ;  /* 0x00000002001a7825 */ /* 0x002fc800078e0224 */
[C---:B----4-:R-:W-:Y:S01]  /*6520*/  IMAD.WIDE R28, R0.reuse, 0x2, R34 ;  /* 0x00000002001c7825 */ /* 0x050fe200078e0222 */
[----:B------:R-:W4:Y:S04]  /*6530*/  LDG.E.U16 R36, desc[UR8][R26.64] ;  /* 0x000000081a247981 */ /* 0x000f28000c1e1500 */
[----:B------:R0:W3:Y:S04]  /*6540*/  LDG.E.U16 R34, desc[UR8][R22.64] ;  /* 0x0000000816227981 */ /* 0x0000e8000c1e1500 */
[----:B------:R5:W3:Y:S04]  /*6550*/  LDG.E.U16 R35, desc[UR8][R24.64] ;  /* 0x0000000818237981 */ /* 0x000ae8000c1e1500 */
[----:B------:R1:W3:Y:S01]  /*6560*/  LDG.E.U16 R37, desc[UR8][R28.64] ;  /* 0x000000081c257981 */ /* 0x0002e2000c1e1500 */
[----:B0-----:R-:W-:-:S04]  /*6570*/  IMAD.WIDE R22, R0, 0x2, R48 ;  /* 0x0000000200167825 */ /* 0x001fc800078e0230 */
[C---:B-----5:R-:W-:Y:S02]  /*6580*/  IMAD.WIDE R24, R0.reuse, 0x2, R46 ;  /* 0x0000000200187825 */ /* 0x060fe400078e022e */
[----:B------:R-:W5:Y:S02]  /*6590*/  LDG.E.U16 R22, desc[UR8][R22.64] ;  /* 0x0000000816167981 */ /* 0x000f64000c1e1500 */
[----:B------:R-:W-:-:S04]  /*65a0*/  IMAD.WIDE R26, R0, 0x2, R44 ;  /* 0x00000002001a7825 */ /* 0x000fc800078e022c */
[C---:B-1----:R-:W-:Y:S02]  /*65b0*/  IMAD.WIDE R28, R0.reuse, 0x2, R42 ;  /* 0x00000002001c7825 */ /* 0x042fe400078e022a */
[----:B------:R-:W5:Y:S02]  /*65c0*/  LDG.E.U16 R26, desc[UR8][R26.64] ;  /* 0x000000081a1a7981 */ /* 0x000f64000c1e1500 */
[----:B------:R-:W-:Y:S02]  /*65d0*/  IMAD.WIDE R30, R0, 0x2, R40 ;  /* 0x00000002001e7825 */ /* 0x000fe400078e0228 */
[----:B------:R-:W5:Y:S04]  /*65e0*/  LDG.E.U16 R23, desc[UR8][R24.64] ;  /* 0x0000000818177981 */ /* 0x000f68000c1e1500 */
[----:B------:R0:W5:Y:S04]  /*65f0*/  LDG.E.U16 R24, desc[UR8][R28.64] ;  /* 0x000000081c187981 */ /* 0x000168000c1e1500 */
[----:B------:R1:W5:Y:S01]  /*6600*/  LDG.E.U16 R25, desc[UR8][R30.64] ;  /* 0x000000081e197981 */ /* 0x000362000c1e1500 */
[----:B------:R-:W0:Y:S02]  /*6610*/  S2R R0, SR_TID.X ;  /* 0x0000000000007919 */ /* 0x000e240000002100 */
[----:B0-----:R-:W-:-:S02]  /*6620*/  LOP3.LUT R28, R0, 0xff, RZ, 0xc0, !PT ;  /* 0x000000ff001c7812 */ /* 0x001fc400078ec0ff */
[----:B-1----:R-:W-:Y:S02]  /*6630*/  SHF.L.U32 R30, R0, 0x1, RZ ;  /* 0x00000001001e7819 */ /* 0x002fe400000006ff */
[--C-:B------:R-:W-:Y:S01]  /*6640*/  SHF.R.S32.HI R31, RZ, 0x8, R0.reuse ;  /* 0x00000008ff1f7819 */ /* 0x100fe20000011400 */
[----:B------:R-:W-:Y:S01]  /*6650*/  IMAD.SHL.U32 R28, R28, 0x2, RZ ;  /* 0x000000021c1c7824 */ /* 0x000fe200078e00ff */
[----:B------:R-:W-:Y:S02]  /*6660*/  LOP3.LUT R27, R30, 0x10, RZ, 0xc0, !PT ;  /* 0x000000101e1b7812 */ /* 0x000fe400078ec0ff */
[----:B------:R-:W-:Y:S01]  /*6670*/  SGXT R31, R31, 0x1 ;  /* 0x000000011f1f781a */ /* 0x000fe20000000200 */
[C---:B------:R-:W-:Y:S01]  /*6680*/  IMAD.SHL.U32 R39, R0.reuse, 0x100, RZ ;  /* 0x0000010000277824 */ /* 0x040fe200078e00ff */
[----:B------:R-:W-:Y:S02]  /*6690*/  LOP3.LUT R29, R0, 0x7, RZ, 0xc0, !PT ;  /* 0x00000007001d7812 */ /* 0x000fe400078ec0ff */
[----:B------:R-:W-:-:S02]  /*66a0*/  LOP3.LUT R0, R27, 0x1e0, R0, 0xf8, !PT ;  /* 0x000001e01b007812 */ /* 0x000fc400078ef800 */
[----:B------:R-:W-:Y:S01]  /*66b0*/  LOP3.LUT R27, R28, 0x210, R31, 0x78, !PT ;  /* 0x000002101c1b7812 */ /* 0x000fe200078e781f */
[----:B------:R-:W-:Y:S01]  /*66c0*/  BAR.SYNC.DEFER_BLOCKING 0x0 ;  /* 0x0000000000007b1d */ /* 0x000fe20000010000 */
[----:B------:R-:W-:-:S05]  /*66d0*/  IMAD R29, R29, 0x210, RZ ;  /* 0x000002101d1d7824 */ /* 0x000fca00078e02ff */
[----:B------:R0:W-:Y:S04]  /*66e0*/  STS.U16 [R27+UR6+0x21000], R3 ;  /* 0x021000031b007988 */ /* 0x0001e80008000406 */
[----:B------:R-:W-:Y:S01]  /*66f0*/  STS.U16 [R27+UR6+0x20000], R2 ;  /* 0x020000021b007988 */ /* 0x000fe20008000406 */
[----:B0-----:R-:W-:-:S03]  /*6700*/  LOP3.LUT R3, R27, 0x20, RZ, 0x3c, !PT ;  /* 0x000000201b037812 */ /* 0x001fc600078e3cff */
[----:B------:R-:W-:Y:S04]  /*6710*/  STS.U16 [R27+UR6+0x22000], R16 ;  /* 0x022000101b007988 */ /* 0x000fe80008000406 */
[----:B------:R0:W-:Y:S04]  /*6720*/  STS.U16 [R27+UR6+0x23000], R4 ;  /* 0x023000041b007988 */ /* 0x0001e80008000406 */
[----:B------:R-:W-:Y:S04]  /*6730*/  STS.U16 [R27+UR6+0x24000], R8 ;  /* 0x024000081b007988 */ /* 0x000fe80008000406 */
[----:B------:R-:W-:Y:S01]  /*6740*/  STS.U16 [R27+UR6+0x25000], R20 ;  /* 0x025000141b007988 */ /* 0x000fe20008000406 */
[----:B0-----:R-:W-:-:S02]  /*6750*/  LOP3.LUT R4, R27, 0x40, RZ, 0x3c, !PT ;  /* 0x000000401b047812 */ /* 0x001fc400078e3cff */
[----:B------:R-:W-:Y:S02]  /*6760*/  LOP3.LUT R31, R39, 0x1000, RZ, 0xc0, !PT ;  /* 0x00001000271f7812 */ /* 0x000fe400078ec0ff */
[----:B------:R-:W-:-:S04]  /*6770*/  LOP3.LUT R28, R29, R0, RZ, 0x3c, !PT ;  /* 0x000000001d1c7212 */ /* 0x000fc800078e3cff */
[----:B------:R-:W-:Y:S02]  /*6780*/  IADD3 R2, PT, PT, R28, UR6, R31 ;  /* 0x000000061c027c10 */ /* 0x000fe4000fffe01f */
[----:B------:R-:W-:Y:S01]  /*6790*/  LOP3.LUT R0, R29, 0x30, R30, 0x78, !PT ;  /* 0x000000301d007812 */ /* 0x000fe200078e781e */
[----:B--2---:R-:W-:Y:S04]  /*67a0*/  STS.U16 [R27+UR6+0x26000], R32 ;  /* 0x026000201b007988 */ /* 0x004fe80008000406 */
[----:B------:R-:W-:Y:S04]  /*67b0*/  STS.U16 [R27+UR6+0x27000], R33 ;  /* 0x027000211b007988 */ /* 0x000fe80008000406 */
[----:B------:R0:W-:Y:S04]  /*67c0*/  STS.U16 [R3+UR6+0x20400], R6 ;  /* 0x0204000603007988 */ /* 0x0001e80008000406 */
[----:B------:R-:W-:Y:S01]  /*67d0*/  STS.U16 [R3+UR6+0x21400], R12 ;  /* 0x0214000c03007988 */ /* 0x000fe20008000406 */
[----:B0-----:R-:W-:-:S03]  /*67e0*/  LOP3.LUT R6, R27, 0x60, RZ, 0x3c, !PT ;  /* 0x000000601b067812 */ /* 0x001fc600078e3cff */
[----:B------:R-:W-:Y:S04]  /*67f0*/  STS.U16 [R3+UR6+0x22400], R15 ;  /* 0x0224000f03007988 */ /* 0x000fe80008000406 */
[----:B------:R-:W-:Y:S04]  /*6800*/  STS.U16 [R3+UR6+0x23400], R14 ;  /* 0x0234000e03007988 */ /* 0x000fe80008000406 */
[----:B------:R-:W-:Y:S04]  /*6810*/  STS.U16 [R3+UR6+0x24400], R13 ;  /* 0x0244000d03007988 */ /* 0x000fe80008000406 */
[----:B------:R-:W-:Y:S04]  /*6820*/  STS.U16 [R3+UR6+0x25400], R21 ;  /* 0x0254001503007988 */ /* 0x000fe80008000406 */
[----:B---3--:R-:W-:Y:S04]  /*6830*/  STS.U16 [R3+UR6+0x26400], R35 ;  /* 0x0264002303007988 */ /* 0x008fe80008000406 */
[----:B----4-:R-:W-:Y:S04]  /*6840*/  STS.U16 [R3+UR6+0x27400], R36 ;  /* 0x0274002403007988 */ /* 0x010fe80008000406 */
        /* <DEDUP_REMOVED lines=11> */
[----:B-----5:R-:W-:Y:S04]  /*6900*/  STS.U16 [R6+UR6+0x23c00], R22 ;  /* 0x023c001606007988 */ /* 0x020fe80008000406 */
[----:B------:R-:W-:Y:S04]  /*6910*/  STS.U16 [R6+UR6+0x24c00], R23 ;  /* 0x024c001706007988 */ /* 0x000fe80008000406 */
[----:B------:R-:W-:Y:S04]  /*6920*/  STS.U16 [R6+UR6+0x25c00], R26 ;  /* 0x025c001a06007988 */ /* 0x000fe80008000406 */
[----:B------:R-:W-:Y:S04]  /*6930*/  STS.U16 [R6+UR6+0x26c00], R24 ;  /* 0x026c001806007988 */ /* 0x000fe80008000406 */
[----:B------:R-:W-:Y:S01]  /*6940*/  STS.U16 [R6+UR6+0x27c00], R25 ;  /* 0x027c001906007988 */ /* 0x000fe20008000406 */
[----:B------:R-:W-:Y:S06]  /*6950*/  BAR.SYNC.DEFER_BLOCKING 0x0 ;  /* 0x0000000000007b1d */ /* 0x000fec0000010000 */
[----:B------:R-:W0:Y:S04]  /*6960*/  LDSM.16.MT88.4 R24, [R2+0x2000] ;  /* 0x002000000218783b */ /* 0x000e280000004200 */
[----:B------:R-:W1:Y:S04]  /*6970*/  LDSM.16.M88.4 R12, [R0+UR6+0x26000] ;  /* 0x02600006000c783b */ /* 0x000e680008000200 */
[----:B------:R-:W-:Y:S04]  /*6980*/  LDSM.16.MT88.4 R8, [R2] ;  /* 0x000000000208783b */ /* 0x000fe80000004200 */
[----:B------:R-:W2:Y:S04]  /*6990*/  LDSM.16.M88.4 R28, [R0+UR6+0x24000] ;  /* 0x02400006001c783b */ /* 0x000ea80008000200 */
[----:B------:R-:W3:Y:S04]  /*69a0*/  LDSM.16.M88.4 R20, [R0+UR6+0x20000] ;  /* 0x020000060014783b */ /* 0x000ee80008000200 */
[----:B------:R-:W4:Y:S04]  /*69b0*/  LDSM.16.M88.4 R56, [R0+UR6+0x25000] ;  /* 0x025000060038783b */ /* 0x000f280008000200 */
[----:B------:R-:W-:Y:S04]  /*69c0*/  LDSM.16.M88.4 R40, [R0+UR6+0x21000] ;  /* 0x021000060028783b */ /* 0x000fe80008000200 */
[----:B------:R-:W-:Y:S04]  /*69d0*/  LDSM.16.M88.4 R36, [R0+UR6+0x23000] ;  /* 0x023000060024783b */ /* 0x000fe80008000200 */
[----:B------:R-:W-:Y:S04]  /*69e0*/  LDSM.16.M88.4 R32, [R0+UR6+0x22000] ;  /* 0x022000060020783b */ /* 0x000fe80008000200 */
[----:B0-----:R-:W-:Y:S04]  /*69f0*/  STL.64 [R1+0xc28], R26 ;  /* 0x000c281a01007387 */ /* 0x001fe80000100a00 */
[----:B------:R-:W-:Y:S04]  /*6a00*/  STL.64 [R1+0xc20], R24 ;  /* 0x000c201801007387 */ /* 0x000fe80000100a00 */
[----:B------:R-:W0:Y:S01]  /*6a10*/  LDSM.16.M88.4 R24, [R0+UR6+0x27000] ;  /* 0x027000060018783b */ /* 0x000e220008000200 */
[----:B-1----:R-:W-:Y:S01]  /*6a20*/  MOV R4, R12 ;  /* 0x0000000c00047202 */ /* 0x002fe20000000f00 */
[----:B------:R-:W-:Y:S01]  /*6a30*/  IMAD.MOV.U32 R3, RZ, RZ, R13 ;  /* 0x000000ffff037224 */ /* 0x000fe200078e000d */
[----:B------:R-:W-:Y:S01]  /*6a40*/  MOV R60, R15 ;  /* 0x0000000f003c7202 */ /* 0x000fe20000000f00 */
[----:B------:R-:W-:-:S02]  /*6a50*/  IMAD.MOV.U32 R61, RZ, RZ, R14 ;  /* 0x000000ffff3d7224 */ /* 0x000fc400078e000e */
[----:B--2---:R-:W-:Y:S01]  /*6a60*/  HMMA.16816.F32 R12, R8, R28, RZ ;  /* 0x0000001c080c723c */ /* 0x004fe200000018ff */
[----:B------:R-:W-:Y:S02]  /*6a70*/  IMAD.MOV.U32 R28, RZ, RZ, R4 ;  /* 0x000000ffff1c7224 */ /* 0x000fe400078e0004 */
[----:B------:R-:W-:-:S05]  /*6a80*/  IMAD.MOV.U32 R29, RZ, RZ, R3 ;  /* 0x000000ffff1d7224 */ /* 0x000fca00078e0003 */
[C---:B---3--:R-:W-:Y:S08]  /*6a90*/  HMMA.16816.F32 R44, R8.reuse, R20, RZ ;  /* 0x00000014082c723c */ /* 0x048ff000000018ff */
[C---:B----4-:R-:W-:Y:S01]  /*6aa0*/  HMMA.16816.F32 R4, R8.reuse, R56, RZ ;  /* 0x000000380804723c */ /* 0x050fe200000018ff */
[----:B0-----:R-:W-:Y:S01]  /*6ab0*/  IMAD.MOV.U32 R20, RZ, RZ, R26 ;  /* 0x000000ffff147224 */ /* 0x001fe200078e001a */
[----:B------:R-:W-:Y:S01]  /*6ac0*/  MOV R3, R27 ;  /* 0x0000001b00037202 */ /* 0x000fe20000000f00 */
[----:B------:R-:W-:Y:S01]  /*6ad0*/  IMAD.MOV.U32 R21, RZ, RZ, R25 ;  /* 0x000000ffff157224 */ /* 0x000fe200078e0019 */
[----:B------:R-:W-:Y:S01]  /*6ae0*/  MOV R56, R24 ;  /* 0x0000001800387202 */ /* 0x000fe20000000f00 */
[----:B------:R-:W2:Y:S04]  /*6af0*/  LDL.LU.64 R26, [R1+0xc28] ;  /* 0x000c2800011a7983 */ /* 0x000ea80000300a00 */
[----:B------:R-:W2:Y:S01]  /*6b00*/  LDL.LU.64 R24, [R1+0xc20] ;  /* 0x000c200001187983 */ /* 0x000ea20000300a00 */
[C---:B------:R-:W-:Y:S08]  /*6b10*/  HMMA.16816.F32 R48, R8.reuse, R40, RZ ;  /* 0x000000280830723c */ /* 0x040ff000000018ff */
[C---:B------:R-:W-:Y:S08]  /*6b20*/  HMMA.16816.F32 R16, R8.reuse, R36, RZ ;  /* 0x000000240810723c */ /* 0x040ff000000018ff */
[----:B------:R-:W-:Y:S08]  /*6b30*/  HMMA.16816.F32 R52, R8, R32, RZ ;  /* 0x000000200834723c */ /* 0x000ff000000018ff */
[C---:B--2---:R-:W-:Y:S08]  /*6b40*/  HMMA.16816.F32 R48, R24.reuse, R42, R48 ;  /* 0x0000002a1830723c */ /* 0x044ff00000001830 */
[----:B------:R-:W-:Y:S01]  /*6b50*/  HMMA.16816.F32 R36, R24, R38, R16 ;  /* 0x000000261824723c */ /* 0x000fe20000001810 */
[----:B------:R-:W-:Y:S01]  /*6b60*/  IMAD.MOV.U32 R16, RZ, RZ, R28 ;  /* 0x000000ffff107224 */ /* 0x000fe200078e001c */
[----:B------:R-:W-:-:S06]  /*6b70*/  MOV R17, R29 ;  /* 0x0000001d00117202 */ /* 0x000fcc0000000f00 */
[C---:B------:R-:W-:Y:S01]  /*6b80*/  HMMA.16816.F32 R28, R24.reuse, R30, R12 ;  /* 0x0000001e181c723c */ /* 0x040fe2000000180c */
[----:B------:R-:W-:Y:S01]  /*6b90*/  MOV R15, R3 ;  /* 0x00000003000f7202 */ /* 0x000fe20000000f00 */
[----:B------:R-:W-:Y:S01]  /*6ba0*/  IMAD.MOV.U32 R13, RZ, RZ, R21 ;  /* 0x000000ffff0d7224 */ /* 0x000fe200078e0015 */
[----:B------:R-:W-:Y:S02]  /*6bb0*/  MOV R12, R56 ;  /* 0x00000038000c7202 */ /* 0x000fe40000000f00 */
[----:B------:R-:W-:Y:S01]  /*6bc0*/  LOP3.LUT R3, R0, 0x40, RZ, 0x3c, !PT ;  /* 0x0000004000037812 */ /* 0x000fe200078e3cff */
[----:B------:R-:W-:Y:S02]  /*6bd0*/  IMAD.MOV.U32 R41, RZ, RZ, R48 ;  /* 0x000000ffff297224 */ /* 0x000fe400078e0030 */
[----:B------:R-:W-:Y:S01]  /*6be0*/  HMMA.16816.F32 R32, R24, R34, R52 ;  /* 0x000000221820723c */ /* 0x000fe20000001834 */
[----:B------:R-:W-:-:S07]  /*6bf0*/  IMAD.MOV.U32 R40, RZ, RZ, R49 ;  /* 0x000000ffff287224 */ /* 0x000fce00078e0031 */
[----:B------:R-:W-:Y:S01]  /*6c00*/  HMMA.16816.F32 R44, R24, R22, R44 ;  /* 0x00000016182c723c */ /* 0x000fe2000000182c */
[----:B------:R-:W-:Y:S01]  /*6c10*/  MOV R23, R50 ;  /* 0x0000003200177202 */ /* 0x000fe20000000f00 */
[----:B------:R-:W-:Y:S02]  /*6c20*/  IMAD.MOV.U32 R22, RZ, RZ, R51 ;  /* 0x000000ffff167224 */ /* 0x000fe400078e0033 */
[----:B------:R-:W-:Y:S04]  /*6c30*/  LDSM.16.M88.4 R48, [R3+UR6+0x20000] ;  /* 0x020000060330783b */ /* 0x000fe80008000200 */
[----:B------:R-:W-:Y:S08]  /*6c40*/  HMMA.16816.F32 R52, R8, R16, RZ ;  /* 0x000000100834723c */ /* 0x000ff000000018ff */
[----:B------:R-:W-:Y:S01]  /*6c50*/  HMMA.16816.F32 R56, R24, R58, R4 ;  /* 0x0000003a1838723c */ /* 0x000fe20000001804 */
[----:B------:R-:W0:Y:S07]  /*6c60*/  LDSM.16.MT88.4 R4, [R2+0x4000] ;  /* 0x004000000204783b */ /* 0x000e2e0000004200 */
[----:B------:R-:W-:Y:S01]  /*6c70*/  HMMA.16816.F32 R8, R8, R12, RZ ;  /* 0x0000000c0808723c */ /* 0x000fe200000018ff */
[----:B------:R-:W-:-:S02]  /*6c80*/  IMAD.MOV.U32 R18, RZ, RZ, R61 ;  /* 0x000000ffff127224 */ /* 0x000fc400078e003d */
[----:B------:R-:W-:Y:S02]  /*6c90*/  IMAD.MOV.U32 R19, RZ, RZ, R60 ;  /* 0x000000ffff137224 */ /* 0x000fe400078e003c */
[----:B------:R-:W-:-:S05]  /*6ca0*/  IMAD.MOV.U32 R14, RZ, RZ, R20 ;  /* 0x000000ffff0e7224 */ /* 0x000fca00078e0014 */
[C---:B------:R-:W-:Y:S01]  /*6cb0*/  HMMA.16816.F32 R52, R24.reuse, R18, R52 ;  /* 0x000000121834723c */ /* 0x040fe20000001834 */
[----:B------:R-:W-:Y:S09]  /*6cc0*/  LDSM.16.M88.4 R16, [R3+UR6+0x21000] ;  /* 0x021000060310783b */ /* 0x000ff20008000200 */
[----:B------:R-:W-:Y:S01]  /*6cd0*/  HMMA.16816.F32 R24, R24, R14, R8 ;  /* 0x0000000e1818723c */ /* 0x000fe20000001808 */
[----:B------:R-:W-:Y:S01]  /*6ce0*/  MOV R8, R41 ;  /* 0x0000002900087202 */ /* 0x000fe20000000f00 */
[----:B------:R-:W-:-:S02]  /*6cf0*/  IMAD.MOV.U32 R9, RZ, RZ, R40 ;  /* 0x000000ffff097224 */ /* 0x000fc400078e0028 */
[----:B------:R-:W-:Y:S05]  /*6d00*/  LDSM.16.M88.4 R40, [R3+UR6+0x22000] ;  /* 0x022000060328783b */ /* 0x000fea0008000200 */
[----:B------:R-:W-:Y:S04]  /*6d10*/  STL.64 [R1+0xc18], R54 ;  /* 0x000c183601007387 */ /* 0x000fe80000100a00 */
[----:B------:R-:W-:Y:S01]  /*6d20*/  STL.64 [R1+0xc10], R52 ;  /* 0x000c103401007387 */ /* 0x000fe20000100a00 */
[----:B0-----:R-:W-:Y:S03]  /*6d30*/  HMMA.16816.F32 R12, R4, R48, R44 ;  /* 0x00000030040c723c */ /* 0x001fe6000000182c */
[----:B------:R-:W0:Y:S04]  /*6d40*/  LDSM.16.M88.4 R52, [R3+UR6+0x25000] ;  /* 0x025000060334783b */ /* 0x000e280008000200 */
[----:B------:R-:W-:Y:S04]  /*6d50*/  STL.64 [R1+0xc08], R26 ;  /* 0x000c081a01007387 */ /* 0x000fe80000100a00 */
[----:B------:R-:W1:Y:S04]  /*6d60*/  LDSM.16.M88.4 R44, [R3+UR6+0x23000] ;  /* 0x02300006032c783b */ /* 0x000e680008000200 */
[----:B------:R-:W-:Y:S04]  /*6d70*/  STL.64 [R1+0xc00], R24 ;  /* 0x000c001801007387 */ /* 0x000fe80000100a00 */
[----:B------:R-:W2:Y:S01]  /*6d80*/  LDSM.16.M88.4 R24, [R3+UR6+0x26000] ;  /* 0x026000060318783b */ /* 0x000ea20008000200 */
[----:B------:R-:W-:-:S02]  /*6d90*/  IMAD.MOV.U32 R21, RZ, RZ, R50 ;  /* 0x000000ffff157224 */ /* 0x000fc400078e0032 */
[----:B------:R-:W-:Y:S01]  /*6da0*/  IMAD.MOV.U32 R20, RZ, RZ, R51 ;  /* 0x000000ffff147224 */ /* 0x000fe200078e0033 */
[----:B------:R-:W-:Y:S04]  /*6db0*/  STL.64 [R1+0xbf8], R14 ;  /* 0x000bf80e01007387 */ /* 0x000fe80000100a00 */
[----:B------:R-:W-:Y:S04]  /*6dc0*/  STL.64 [R1+0xbf0], R12 ;  /* 0x000bf00c01007387 */ /* 0x000fe80000100a00 */
[----:B------:R-:W-:Y:S04]  /*6dd0*/  LDSM.16.M88.4 R48, [R3+UR6+0x24000] ;  /* 0x024000060330783b */ /* 0x000fe80008000200 */
[----:B------:R-:W3:Y:S01]  /*6de0*/  LDSM.16.M88.4 R12, [R3+UR6+0x27000] ;  /* 0x02700006030c783b */ /* 0x000ee20008000200 */
[----:B0-----:R-:W-:-:S02]  /*6df0*/  IMAD.MOV.U32 R61, RZ, RZ, R54 ;  /* 0x000000ffff3d7224 */ /* 0x001fc400078e0036 */
[----:B------:R-:W-:Y:S01]  /*6e00*/  IMAD.MOV.U32 R60, RZ, RZ, R55 ;  /* 0x000000ffff3c7224 */ /* 0x000fe200078e0037 */
[----:B------:R-:W-:Y:S01]  /*6e10*/  MOV R55, R21 ;  /* 0x0000001500377202 */ /* 0x000fe20000000f00 */
[----:B------:R-:W-:Y:S01]  /*6e20*/  IMAD.MOV.U32 R54, RZ, RZ, R20 ;  /* 0x000000ffff367224 */ /* 0x000fe200078e0014 */
[----:B-1----:R-:W-:Y:S04]  /*6e30*/  STL [R1+0xbec], R46 ;  /* 0x000bec2e01007387 */ /* 0x002fe80000100800 */
[----:B------:R-:W-:Y:S01]  /*6e40*/  STL [R1+0xbe8], R47 ;  /* 0x000be82f01007387 */ /* 0x000fe20000100800 */
[----:B------:R-:W-:Y:S03]  /*6e50*/  HMMA.16816.F32 R56, R4, R52, R56 ;  /* 0x000000340438723c */ /* 0x000fe60000001838 */
[----:B--2---:R-:W-:Y:S04]  /*6e60*/  STL.64 [R1+0x18], R26 ;  /* 0x0000181a01007387 */ /* 0x004fe80000100a00 */
[----:B------:R0:W-:Y:S02]  /*6e70*/  STL.64 [R1+0xbe0], R42 ;  /* 0x000be02a01007387 */ /* 0x0001e40000100a00 */
[----:B0-----:R-:W-:-:S02]  /*6e80*/  IMAD.MOV.U32 R42, RZ, RZ, R55 ;  /* 0x000000ffff2a7224 */ /* 0x001fc400078e0037 */
[----:B------:R-:W-:Y:S02]  /*6e90*/  IMAD.MOV.U32 R43, RZ, RZ, R54 ;  /* 0x000000ffff2b7224 */ /* 0x000fe400078e0036 */
[----:B------:R-:W2:Y:S04]  /*6ea0*/  LDL.LU.64 R54, [R1+0xc18] ;  /* 0x000c180001367983 */ /* 0x000ea80000300a00 */
[----:B------:R-:W2:Y:S04]  /*6eb0*/  LDL.LU.64 R52, [R1+0xc10] ;  /* 0x000c100001347983 */ /* 0x000ea80000300a00 */
[----:B------:R-:W4:Y:S01]  /*6ec0*/  LDL.LU.64 R26, [R1+0xc08] ;  /* 0x000c0800011a7983 */ /* 0x000f220000300a00 */
[----:B------:R-:W-:Y:S01]  /*6ed0*/  IMAD.MOV.U32 R10, RZ, RZ, R23 ;  /* 0x000000ffff0a7224 */ /* 0x000fe200078e0017 */
[----:B------:R-:W-:Y:S01]  /*6ee0*/  MOV R11, R22 ;  /* 0x00000016000b7202 */ /* 0x000fe20000000f00 */
[----:B---3--:R-:W-:Y:S01]  /*6ef0*/  IMAD.MOV.U32 R46, RZ, RZ, R14 ;  /* 0x000000ffff2e7224 */ /* 0x008fe200078e000e */
[----:B------:R-:W-:Y:S01]  /*6f00*/  MOV R47, R15 ;  /* 0x0000000f002f7202 */ /* 0x000fe20000000f00 */
[C---:B------:R-:W-:Y:S01]  /*6f10*/  HMMA.16816.F32 R32, R4.reuse, R40, R32 ;  /* 0x000000280420723c */ /* 0x040fe20000001820 */
[----:B------:R-:W0:Y:S07]  /*6f20*/  LDSM.16.MT88.4 R20, [R2+0x6000] ;  /* 0x006000000214783b */ /* 0x000e2e0000004200 */
[C---:B--2---:R-:W-:Y:S01]  /*6f30*/  HMMA.16816.F32 R52, R4.reuse, R24, R52 ;  /* 0x000000180434723c */ /* 0x044fe20000001834 */
[----:B------:R-:W4:Y:S04]  /*6f40*/  LDL.LU.64 R24, [R1+0xc00] ;  /* 0x000c000001187983 */ /* 0x000f280000300a00 */
[----:B------:R-:W0:Y:S03]  /*6f50*/  LDL.LU.64 R14, [R1+0xbf8] ;  /* 0x000bf800010e7983 */ /* 0x000e260000300a00 */
[C---:B------:R-:W-:Y:S08]  /*6f60*/  HMMA.16816.F32 R8, R4.reuse, R16, R8 ;  /* 0x000000100408723c */ /* 0x040ff00000001808 */
[C---:B------:R-:W-:Y:S08]  /*6f70*/  HMMA.16816.F32 R36, R4.reuse, R44, R36 ;  /* 0x0000002c0424723c */ /* 0x040ff00000001824 */
[C---:B------:R-:W-:Y:S08]  /*6f80*/  HMMA.16816.F32 R28, R4.reuse, R48, R28 ;  /* 0x00000030041c723c */ /* 0x040ff0000000181c */
[----:B----4-:R-:W-:Y:S01]  /*6f90*/  HMMA.16816.F32 R4, R4, R12, R24 ;  /* 0x0000000c0404723c */ /* 0x010fe20000001818 */
[----:B------:R-:W0:Y:S01]  /*6fa0*/  LDL.LU.64 R12, [R1+0xbf0] ;  /* 0x000bf000010c7983 */ /* 0x000e220000300a00 */
[----:B------:R-:W-:Y:S01]  /*6fb0*/  MOV R26, R46 ;  /* 0x0000002e001a7202 */ /* 0x000fe20000000f00 */
[----:B------:R-:W-:-:S02]  /*6fc0*/  IMAD.MOV.U32 R27, RZ, RZ, R47 ;  /* 0x000000ffff1b7224 */ /* 0x000fc400078e002f */
[----:B------:R-:W2:Y:S04]  /*6fd0*/  LDL.LU R46, [R1+0xbec] ;  /* 0x000bec00012e7983 */ /* 0x000ea80000300800 */
[----:B------:R-:W2:Y:S01]  /*6fe0*/  LDL.LU R47, [R1+0xbe8] ;  /* 0x000be800012f7983 */ /* 0x000ea20000300800 */
[C---:B0-----:R-:W-:Y:S03]  /*6ff0*/  HMMA.16816.F32 R12, R20.reuse, R42, R12 ;  /* 0x0000002a140c723c */ /* 0x041fe6000000180c */
[----:B------:R-:W0:Y:S04]  /*7000*/  LDSM.16.M88.4 R40, [R0+UR6+0x20080] ;  /* 0x020080060028783b */ /* 0x000e280008000200 */
[----:B0-----:R0:W-:Y:S04]  /*7010*/  STL.64 [R1+0x38], R42 ;  /* 0x0000382a01007387 */ /* 0x0011e80000100a00 */
[----:B0-----:R-:W3:Y:S01]  /*7020*/  LDL.LU.64 R42, [R1+0xbe0] ;  /* 0x000be000012a7983 */ /* 0x001ee20000300a00 */
[C---:B------:R-:W-:Y:S03]  /*7030*/  HMMA.16816.F32 R16, R20.reuse, R18, R8 ;  /* 0x000000121410723c */ /* 0x040fe60000001808 */
[----:B------:R-:W0:Y:S05]  /*7040*/  LDSM.16.MT88.4 R8, [R2+0x8000] ;  /* 0x008000000208783b */ /* 0x000e2a0000004200 */
[C---:B---3--:R-:W-:Y:S01]  /*7050*/  HMMA.16816.F32 R32, R20.reuse, R42, R32 ;  /* 0x0000002a1420723c */ /* 0x048fe20000001820 */
[----:B------:R-:W3:Y:S04]  /*7060*/  LDL.LU R42, [R1+0x18] ;  /* 0x00001800012a7983 */ /* 0x000ee80000300800 */
[----:B------:R-:W3:Y:S03]  /*7070*/  LDL.LU R43, [R1+0x1c] ;  /* 0x00001c00012b7983 */ /* 0x000ee60000300800 */
[----:B--2---:R-:W-:Y:S01]  /*7080*/  HMMA.16816.F32 R36, R20, R46, R36 ;  /* 0x0000002e1424723c */ /* 0x004fe20000001824 */
[----:B------:R-:W-:-:S02]  /*7090*/  IMAD.MOV.U32 R46, RZ, RZ, R61 ;  /* 0x000000ffff2e7224 */ /* 0x000fc400078e003d */
[----:B------:R-:W-:-:S05]  /*70a0*/  IMAD.MOV.U32 R47, RZ, RZ, R60 ;  /* 0x000000ffff2f7224 */ /* 0x000fca00078e003c */
[----:B------:R-:W-:Y:S01]  /*70b0*/  HMMA.16816.F32 R28, R20, R50, R28 ;  /* 0x00000032141c723c */ /* 0x000fe2000000181c */
[----:B------:R-:W-:-:S07]  /*70c0*/  IMAD.MOV.U32 R25, RZ, RZ, R40 ;  /* 0x000000ffff197224 */ /* 0x000fce00078e0028 */
[----:B------:R-:W-:Y:S01]  /*70d0*/  HMMA.16816.F32 R56, R20, R46, R56 ;  /* 0x0000002e1438723c */ /* 0x000fe20000001838 */
[----:B------:R-:W-:Y:S01]  /*70e0*/  MOV R24, R41 ;  /* 0x0000002900187202 */ /* 0x000fe20000000f00 */
[----:B------:R-:W-:Y:S01]  /*70f0*/  LDSM.16.M88.4 R44, [R0+UR6+0x23080] ;  /* 0x02308006002c783b */ /* 0x000fe20008000200 */
[----:B------:R-:W-:-:S03]  /*7100*/  MOV R48, R25 ;  /* 0x0000001900307202 */ /* 0x000fc60000000f00 */
[----:B------:R-:W-:-:S07]  /*7110*/  IMAD.MOV.U32 R49, RZ, RZ, R24 ;  /* 0x000000ffff317224 */ /* 0x000fce00078e0018 */
[----:B0-----:R-:W-:Y:S01]  /*7120*/  HMMA.16816.F32 R12, R8, R48, R12 ;  /* 0x00000030080c723c */ /* 0x001fe2000000180c */
[----:B------:R-:W0:Y:S07]  /*7130*/  LDSM.16.M88.4 R48, [R0+UR6+0x24080] ;  /* 0x024080060030783b */ /* 0x000e2e0008000200 */
[C---:B---3--:R-:W-:Y:S01]  /*7140*/  HMMA.16816.F32 R52, R20.reuse, R42, R52 ;  /* 0x0000002a1434723c */ /* 0x048fe20000001834 */
[----:B------:R-:W-:Y:S07]  /*7150*/  LDSM.16.M88.4 R40, [R0+UR6+0x22080] ;  /* 0x022080060028783b */ /* 0x000fee0008000200 */
[----:B------:R-:W-:Y:S01]  /*7160*/  HMMA.16816.F32 R20, R20, R26, R4 ;  /* 0x0000001a1414723c */ /* 0x000fe20000001804 */
[----:B------:R-:W-:Y:S04]  /*7170*/  LDSM.16.M88.4 R24, [R0+UR6+0x21080] ;  /* 0x021080060018783b */ /* 0x000fe80008000200 */
[----:B------:R-:W-:Y:S06]  /*7180*/  LDSM.16.MT88.4 R4, [R2+0xa000] ;  /* 0x00a000000204783b */ /* 0x000fec0000004200 */
[----:B------:R-:W-:Y:S04]  /*7190*/  STL.64 [R1+0xbd8], R54 ;  /* 0x000bd83601007387 */ /* 0x000fe80000100a00 */
[----:B------:R-:W-:Y:S04]  /*71a0*/  STL.64 [R1+0xbd0], R52 ;  /* 0x000bd03401007387 */ /* 0x000fe80000100a00 */
[----:B------:R-:W1:Y:S04]  /*71b0*/  LDSM.16.M88.4 R52, [R0+UR6+0x25080] ;  /* 0x025080060034783b */ /* 0x000e680008000200 */
[----:B------:R-:W-:Y:S04]  /*71c0*/  STL.64 [R1+0xbc8], R22 ;  /* 0x000bc81601007387 */ /* 0x000fe80000100a00 */
[----:B------:R-:W-:Y:S04]  /*71d0*/  STL.64 [R1+0xbc0], R20 ;  /* 0x000bc01401007387 */ /* 0x000fe80000100a00 */
[----:B------:R-:W2:Y:S04]  /*71e0*/  LDSM.16.M88.4 R20, [R0+UR6+0x26080] ;  /* 0x026080060014783b */ /* 0x000ea80008000200 */
[----:B------:R-:W-:Y:S04]  /*71f0*/  STL.64 [R1+0xbb8], R14 ;  /* 0x000bb80e01007387 */ /* 0x000fe80000100a00 */
[----:B------:R-:W-:Y:S04]  /*7200*/  STL.64 [R1+0xbb0], R12 ;  /* 0x000bb00c01007387 */ /* 0x000fe80000100a00 */
[----:B0-----:R-:W-:Y:S04]  /*7210*/  STL [R1+0xbac], R51 ;  /* 0x000bac3301007387 */ /* 0x001fe80000100800 */
[----:B------:R-:W0:Y:S01]  /*7220*/  LDSM.16.M88.4 R12, [R0+UR6+0x27080] ;  /* 0x02708006000c783b */ /* 0x000e220008000200 */
[----:B-1----:R-:W-:Y:S01]  /*7230*/  MOV R60, R55 ;  /* 0x00000037003c7202 */ /* 0x002fe20000000f00 */
[----:B------:R-:W-:Y:S01]  /*7240*/  IMAD.MOV.U32 R61, RZ, RZ, R54 ;  /* 0x000000ffff3d7224 */ /* 0x000fe200078e0036 */
[C---:B------:R-:W-:Y:S03]  /*7250*/  HMMA.16816.F32 R56, R8.reuse, R52, R56 ;  /* 0x000000340838723c */ /* 0x040fe60000001838 */
[----:B------:R-:W-:Y:S04]  /*7260*/  STL [R1+0xba8], R60 ;  /* 0x000ba83c01007387 */ /* 0x000fe80000100800 */
[----:B--2---:R1:W-:Y:S04]  /*7270*/  STL.64 [R1+0x18], R22 ;  /* 0x0000181601007387 */ /* 0x0043e80000100a00 */
[----:B------:R-:W2:Y:S04]  /*7280*/  LDL.LU.64 R54, [R1+0xbd8] ;  /* 0x000bd80001367983 */ /* 0x000ea80000300a00 */
[----:B------:R-:W2:Y:S04]  /*7290*/  LDL.LU.64 R52, [R1+0xbd0] ;  /* 0x000bd00001347983 */ /* 0x000ea80000300a00 */
[----:B-1----:R-:W3:Y:S01]  /*72a0*/  LDL.LU.64 R22, [R1+0xbc8] ;  /* 0x000bc80001167983 */ /* 0x002ee20000300a00 */
[C---:B------:R-:W-:Y:S08]  /*72b0*/  HMMA.16816.F32 R16, R8.reuse, R24, R16 ;  /* 0x000000180810723c */ /* 0x040ff00000001810 */
[----:B--2---:R-:W-:Y:S01]  /*72c0*/  HMMA.16816.F32 R52, R8, R20, R52 ;  /* 0x000000140834723c */ /* 0x004fe20000001834 */
[----:B------:R-:W3:Y:S01]  /*72d0*/  LDL.LU.64 R20, [R1+0xbc0] ;  /* 0x000bc00001147983 */ /* 0x000ee20000300a00 */
[----:B0-----:R-:W-:-:S02]  /*72e0*/  IMAD.MOV.U32 R51, RZ, RZ, R14 ;  /* 0x000000ffff337224 */ /* 0x001fc400078e000e */
[----:B------:R-:W-:Y:S02]  /*72f0*/  IMAD.MOV.U32 R60, RZ, RZ, R15 ;  /* 0x000000ffff3c7224 */ /* 0x000fe400078e000f */
[----:B------:R-:W2:Y:S02]  /*7300*/  LDL.LU.64 R14, [R1+0xbb8] ;  /* 0x000bb800010e7983 */ /* 0x000ea40000300a00 */
[C---:B------:R-:W-:Y:S08]  /*7310*/  HMMA.16816.F32 R32, R8.reuse, R40, R32 ;  /* 0x000000280820723c */ /* 0x040ff00000001820 */
[C---:B------:R-:W-:Y:S08]  /*7320*/  HMMA.16816.F32 R36, R8.reuse, R44, R36 ;  /* 0x0000002c0824723c */ /* 0x040ff00000001824 */
[----:B------:R-:W-:Y:S08]  /*7330*/  HMMA.16816.F32 R28, R8, R48, R28 ;  /* 0x00000030081c723c */ /* 0x000ff0000000181c */
[----:B------:R-:W-:Y:S01]  /*7340*/  HMMA.16816.F32 R16, R4, R26, R16 ;  /* 0x0000001a0410723c */ /* 0x000fe20000001810 */
[----:B------:R-:W-:Y:S01]  /*7350*/  MOV R26, R51 ;  /* 0x00000033001a7202 */ /* 0x000fe20000000f00 */
[----:B------:R-:W-:-:S06]  /*7360*/  IMAD.MOV.U32 R27, RZ, RZ, R60 ;  /* 0x000000ffff1b7224 */ /* 0x000fcc00078e003c */
[----:B------:R-:W-:Y:S08]  /*7370*/  HMMA.16816.F32 R32, R4, R42, R32 ;  /* 0x0000002a0420723c */ /* 0x000ff00000001820 */
[----:B---3--:R-:W-:Y:S01]  /*7380*/  HMMA.16816.F32 R8, R8, R12, R20 ;  /* 0x0000000c0808723c */ /* 0x008fe20000001814 */
[----:B------:R-:W2:Y:S04]  /*7390*/  LDL.LU.64 R12, [R1+0xbb0] ;  /* 0x000bb000010c7983 */ /* 0x000ea80000300a00 */
[----:B------:R-:W2:Y:S04]  /*73a0*/  LDL.LU R22, [R1+0x38] ;  /* 0x0000380001167983 */ /* 0x000ea80000300800 */
[----:B------:R-:W2:Y:S04]  /*73b0*/  LDL.LU R23, [R1+0x3c] ;  /* 0x00003c0001177983 */ /* 0x000ea80000300800 */
[----:B------:R-:W3:Y:S04]  /*73c0*/  LDL.LU R51, [R1+0xbac] ;  /* 0x000bac0001337983 */ /* 0x000ee80000300800 */
[----:B------:R-:W4:Y:S04]  /*73d0*/  LDL.LU R60, [R1+0xba8] ;  /* 0x000ba800013c7983 */ /* 0x000f280000300800 */
[----:B------:R-:W5:Y:S04]  /*73e0*/  LDL.LU R42, [R1+0x18] ;  /* 0x00001800012a7983 */ /* 0x000f680000300800 */
[----:B------:R-:W5:Y:S01]  /*73f0*/  LDL.LU R43, [R1+0x1c] ;  /* 0x00001c00012b7983 */ /* 0x000f620000300800 */
[C---:B------:R-:W-:Y:S03]  /*7400*/  HMMA.16816.F32 R36, R4.reuse, R46, R36 ;  /* 0x0000002e0424723c */ /* 0x040fe60000001824 */
[----:B------:R-:W-:Y:S05]  /*7410*/  LDSM.16.M88.4 R44, [R3+UR6+0x20080] ;  /* 0x02008006032c783b */ /* 0x000fea0008000200 */
[----:B---3--:R-:W-:Y:S01]  /*7420*/  HMMA.16816.F32 R28, R4, R50, R28 ;  /* 0x00000032041c723c */ /* 0x008fe2000000181c */
[----:B------:R-:W-:Y:S01]  /*7430*/  IMAD.MOV.U32 R50, RZ, RZ, R61 ;  /* 0x000000ffff327224 */ /* 0x000fe200078e003d */
[----:B----4-:R-:W-:-:S06]  /*7440*/  MOV R51, R60 ;  /* 0x0000003c00337202 */ /* 0x010fcc0000000f00 */
[C---:B--2---:R-:W-:Y:S01]  /*7450*/  HMMA.16816.F32 R12, R4.reuse, R22, R12 ;  /* 0x00000016040c723c */ /* 0x044fe2000000180c */
[----:B------:R-:W0:Y:S07]  /*7460*/  LDSM.16.MT88.4 R20, [R2+0xc000] ;  /* 0x00c000000214783b */ /* 0x000e2e0000004200 */
[C---:B------:R-:W-:Y:S01]  /*7470*/  HMMA.16816.F32 R56, R4.reuse, R50, R56 ;  /* 0x000000320438723c */ /* 0x040fe20000001838 */
[----:B------:R-:W1:Y:S07]  /*7480*/  LDSM.16.M88.4 R48, [R3+UR6+0x22080] ;  /* 0x022080060330783b */ /* 0x000e6e0008000200 */
[C---:B-----5:R-:W-:Y:S01]  /*7490*/  HMMA.16816.F32 R52, R4.reuse, R42, R52 ;  /* 0x0000002a0434723c */ /* 0x060fe20000001834 */
[----:B------:R-:W-:Y:S07]  /*74a0*/  LDSM.16.M88.4 R40, [R3+UR6+0x21080] ;  /* 0x021080060328783b */ /* 0x000fee0008000200 */
[----:B------:R-:W-:Y:S01]  /*74b0*/  HMMA.16816.F32 R4, R4, R26, R8 ;  /* 0x0000001a0404723c */ /* 0x000fe20000001808 */
[----:B------:R-:W2:Y:S07]  /*74c0*/  LDSM.16.M88.4 R24, [R3+UR6+0x23080] ;  /* 0x023080060318783b */ /* 0x000eae0008000200 */
[----:B0-----:R-:W-:Y:S01]  /*74d0*/  HMMA.16816.F32 R12, R20, R44, R12 ;  /* 0x0000002c140c723c */ /* 0x001fe2000000180c */
[----:B-1----:R-:W-:-:S02]  /*74e0*/  IMAD.MOV.U32 R11, RZ, RZ, R50 ;  /* 0x000000ffff0b7224 */ /* 0x002fc400078e0032 */
[----:B------:R-:W-:Y:S01]  /*74f0*/  IMAD.MOV.U32 R10, RZ, RZ, R51 ;  /* 0x000000ffff0a7224 */ /* 0x000fe200078e0033 */
[----:B------:R-:W-:Y:S01]  /*7500*/  MOV R51, R46 ;  /* 0x0000002e00337202 */ /* 0x000fe20000000f00 */
[----:B------:R-:W-:Y:S02]  /*7510*/  IMAD.MOV.U32 R50, RZ, RZ, R47 ;  /* 0x000000ffff327224 */ /* 0x000fe400078e002f */
[----:B------:R-:W0:-:S12]  /*7520*/  LDSM.16.M88.4 R44, [R3+UR6+0x24080] ;  /* 0x02408006032c783b */ /* 0x000e180008000200 */
[----:B------:R-:W-:Y:S04]  /*7530*/  STL.64 [R1+0xba0], R14 ;  /* 0x000ba00e01007387 */ /* 0x000fe80000100a00 */
[----:B------:R-:W-:Y:S01]  /*7540*/  STL.64 [R1+0xb98], R12 ;  /* 0x000b980c01007387 */ /* 0x000fe20000100a00 */
[----:B--2---:R-:W-:Y:S01]  /*7550*/  IMAD.MOV.U32 R9, RZ, RZ, R26 ;  /* 0x000000ffff097224 */ /* 0x004fe200078e001a */
[----:B------:R-:W-:Y:S01]  /*7560*/  MOV R8, R27 ;  /* 0x0000001b00087202 */ /* 0x000fe20000000f00 */
[C---:B------:R-:W-:Y:S01]  /*7570*/  HMMA.16816.F32 R36, R20.reuse, R24, R36 ;  /* 0x000000181424723c */ /* 0x040fe20000001824 */
[----:B------:R-:W1:Y:S04]  /*7580*/  LDSM.16.M88.4 R24, [R3+UR6+0x25080] ;  /* 0x025080060318783b */ /* 0x000e680008000200 */
[----:B------:R-:W2:Y:S04]  /*7590*/  LDSM.16.M88.4 R12, [R0+UR6+0x20100] ;  /* 0x02010006000c783b */ /* 0x000ea80008000200 */
[----:B------:R3:W-:Y:S01]  /*75a0*/  STL.64 [R1+0xb90], R42 ;  /* 0x000b902a01007387 */ /* 0x0007e20000100a00 */
[----:B0-----:R-:W-:Y:S09]  /*75b0*/  HMMA.16816.F32 R28, R20, R44, R28 ;  /* 0x0000002c141c723c */ /* 0x001ff2000000181c */
[----:B------:R-:W-:Y:S01]  /*75c0*/  STL.64 [R1+0xb88], R38 ;  /* 0x000b882601007387 */ /* 0x000fe20000100a00 */
[----:B------:R-:W-:-:S03]  /*75d0*/  IMAD.MOV.U32 R61, RZ, RZ, R46 ;  /* 0x000000ffff3d7224 */ /* 0x000fc600078e002e */
[----:B------:R-:W-:Y:S01]  /*75e0*/  STL.64 [R1+0xb80], R36 ;  /* 0x000b802401007387 */ /* 0x000fe20000100a00 */
[----:B------:R-:W-:Y:S01]  /*75f0*/  IMAD.MOV.U32 R60, RZ, RZ, R47 ;  /* 0x000000ffff3c7224 */ /* 0x000fe200078e002f */
[----:B---3--:R-:W-:Y:S01]  /*7600*/  MOV R42, R51 ;  /* 0x00000033002a7202 */ /* 0x008fe20000000f00 */
[----:B------:R-:W-:Y:S01]  /*7610*/  IMAD.MOV.U32 R43, RZ, RZ, R50 ;  /* 0x000000ffff2b7224 */ /* 0x000fe200078e0032 */
[C---:B------:R-:W-:Y:S01]  /*7620*/  HMMA.16816.F32 R32, R20.reuse, R48, R32 ;  /* 0x000000301420723c */ /* 0x040fe20000001820 */
[----:B------:R-:W-:Y:S04]  /*7630*/  LDSM.16.M88.4 R48, [R3+UR6+0x26080] ;  /* 0x026080060330783b */ /* 0x000fe80008000200 */
[----:B------:R-:W-:Y:S04]  /*7640*/  LDSM.16.M88.4 R44, [R3+UR6+0x27080] ;  /* 0x02708006032c783b */ /* 0x000fe80008000200 */
[----:B------:R-:W-:Y:S01]  /*7650*/  STL.64 [R1+0xb78], R30 ;  /* 0x000b781e01007387 */ /* 0x000fe20000100a00 */
[----:B-1----:R-:W-:Y:S03]  /*7660*/  HMMA.16816.F32 R56, R20, R24, R56 ;  /* 0x000000181438723c */ /* 0x002fe60000001838 */
[----:B------:R-:W-:Y:S01]  /*7670*/  STL.64 [R1+0xb70], R28 ;  /* 0x000b701c01007387 */ /* 0x000fe20000100a00 */
[----:B--2---:R-:W-:-:S03]  /*7680*/  MOV R24, R12 ;  /* 0x0000000c00187202 */ /* 0x004fc60000000f00 */
[----:B------:R0:W-:Y:S04]  /*7690*/  STL [R1+0xb34], R3 ;  /* 0x000b340301007387 */ /* 0x0001e80000100800 */
[----:B------:R1:W-:Y:S01]  /*76a0*/  STL.64 [R1+0x48], R14 ;  /* 0x0000480e01007387 */ /* 0x0003e20000100a00 */
[----:B0-----:R-:W-:-:S03]  /*76b0*/  IMAD.MOV.U32 R3, RZ, RZ, R13 ;  /* 0x000000ffff037224 */ /* 0x001fc600078e000d */
[----:B-1----:R-:W2:Y:S04]  /*76c0*/  LDL.LU.64 R14, [R1+0xba0] ;  /* 0x000ba000010e7983 */ /* 0x002ea80000300a00 */
[----:B------:R-:W2:Y:S01]  /*76d0*/  LDL.LU.64 R12, [R1+0xb98] ;  /* 0x000b9800010c7983 */ /* 0x000ea20000300a00 */
[----:B------:R-:W-:Y:S01]  /*76e0*/  IMAD.MOV.U32 R38, RZ, RZ, R11 ;  /* 0x000000ffff267224 */ /* 0x000fe200078e000b */
[----:B------:R-:W-:Y:S01]  /*76f0*/  MOV R39, R10 ;  /* 0x0000000a00277202 */ /* 0x000fe20000000f00 */
[----:B------:R-:W-:Y:S02]  /*7700*/  IMAD.MOV.U32 R30, RZ, RZ, R9 ;  /* 0x000000ffff1e7224 */ /* 0x000fe400078e0009 */
[----:B------:R-:W-:Y:S02]  /*7710*/  IMAD.MOV.U32 R31, RZ, RZ, R8 ;  /* 0x000000ffff1f7224 */ /* 0x000fe400078e0008 */
[----:B------:R-:W0:Y:S02]  /*7720*/  LDSM.16.MT88.4 R8, [R2+0xe000] ;  /* 0x00e000000208783b */ /* 0x000e240000004200 */
[C---:B0-----:R-:W-:Y:S08]  /*7730*/  HMMA.16816.F32 R32, R8.reuse, R38, R32 ;  /* 0x000000260820723c */ /* 0x041ff00000001820 */
[----:B--2---:R-:W-:Y:S01]  /*7740*/  HMMA.16816.F32 R12, R8, R42, R12 ;  /* 0x0000002a080c723c */ /* 0x004fe2000000180c */
[----:B------:R-:W2:Y:S04]  /*7750*/  LDL.LU.64 R42, [R1+0xb90] ;  /* 0x000b9000012a7983 */ /* 0x000ea80000300a00 */
[----:B------:R-:W3:Y:S04]  /*7760*/  LDL.LU.64 R38, [R1+0xb88] ;  /* 0x000b880001267983 */ /* 0x000ee80000300a00 */
[----:B------:R-:W3:Y:S01]  /*7770*/  LDL.LU.64 R36, [R1+0xb80] ;  /* 0x000b800001247983 */ /* 0x000ee20000300a00 */
[C---:B------:R-:W-:Y:S08]  /*7780*/  HMMA.16816.F32 R16, R20.reuse, R40, R16 ;  /* 0x000000281410723c */ /* 0x040ff00000001810 */
[C---:B------:R-:W-:Y:S08]  /*7790*/  HMMA.16816.F32 R52, R20.reuse, R48, R52 ;  /* 0x000000301434723c */ /* 0x040ff00000001834 */
[----:B------:R-:W-:Y:S01]  /*77a0*/  HMMA.16816.F32 R20, R20, R44, R4 ;  /* 0x0000002c1414723c */ /* 0x000fe20000001804 */
[----:B------:R-:W0:Y:S07]  /*77b0*/  LDSM.16.MT88.4 R4, [R2+0x10000] ;  /* 0x010000000204783b */ /* 0x000e2e0000004200 */
[C---:B---3--:R-:W-:Y:S01]  /*77c0*/  HMMA.16816.F32 R36, R8.reuse, R30, R36 ;  /* 0x0000001e0824723c */ /* 0x048fe20000001824 */
[----:B------:R-:W3:Y:S04]  /*77d0*/  LDL.LU.64 R30, [R1+0xb78] ;  /* 0x000b7800011e7983 */ /* 0x000ee80000300a00 */
[----:B------:R-:W3:Y:S03]  /*77e0*/  LDL.LU.64 R28, [R1+0xb70] ;  /* 0x000b7000011c7983 */ /* 0x000ee60000300a00 */
[----:B--2---:R-:W-:Y:S01]  /*77f0*/  HMMA.16816.F32 R16, R8, R42, R16 ;  /* 0x0000002a0810723c */ /* 0x004fe20000001810 */
[----:B------:R-:W-:Y:S01]  /*7800*/  IMAD.MOV.U32 R42, RZ, RZ, R61 ;  /* 0x000000ffff2a7224 */ /* 0x000fe200078e003d */
[----:B------:R-:W-:-:S06]  /*7810*/  MOV R43, R60 ;  /* 0x0000003c002b7202 */ /* 0x000fcc0000000f00 */
[C---:B------:R-:W-:Y:S01]  /*7820*/  HMMA.16816.F32 R52, R8.reuse, R50, R52 ;  /* 0x000000320834723c */ /* 0x040fe20000001834 */
[----:B------:R-:W-:Y:S07]  /*7830*/  LDSM.16.M88.4 R48, [R0+UR6+0x24100] ;  /* 0x024100060030783b */ /* 0x000fee0008000200 */
[----:B------:R-:W-:Y:S11]  /*7840*/  HMMA.16816.F32 R56, R8, R26, R56 ;  /* 0x0000001a0838723c */ /* 0x000ff60000001838 */
[----:B------:R-:W-:Y:S04]  /*7850*/  STL.64 [R1+0xb68], R54 ;  /* 0x000b683601007387 */ /* 0x000fe80000100a00 */
[----:B------:R-:W-:Y:S04]  /*7860*/  STL.64 [R1+0xb60], R52 ;  /* 0x000b603401007387 */ /* 0x000fe80000100a00 */
[----:B------:R-:W1:Y:S01]  /*7870*/  LDSM.16.M88.4 R52, [R0+UR6+0x25100] ;  /* 0x025100060034783b */ /* 0x000e620008000200 */
[----:B------:R-:W-:-:S07]  /*7880*/  IMAD.MOV.U32 R25, RZ, RZ, R3 ;  /* 0x000000ffff197224 */ /* 0x000fce00078e0003 */
[----:B0-----:R-:W-:Y:S01]  /*7890*/  HMMA.16816.F32 R12, R4, R24, R12 ;  /* 0x00000018040c723c */ /* 0x001fe2000000180c */
[----:B------:R-:W-:Y:S01]  /*78a0*/  LDSM.16.MT88.4 R24, [R2+0x12000] ;  /* 0x012000000218783b */ /* 0x000fe20000004200 */
[----:B-1----:R-:W-:Y:S01]  /*78b0*/  IMAD.MOV.U32 R61, RZ, RZ, R54 ;  /* 0x000000ffff3d7224 */ /* 0x002fe200078e0036 */
[----:B------:R-:W-:-:S05]  /*78c0*/  MOV R60, R55 ;  /* 0x00000037003c7202 */ /* 0x000fca0000000f00 */
[----:B------:R-:W-:Y:S08]  /*78d0*/  HMMA.16816.F32 R56, R4, R52, R56 ;  /* 0x000000340438723c */ /* 0x000ff00000001838 */
[C---:B---3--:R-:W-:Y:S01]  /*78e0*/  HMMA.16816.F32 R28, R8.reuse, R42, R28 ;  /* 0x0000002a081c723c */ /* 0x048fe2000000181c */
[----:B------:R-:W-:Y:S07]  /*78f0*/  LDSM.16.M88.4 R40, [R0+UR6+0x22100] ;  /* 0x022100060028783b */ /* 0x000fee0008000200 */
[----:B------:R-:W-:Y:S01]  /*7900*/  HMMA.16816.F32 R8, R8, R46, R20 ;  /* 0x0000002e0808723c */ /* 0x000fe20000001814 */
[----:B------:R-:W0:Y:S04]  /*7910*/  LDSM.16.M88.4 R44, [R0+UR6+0x23100] ;  /* 0x02310006002c783b */ /* 0x000e280008000200 */
[----:B------:R-:W-:-:S14]  /*7920*/  LDSM.16.M88.4 R20, [R0+UR6+0x21100] ;  /* 0x021100060014783b */ /* 0x000fdc0008000200 */
[----:B------:R-:W-:Y:S04]  /*7930*/  STL.64 [R1+0xb58], R10 ;  /* 0x000b580a01007387 */ /* 0x000fe80000100a00 */
[----:B------:R-:W-:Y:S04]  /*7940*/  STL.64 [R1+0xb50], R8 ;  /* 0x000b500801007387 */ /* 0x000fe80000100a00 */
[----:B------:R-:W1:Y:S04]  /*7950*/  LDSM.16.M88.4 R8, [R0+UR6+0x26100] ;  /* 0x026100060008783b */ /* 0x000e680008000200 */
[----:B------:R-:W-:Y:S04]  /*7960*/  STL.64 [R1+0xb48], R14 ;  /* 0x000b480e01007387 */ /* 0x000fe80000100a00 */
[----:B------:R-:W-:Y:S04]  /*7970*/  STL.64 [R1+0xb40], R12 ;  /* 0x000b400c01007387 */ /* 0x000fe80000100a00 */
[----:B------:R-:W2:Y:S04]  /*7980*/  LDSM.16.M88.4 R12, [R0+UR6+0x27100] ;  /* 0x02710006000c783b */ /* 0x000ea80008000200 */
[----:B0-----:R-:W-:Y:S04]  /*7990*/  STL [R1+0xb38], R47 ;  /* 0x000b382f01007387 */ /* 0x001fe80000100800 */
[----:B------:R0:W-:Y:S04]  /*79a0*/  STL [R1+0xb30], R51 ;  /* 0x000b303301007387 */ /* 0x0001e80000100800 */
[----:B-1----:R1:W-:Y:S04]  /*79b0*/  STL [R1+0x1c], R11 ;  /* 0x00001c0b01007387 */ /* 0x0023e80000100800 */
[----:B------:R-:W-:Y:S04]  /*79c0*/  STL [R1+0xac8], R0 ;  /* 0x000ac80001007387 */ /* 0x000fe80000100800 */
[----:B------:R-:W3:Y:S04]  /*79d0*/  LDL.LU.64 R54, [R1+0xb68] ;  /* 0x000b680001367983 */ /* 0x000ee80000300a00 */
[----:B------:R-:W3:Y:S01]  /*79e0*/  LDL.LU.64 R52, [R1+0xb60] ;  /* 0x000b600001347983 */ /* 0x000ee20000300a00 */
[----:B0-----:R-:W-:-:S03]  /*79f0*/  IMAD.MOV.U32 R51, RZ, RZ, R10 ;  /* 0x000000ffff337224 */ /* 0x001fc600078e000a */
[----:B-1----:R-:W4:Y:S01]  /*7a00*/  LDL.LU.64 R10, [R1+0xb58] ;  /* 0x000b5800010a7983 */ /* 0x002f220000300a00 */
[C---:B---3--:R-:W-:Y:S03]  /*7a10*/  HMMA.16816.F32 R52, R4.reuse, R8, R52 ;  /* 0x000000080434723c */ /* 0x048fe60000001834 */
[----:B------:R-:W4:Y:S01]  /*7a20*/  LDL.LU.64 R8, [R1+0xb50] ;  /* 0x000b500001087983 */ /* 0x000f220000300a00 */
[----:B--2---:R-:W-:Y:S01]  /*7a30*/  IMAD.MOV.U32 R47, RZ, RZ, R14 ;  /* 0x000000ffff2f7224 */ /* 0x004fe200078e000e */
[----:B------:R-:W-:Y:S02]  /*7a40*/  MOV R3, R15 ;  /* 0x0000000f00037202 */ /* 0x000fe40000000f00 */
[----:B------:R-:W2:Y:S01]  /*7a50*/  LDL.LU.64 R14, [R1+0xb48] ;  /* 0x000b4800010e7983 */ /* 0x000ea20000300a00 */
[C---:B------:R-:W-:Y:S08]  /*7a60*/  HMMA.16816.F32 R16, R4.reuse, R20, R16 ;  /* 0x000000140410723c */ /* 0x040ff00000001810 */
[C---:B------:R-:W-:Y:S08]  /*7a70*/  HMMA.16816.F32 R32, R4.reuse, R40, R32 ;  /* 0x000000280420723c */ /* 0x040ff00000001820 */
[C---:B------:R-:W-:Y:S08]  /*7a80*/  HMMA.16816.F32 R36, R4.reuse, R44, R36 ;  /* 0x0000002c0424723c */ /* 0x040ff00000001824 */
[C---:B------:R-:W-:Y:S08]  /*7a90*/  HMMA.16816.F32 R28, R4.reuse, R48, R28 ;  /* 0x00000030041c723c */ /* 0x040ff0000000181c */
[----:B----4-:R-:W-:Y:S01]  /*7aa0*/  HMMA.16816.F32 R4, R4, R12, R8 ;  /* 0x0000000c0404723c */ /* 0x010fe20000001808 */
[----:B------:R-:W2:Y:S04]  /*7ab0*/  LDL.LU.64 R12, [R1+0xb40] ;  /* 0x000b4000010c7983 */ /* 0x000ea80000300a00 */
[----:B------:R-:W2:Y:S04]  /*7ac0*/  LDL.LU R10, [R1+0x48] ;  /* 0x00004800010a7983 */ /* 0x000ea80000300800 */
[----:B------:R-:W2:Y:S01]  /*7ad0*/  LDL.LU R11, [R1+0x4c] ;  /* 0x00004c00010b7983 */ /* 0x000ea20000300800 */
[----:B------:R-:W-:Y:S01]  /*7ae0*/  HMMA.16816.F32 R16, R24, R22, R16 ;  /* 0x000000161810723c */ /* 0x000fe20000001810 */
[----:B------:R-:W-:-:S07]  /*7af0*/  MOV R22, R51 ;  /* 0x0000003300167202 */ /* 0x000fce0000000f00 */
[----:B--2---:R-:W-:Y:S01]  /*7b00*/  HMMA.16816.F32 R12, R24, R10, R12 ;  /* 0x0000000a180c723c */ /* 0x004fe2000000180c */
[----:B------:R-:W-:-:S15]  /*7b10*/  LDSM.16.MT88.4 R8, [R2+0x14000] ;  /* 0x014000000208783b */ /* 0x000fde0000004200 */
[----:B------:R-:W-:-:S03]  /*7b20*/  NOP ;  /* 0x0000000000007918 */ /* 0x000fc60000000000 */
[----:B------:R0:W-:Y:S04]  /*7b30*/  STL.64 [R1+0xb28], R14 ;  /* 0x000b280e01007387 */ /* 0x0001e80000100a00 */
[----:B------:R-:W-:Y:S01]  /*7b40*/  STL.64 [R1+0xb20], R12 ;  /* 0x000b200c01007387 */ /* 0x000fe20000100a00 */
[----:B0-----:R-:W-:-:S03]  /*7b50*/  IMAD.MOV.U32 R14, RZ, RZ, R47 ;  /* 0x000000ffff0e7224 */ /* 0x001fc600078e002f */
[----:B------:R-:W2:Y:S01]  /*7b60*/  LDL.LU R47, [R1+0xb38] ;  /* 0x000b3800012f7983 */ /* 0x000ea20000300800 */
[----:B------:R-:W-:-:S03]  /*7b70*/  IMAD.MOV.U32 R15, RZ, RZ, R3 ;  /* 0x000000ffff0f7224 */ /* 0x000fc600078e0003 */
[----:B------:R-:W3:Y:S04]  /*7b80*/  LDL.LU R3, [R1+0xb34] ;  /* 0x000b340001037983 */ /* 0x000ee80000300800 */
[----:B------:R-:W4:Y:S04]  /*7b90*/  LDL.LU R51, [R1+0xb30] ;  /* 0x000b300001337983 */ /* 0x000f280000300800 */
[----:B------:R-:W5:Y:S01]  /*7ba0*/  LDL.LU R23, [R1+0x1c] ;  /* 0x00001c0001177983 */ /* 0x000f620000300800 */
[----:B------:R-:W-:Y:S01]  /*7bb0*/  HMMA.16816.F32 R32, R24, R42, R32 ;  /* 0x0000002a1820723c */ /* 0x000fe20000001820 */
[----:B------:R-:W-:-:S02]  /*7bc0*/  IMAD.MOV.U32 R42, RZ, RZ, R61 ;  /* 0x000000ffff2a7224 */ /* 0x000fc400078e003d */
[----:B------:R-:W-:Y:S01]  /*7bd0*/  IMAD.MOV.U32 R43, RZ, RZ, R60 ;  /* 0x000000ffff2b7224 */ /* 0x000fe200078e003c */
[----:B------:R-:W-:Y:S04]  /*7be0*/  STL.64 [R1+0xb18], R18 ;  /* 0x000b181201007387 */ /* 0x000fe80000100a00 */
[----:B------:R-:W-:Y:S02]  /*7bf0*/  STL.64 [R1+0xb10], R16 ;  /* 0x000b101001007387 */ /* 0x000fe40000100a00 */
[C---:B------:R-:W-:Y:S02]  /*7c00*/  HMMA.16816.F32 R56, R24.reuse, R42, R56 ;  /* 0x0000002a1838723c */ /* 0x040fe40000001838 */
[----:B---3--:R-:W0:Y:S06]  /*7c10*/  LDSM.16.M88.4 R16, [R3+UR6+0x20100] ;  /* 0x020100060310783b */ /* 0x008e2c0008000200 */
[C---:B--2---:R-:W-:Y:S01]  /*7c20*/  HMMA.16816.F32 R36, R24.reuse, R46, R36 ;  /* 0x0000002e1824723c */ /* 0x044fe20000001824 */
[----:B------:R-:W1:Y:S04]  /*7c30*/  LDSM.16.M88.4 R40, [R3+UR6+0x22100] ;  /* 0x022100060328783b */ /* 0x000e680008000200 */
[----:B------:R-:W-:Y:S03]  /*7c40*/  LDSM.16.M88.4 R44, [R3+UR6+0x23100] ;  /* 0x02310006032c783b */ /* 0x000fe60008000200 */
[C---:B----4-:R-:W-:Y:S01]  /*7c50*/  HMMA.16816.F32 R28, R24.reuse, R50, R28 ;  /* 0x00000032181c723c */ /* 0x050fe2000000181c */
[----:B------:R-:W-:Y:S07]  /*7c60*/  LDSM.16.M88.4 R48, [R3+UR6+0x24100] ;  /* 0x024100060330783b */ /* 0x000fee0008000200 */
[C---:B-----5:R-:W-:Y:S01]  /*7c70*/  HMMA.16816.F32 R52, R24.reuse, R22, R52 ;  /* 0x000000161834723c */ /* 0x060fe20000001834 */
[----:B------:R-:W-:Y:S07]  /*7c80*/  LDSM.16.M88.4 R20, [R3+UR6+0x21100] ;  /* 0x021100060314783b */ /* 0x000fee0008000200 */
[----:B------:R-:W-:Y:S01]  /*7c90*/  HMMA.16816.F32 R24, R24, R14, R4 ;  /* 0x0000000e1818723c */ /* 0x000fe20000001804 */
[----:B------:R-:W2:Y:S04]  /*7ca0*/  LDSM.16.M88.4 R12, [R3+UR6+0x27100] ;  /* 0x02710006030c783b */ /* 0x000ea80008000200 */
[----:B0-----:R-:W-:Y:S06]  /*7cb0*/  STL [R1+0x38], R18 ;  /* 0x0000381201007387 */ /* 0x001fec0000100800 */
[----:B------:R-:W-:Y:S04]  /*7cc0*/  STL.64 [R1+0xb08], R54 ;  /* 0x000b083601007387 */ /* 0x000fe80000100a00 */
[----:B------:R-:W-:Y:S04]  /*7cd0*/  STL.64 [R1+0xb00], R52 ;  /* 0x000b003401007387 */ /* 0x000fe80000100a00 */
[----:B------:R-:W-:Y:S04]  /*7ce0*/  STL.64 [R1+0xaf8], R26 ;  /* 0x000af81a01007387 */ /* 0x000fe80000100a00 */
[----:B------:R-:W-:Y:S04]  /*7cf0*/  STL.64 [R1+0xaf0], R24 ;  /* 0x000af01801007387 */ /* 0x000fe80000100a00 */
[----:B-1----:R0:W-:Y:S04]  /*7d00*/  STL [R1+0xadc], R42 ;  /* 0x000adc2a01007387 */ /* 0x0021e80000100800 */
[----:B------:R1:W-:Y:S01]  /*7d10*/  STL [R1+0xad8], R43 ;  /* 0x000ad82b01007387 */ /* 0x0003e20000100800 */
[----:B--2---:R-:W-:-:S02]  /*7d20*/  IMAD.MOV.U32 R5, RZ, RZ, R12 ;  /* 0x000000ffff057224 */ /* 0x004fc400078e000c */
[----:B------:R-:W-:Y:S01]  /*7d30*/  IMAD.MOV.U32 R4, RZ, RZ, R13 ;  /* 0x000000ffff047224 */ /* 0x000fe200078e000d */
[----:B------:R-:W2:Y:S01]  /*7d40*/  LDSM.16.M88.4 R52, [R3+UR6+0x25100] ;  /* 0x025100060334783b */ /* 0x000ea20008000200 */
[----:B0-----:R-:W-:-:S03]  /*7d50*/  MOV R42, R14 ;  /* 0x0000000e002a7202 */ /* 0x001fc60000000f00 */
[----:B------:R-:W0:Y:S01]  /*7d60*/  LDSM.16.M88.4 R24, [R3+UR6+0x26100] ;  /* 0x026100060318783b */ /* 0x000e220008000200 */
[----:B-1----:R-:W-:-:S03]  /*7d70*/  IMAD.MOV.U32 R43, RZ, RZ, R15 ;  /* 0x000000ffff2b7224 */ /* 0x002fc600078e000f */
[----:B------:R-:W3:Y:S04]  /*7d80*/  LDL.LU.64 R14, [R1+0xb28] ;  /* 0x000b2800010e7983 */ /* 0x000ee80000300a00 */
[----:B------:R-:W3:Y:S01]  /*7d90*/  LDL.LU.64 R12, [R1+0xb20] ;  /* 0x000b2000010c7983 */ /* 0x000ee20000300a00 */
[----:B--2---:R-:W-:Y:S01]  /*7da0*/  MOV R61, R54 ;  /* 0x00000036003d7202 */ /* 0x004fe20000000f00 */
[----:B------:R-:W-:Y:S02]  /*7db0*/  IMAD.MOV.U32 R54, RZ, RZ, R19 ;  /* 0x000000ffff367224 */ /* 0x000fe400078e0013 */
[----:B0-----:R-:W-:Y:S04]  /*7dc0*/  STL [R1+0x18], R26 ;  /* 0x0000181a01007387 */ /* 0x001fe80000100800 */
[----:B------:R-:W-:Y:S04]  /*7dd0*/  STL [R1+0xa70], R3 ;  /* 0x000a700301007387 */ /* 0x000fe80000100800 */
[----:B------:R-:W2:Y:S01]  /*7de0*/  LDL.LU.64 R18, [R1+0xb18] ;  /* 0x000b180001127983 */ /* 0x000ea20000300a00 */
[----:B------:R-:W-:Y:S01]  /*7df0*/  IMAD.MOV.U32 R60, RZ, RZ, R55 ;  /* 0x000000ffff3c7224 */ /* 0x000fe200078e0037 */
[C---:B------:R-:W-:Y:S08]  /*7e00*/  HMMA.16816.F32 R56, R8.reuse, R52, R56 ;  /* 0x000000340838723c */ /* 0x040ff00000001838 */
[----:B---3--:R-:W-:Y:S01]  /*7e10*/  HMMA.16816.F32 R12, R8, R16, R12 ;  /* 0x00000010080c723c */ /* 0x008fe2000000180c */
[----:B------:R-:W2:-:S15]  /*7e20*/  LDL.LU.64 R16, [R1+0xb10] ;  /* 0x000b100001107983 */ /* 0x000e9e0000300a00 */
[----:B------:R-:W-:-:S03]  /*7e30*/  NOP ;  /* 0x0000000000007918 */ /* 0x000fc60000000000 */
[----:B------:R-:W-:Y:S04]  /*7e40*/  STL.64 [R1+0xae8], R14 ;  /* 0x000ae80e01007387 */ /* 0x000fe80000100a00 */
[----:B------:R-:W-:Y:S04]  /*7e50*/  STL.64 [R1+0xae0], R12 ;  /* 0x000ae00c01007387 */ /* 0x000fe80000100a00 */
[----:B------:R0:W-:Y:S04]  /*7e60*/  STL.64 [R1+0xad0], R22 ;  /* 0x000ad01601007387 */ /* 0x0001e80000100a00 */
[----:B0-----:R-:W3:Y:S01]  /*7e70*/  LDL.LU R22, [R1+0x38] ;  /* 0x0000380001167983 */ /* 0x001ee20000300800 */
[----:B------:R-:W-:-:S03]  /*7e80*/  IMAD.MOV.U32 R23, RZ, RZ, R54 ;  /* 0x000000ffff177224 */ /* 0x000fc600078e0036 */
[----:B------:R-:W4:Y:S04]  /*7e90*/  LDL.LU.64 R54, [R1+0xb08] ;  /* 0x000b080001367983 */ /* 0x000f280000300a00 */
[----:B------:R-:W4:Y:S01]  /*7ea0*/  LDL.LU.64 R52, [R1+0xb00] ;  /* 0x000b000001347983 */ /* 0x000f220000300a00 */
[----:B------:R-:W-:-:S03]  /*7eb0*/  MOV R0, R27 ;  /* 0x0000001b00007202 */ /* 0x000fc60000000f00 */
[----:B------:R-:W5:Y:S01]  /*7ec0*/  LDL.LU.64 R26, [R1+0xaf8] ;  /* 0x000af800011a7983 */ /* 0x000f620000300a00 */
[----:B------:R-:W-:Y:S01]  /*7ed0*/  IMAD.MOV.U32 R12, RZ, RZ, R5 ;  /* 0x000000ffff0c7224 */ /* 0x000fe200078e0005 */
[----:B------:R-:W-:Y:S01]  /*7ee0*/  MOV R13, R4 ;  /* 0x00000004000d7202 */ /* 0x000fe20000000f00 */
[C---:B------:R-:W-:Y:S01]  /*7ef0*/  HMMA.16816.F32 R32, R8.reuse, R40, R32 ;  /* 0x000000280820723c */ /* 0x040fe20000001820 */
[----:B------:R-:W3:Y:S07]  /*7f00*/  LDSM.16.MT88.4 R4, [R2+0x16000] ;  /* 0x016000000204783b */ /* 0x000eee0000004200 */
[C---:B----4-:R-:W-:Y:S01]  /*7f10*/  HMMA.16816.F32 R52, R8.reuse, R24, R52 ;  /* 0x000000180834723c */ /* 0x050fe20000001834 */
[----:B------:R-:W5:Y:S04]  /*7f20*/  LDL.LU.64 R24, [R1+0xaf0] ;  /* 0x000af00001187983 */ /* 0x000f680000300a00 */
[----:B------:R-:W3:Y:S03]  /*7f30*/  LDL.LU.64 R14, [R1+0xae8] ;  /* 0x000ae800010e7983 */ /* 0x000ee60000300a00 */
[C---:B--2---:R-:W-:Y:S08]  /*7f40*/  HMMA.16816.F32 R16, R8.reuse, R20, R16 ;  /* 0x000000140810723c */ /* 0x044ff00000001810 */
[C---:B------:R-:W-:Y:S08]  /*7f50*/  HMMA.16816.F32 R36, R8.reuse, R44, R36 ;  /* 0x0000002c0824723c */ /* 0x040ff00000001824 */
[C---:B------:R-:W-:Y:S08]  /*7f60*/  HMMA.16816.F32 R28, R8.reuse, R48, R28 ;  /* 0x00000030081c723c */ /* 0x040ff0000000181c */
[----:B-----5:R-:W-:Y:S01]  /*7f70*/  HMMA.16816.F32 R8, R8, R12, R24 ;  /* 0x0000000c0808723c */ /* 0x020fe20000001818 */
[----:B------:R-:W3:Y:S01]  /*7f80*/  LDL.LU.64 R12, [R1+0xae0] ;  /* 0x000ae000010c7983 */ /* 0x000ee20000300a00 */
[----:B------:R-:W-:Y:S01]  /*7f90*/  IMAD.MOV.U32 R26, RZ, RZ, R42 ;  /* 0x000000ffff1a7224 */ /* 0x000fe200078e002a */
[----:B------:R-:W-:-:S02]  /*7fa0*/  MOV R27, R43 ;  /* 0x0000002b001b7202 */ /* 0x000fc40000000f00 */
[----:B------:R-:W2:Y:S04]  /*7fb0*/  LDL.LU R42, [R1+0xadc] ;  /* 0x000adc00012a7983 */ /* 0x000ea80000300800 */
[----:B------:R-:W2:Y:S01]  /*7fc0*/  LDL.LU R43, [R1+0xad8] ;  /* 0x000ad800012b7983 */ /* 0x000ea20000300800 */
[----:B---3--:R-:W-:-:S15]  /*7fd0*/  HMMA.16816.F32 R20, R4, R22, R12 ;  /* 0x000000160414723c */ /* 0x008fde000000180c */
[----:B------:R-:W-:-:S04]  /*7fe0*/  NOP ;  /* 0x0000000000007918 */ /* 0x000fc80000000000 */
[----:B------:R-:W-:Y:S01]  /*7ff0*/  MOV R12, R22 ;  /* 0x00000016000c7202 */ /* 0x000fe20000000f00 */
[----:B------:R-:W-:Y:S02]  /*8000*/  IMAD.MOV.U32 R3, RZ, RZ, R23 ;  /* 0x000000ffff037224 */ /* 0x000fe400078e0017 */
[----:B------:R-:W3:Y:S01]  /*8010*/  LDL.LU.64 R22, [R1+0xad0] ;  /* 0x000ad00001167983 */ /* 0x000ee20000300a00 */
[----:B------:R-:W-:Y:S02]  /*8020*/  IMAD.MOV.U32 R14, RZ, RZ, R20 ;  /* 0x000000ffff0e7224 */ /* 0x000fe400078e0014 */
[----:B------:R-:W-:Y:S01]  /*8030*/  IMAD.MOV.U32 R13, RZ, RZ, R21 ;  /* 0x000000ffff0d7224 */ /* 0x000fe200078e0015 */
[----:B--2---:R-:W-:Y:S01]  /*8040*/  HMMA.16816.F32 R32, R4, R42, R32 ;  /* 0x0000002a0420723c */ /* 0x004fe20000001820 */
[----:B------:R-:W-:Y:S01]  /*8050*/  MOV R42, R61 ;  /* 0x0000003d002a7202 */ /* 0x000fe20000000f00 */
[----:B------:R-:W-:-:S06]  /*8060*/  IMAD.MOV.U32 R43, RZ, RZ, R60 ;  /* 0x000000ffff2b7224 */ /* 0x000fcc00078e003c */
[----:B---3--:R-:W-:Y:S01]  /*8070*/  HMMA.16816.F32 R20, R4, R22, R16 ;  /* 0x000000160414723c */ /* 0x008fe20000001810 */
[----:B------:R-:W2:Y:S01]  /*8080*/  LDL.LU R18, [R1+0x18] ;  /* 0x0000180001127983 */ /* 0x000ea20000300800 */
[----:B------:R-:W-:-:S03]  /*8090*/  IMAD.MOV.U32 R19, RZ, RZ, R0 ;  /* 0x000000ffff137224 */ /* 0x000fc600078e0000 */
[----:B------:R-:W3:Y:S03]  /*80a0*/  LDL.LU R0, [R1+0xac8] ;  /* 0x000ac80001007983 */ /* 0x000ee60000300800 */
[C---:B------:R-:W-:Y:S08]  /*80b0*/  HMMA.16816.F32 R56, R4.reuse, R42, R56 ;  /* 0x0000002a0438723c */ /* 0x040ff00000001838 */
[C---:B------:R-:W-:Y:S08]  /*80c0*/  HMMA.16816.F32 R36, R4.reuse, R46, R36 ;  /* 0x0000002e0424723c */ /* 0x040ff00000001824 */
[C---:B------:R-:W-:Y:S01]  /*80d0*/  HMMA.16816.F32 R28, R4.reuse, R50, R28 ;  /* 0x00000032041c723c */ /* 0x040fe2000000181c */
[----:B------:R-:W-:Y:S01]  /*80e0*/  IMAD.MOV.U32 R16, RZ, RZ, R14 ;  /* 0x000000ffff107224 */ /* 0x000fe200078e000e */
[----:B------:R-:W-:Y:S01]  /*80f0*/  MOV R17, R13 ;  /* 0x0000000d00117202 */ /* 0x000fe20000000f00 */
[----:B------:R-:W-:Y:S04]  /*8100*/  STL.64 [R1+0xac0], R58 ;  /* 0x000ac03a01007387 */ /* 0x000fe80000100a00 */
[----:B------:R-:W-:Y:S04]  /*8110*/  STL.64 [R1+0xab8], R56 ;  /* 0x000ab83801007387 */ /* 0x000fe80000100a00 */
[----:B------:R-:W-:Y:S01]  /*8120*/  LDSM.16.MT88.4 R40, [R2+0x18000] ;  /* 0x018000000228783b */ /* 0x000fe20000004200 */
[C---:B--2---:R-:W-:Y:S03]  /*8130*/  HMMA.16816.F32 R52, R4.reuse, R18, R52 ;  /* 0x000000120434723c */ /* 0x044fe60000001834 */
[----:B---3--:R-:W-:Y:S05]  /*8140*/  LDSM.16.M88.4 R48, [R0+UR6+0x23180] ;  /* 0x023180060030783b */ /* 0x008fea0008000200 */
[----:B------:R-:W-:Y:S01]  /*8150*/  HMMA.16816.F32 R4, R4, R26, R8 ;  /* 0x0000001a0404723c */ /* 0x000fe20000001808 */
[----:B------:R-:W0:Y:S01]  /*8160*/  LDSM.16.M88.4 R8, [R0+UR6+0x21180] ;  /* 0x021180060008783b */ /* 0x000e220008000200 */
[----:B------:R-:W-:-:S03]  /*8170*/  IMAD.MOV.U32 R18, RZ, RZ, R12 ;  /* 0x000000ffff127224 */ /* 0x000fc600078e000c */
[----:B------:R-:W1:Y:S04]  /*8180*/  LDSM.16.M88.4 R12, [R0+UR6+0x22180] ;  /* 0x02218006000c783b */ /* 0x000e680008000200 */
[----:B------:R-:W2:Y:S04]  /*8190*/  LDSM.16.M88.4 R24, [R0+UR6+0x27180] ;  /* 0x027180060018783b */ /* 0x000ea80008000200 */
[----:B------:R-:W-:Y:S04]  /*81a0*/  STL.64 [R1+0xab0], R54 ;  /* 0x000ab03601007387 */ /* 0x000fe80000100a00 */
[----:B------:R-:W-:Y:S04]  /*81b0*/  STL.64 [R1+0xaa8], R52 ;  /* 0x000aa83401007387 */ /* 0x000fe80000100a00 */
[----:B------:R-:W-:Y:S04]  /*81c0*/  STL.64 [R1+0xaa0], R6 ;  /* 0x000aa00601007387 */ /* 0x000fe80000100a00 */
[----:B------:R-:W-:Y:S04]  /*81d0*/  STL.64 [R1+0xa98], R4 ;  /* 0x000a980401007387 */ /* 0x000fe80000100a00 */
[----:B------:R-:W3:Y:S01]  /*81e0*/  LDSM.16.M88.4 R4, [R0+UR6+0x26180] ;  /* 0x026180060004783b */ /* 0x000ee20008000200 */
[----:B------:R-:W-:-:S03]  /*81f0*/  IMAD.MOV.U32 R19, RZ, RZ, R3 ;  /* 0x000000ffff137224 */ /* 0x000fc600078e0003 */
[----:B------:R-:W-:Y:S04]  /*8200*/  LDSM.16.M88.4 R44, [R0+UR6+0x20180] ;  /* 0x02018006002c783b */ /* 0x000fe80008000200 */
[----:B------:R-:W4:Y:S04]  /*8210*/  LDSM.16.M88.4 R56, [R0+UR6+0x24180] ;  /* 0x024180060038783b */ /* 0x000f280008000200 */
[----:B0-----:R-:W-:Y:S04]  /*8220*/  STL [R1+0xa84], R10 ;  /* 0x000a840a01007387 */ /* 0x001fe80000100800 */
[----:B------:R-:W-:Y:S04]  /*8230*/  STL [R1+0xa80], R11 ;  /* 0x000a800b01007387 */ /* 0x000fe80000100800 */
[----:B-1----:R-:W-:Y:S01]  /*8240*/  STL [R1+0xa7c], R14 ;  /* 0x000a7c0e01007387 */ /* 0x002fe20000100800 */
[----:B--2---:R-:W-:-:S03]  /*8250*/  MOV R3, R27 ;  /* 0x0000001b00037202 */ /* 0x004fc60000000f00 */
[----:B------:R-:W-:Y:S04]  /*8260*/  STL [R1+0xa78], R15 ;  /* 0x000a780f01007387 */ /* 0x000fe80000100800 */
[----:B------:R0:W-:Y:S04]  /*8270*/  STL [R1+0xa74], R51 ;  /* 0x000a743301007387 */ /* 0x0001e80000100800 */
[----:B------:R1:W-:Y:S01]  /*8280*/  LDSM.16.M88.4 R52, [R0+UR6+0x25180] ;  /* 0x025180060034783b */ /* 0x0003e20008000200 */
[----:B0-----:R-:W-:Y:S02]  /*8290*/  IMAD.MOV.U32 R51, RZ, RZ, R26 ;  /* 0x000000ffff337224 */ /* 0x001fe400078e001a */
[----:B---3--:R-:W-:Y:S01]  /*82a0*/  IMAD.MOV.U32 R10, RZ, RZ, R6 ;  /* 0x000000ffff0a7224 */ /* 0x008fe200078e0006 */
[----:B------:R-:W-:Y:S01]  /*82b0*/  MOV R6, R24 ;  /* 0x0000001800067202 */ /* 0x000fe20000000f00 */
[----:B-1----:R-:W-:-:S02]  /*82c0*/  IMAD.MOV.U32 R0, RZ, RZ, R25 ;  /* 0x000000ffff007224 */ /* 0x002fc400078e0019 */
[----:B------:R-:W0:Y:S01]  /*82d0*/  LDSM.16.MT88.4 R24, [R2+0x1a000] ;  /* 0x01a000000218783b */ /* 0x000e220000004200 */
[----:B----4-:R-:W-:Y:S01]  /*82e0*/  MOV R61, R58 ;  /* 0x0000003a003d7202 */ /* 0x010fe20000000f00 */
[----:B------:R-:W-:Y:S01]  /*82f0*/  IMAD.MOV.U32 R60, RZ, RZ, R59 ;  /* 0x000000ffff3c7224 */ /* 0x000fe200078e003b */
[----:B------:R-:W-:Y:S01]  /*8300*/  HMMA.16816.F32 R28, R40, R56, R28 ;  /* 0x00000038281c723c */ /* 0x000fe2000000181c */
[----:B0-----:R-:W-:Y:S04]  /*8310*/  STL.64 [R1+0xa90], R26 ;  /* 0x000a901a01007387 */ /* 0x001fe80000100a00 */
[----:B------:R0:W-:Y:S04]  /*8320*/  STL.64 [R1+0xa88], R24 ;  /* 0x000a881801007387 */ /* 0x0001e80000100a00 */
[----:B------:R-:W2:Y:S04]  /*8330*/  LDL.LU.64 R58, [R1+0xac0] ;  /* 0x000ac000013a7983 */ /* 0x000ea80000300a00 */
[----:B------:R-:W2:Y:S01]  /*8340*/  LDL.LU.64 R56, [R1+0xab8] ;  /* 0x000ab80001387983 */ /* 0x000ea20000300a00 */
[----:B------:R-:W-:Y:S01]  /*8350*/  IMAD.MOV.U32 R14, RZ, RZ, R54 ;  /* 0x000000ffff0e7224 */ /* 0x000fe200078e0036 */
[----:B------:R-:W-:-:S02]  /*8360*/  MOV R15, R55 ;  /* 0x00000037000f7202 */ /* 0x000fc40000000f00 */
[----:B------:R-:W3:Y:S01]  /*8370*/  LDL.LU.64 R54, [R1+0xab0] ;  /* 0x000ab00001367983 */ /* 0x000ee20000300a00 */
[C---:B--2---:R-:W-:Y:S03]  /*8380*/  HMMA.16816.F32 R56, R40.reuse, R52, R56 ;  /* 0x000000342838723c */ /* 0x044fe60000001838 */
[----:B------:R-:W3:Y:S01]  /*8390*/  LDL.LU.64 R52, [R1+0xaa8] ;  /* 0x000aa80001347983 */ /* 0x000ee20000300a00 */
[----:B------:R-:W-:Y:S02]  /*83a0*/  IMAD.MOV.U32 R11, RZ, RZ, R7 ;  /* 0x000000ffff0b7224 */ /* 0x000fe400078e0007 */
[----:B0-----:R-:W-:Y:S02]  /*83b0*/  IMAD.MOV.U32 R24, RZ, RZ, R6 ;  /* 0x000000ffff187224 */ /* 0x001fe400078e0006 */
[----:B------:R-:W2:Y:S01]  /*83c0*/  LDL.LU.64 R6, [R1+0xaa0] ;  /* 0x000aa00001067983 */ /* 0x000ea20000300a00 */
[----:B------:R-:W-:Y:S01]  /*83d0*/  IMAD.MOV.U32 R25, RZ, RZ, R0 ;  /* 0x000000ffff197224 */ /* 0x000fe200078e0000 */
[C---:B---3--:R-:W-:Y:S02]  /*83e0*/  HMMA.16816.F32 R52, R40.reuse, R4, R52 ;  /* 0x000000042834723c */ /* 0x048fe40000001834 */
[----:B------:R-:W2:Y:S04]  /*83f0*/  LDL.LU.64 R4, [R1+0xa98] ;  /* 0x000a980001047983 */ /* 0x000ea80000300a00 */
[----:B------:R-:W3:Y:S02]  /*8400*/  LDL.LU.64 R26, [R1+0xa90] ;  /* 0x000a9000011a7983 */ /* 0x000ee40000300a00 */
[C---:B------:R-:W-:Y:S08]  /*8410*/  HMMA.16816.F32 R16, R40.reuse, R44, R16 ;  /* 0x0000002c2810723c */ /* 0x040ff00000001810 */
[C---:B--2---:R-:W-:Y:S01]  /*8420*/  HMMA.16816.F32 R4, R40.reuse, R24, R4 ;  /* 0x000000182804723c */ /* 0x044fe20000001804 */
[----:B------:R-:W3:Y:S07]  /*8430*/  LDL.LU.64 R24, [R1+0xa88] ;  /* 0x000a880001187983 */ /* 0x000eee0000300a00 */
[C---:B------:R-:W-:Y:S08]  /*8440*/  HMMA.16816.F32 R20, R40.reuse, R8, R20 ;  /* 0x000000082814723c */ /* 0x040ff00000001814 */
[C---:B------:R-:W-:Y:S08]  /*8450*/  HMMA.16816.F32 R32, R40.reuse, R12, R32 ;  /* 0x0000000c2820723c */ /* 0x040ff00000001820 */
[----:B------:R-:W-:Y:S01]  /*8460*/  HMMA.16816.F32 R36, R40, R48, R36 ;  /* 0x000000302824723c */ /* 0x000fe20000001824 */
[----:B------:R-:W-:Y:S01]  /*8470*/  MOV R42, R10 ;  /* 0x0000000a002a7202 */ /* 0x000fe20000000f00 */
[----:B------:R-:W-:Y:S01]  /*8480*/  IMAD.MOV.U32 R43, RZ, RZ, R11 ;  /* 0x000000ffff2b7224 */ /* 0x000fe200078e000b */
[----:B------:R-:W2:Y:S04]  /*8490*/  LDL.LU R10, [R1+0xa84] ;  /* 0x000a8400010a7983 */ /* 0x000ea80000300800 */
[----:B------:R-:W2:Y:S01]  /*84a0*/  LDL.LU R11, [R1+0xa80] ;  /* 0x000a8000010b7983 */ /* 0x000ea20000300800 */
[----:B---3--:R-:W-:Y:S01]  /*84b0*/  HMMA.16816.F32 R16, R24, R46, R16 ;  /* 0x0000002e1810723c */ /* 0x008fe20000001810 */
[----:B------:R-:W-:Y:S01]  /*84c0*/  MOV R46, R14 ;  /* 0x0000000e002e7202 */ /* 0x000fe20000000f00 */
[----:B------:R-:W-:Y:S01]  /*84d0*/  IMAD.MOV.U32 R47, RZ, RZ, R15 ;  /* 0x000000ffff2f7224 */ /* 0x000fe200078e000f */
[----:B------:R-:W3:Y:S04]  /*84e0*/  LDL.LU R14, [R1+0xa7c] ;  /* 0x000a7c00010e7983 */ /* 0x000ee80000300800 */
[----:B------:R-:W3:-:S12]  /*84f0*/  LDL.LU R15, [R1+0xa78] ;  /* 0x000a7800010f7983 */ /* 0x000ed80000300800 */
[----:B------:R-:W-:Y:S02]  /*8500*/  IMAD.MOV.U32 R8, RZ, RZ, R18 ;  /* 0x000000ffff087224 */ /* 0x000fe400078e0012 */
[----:B------:R-:W-:Y:S02]  /*8510*/  IMAD.MOV.U32 R18, RZ, RZ, R51 ;  /* 0x000000ffff127224 */ /* 0x000fe400078e0033 */
[----:B------:R-:W4:Y:S01]  /*8520*/  LDL.LU R51, [R1+0xa74] ;  /* 0x000a740001337983 */ /* 0x000f220000300800 */
[----:B------:R-:W-:Y:S01]  /*8530*/  IMAD.MOV.U32 R0, RZ, RZ, R19 ;  /* 0x000000ffff007224 */ /* 0x000fe200078e0013 */
[----:B------:R-:W-:Y:S02]  /*8540*/  MOV R19, R3 ;  /* 0x0000000300137202 */ /* 0x000fe40000000f00 */
[----:B------:R-:W5:Y:S01]  /*8550*/  LDL.LU R3, [R1+0xa70] ;  /* 0x000a700001037983 */ /* 0x000f620000300800 */
[----:B--2---:R-:W-:Y:S01]  /*8560*/  HMMA.16816.F32 R20, R24, R10, R20 ;  /* 0x0000000a1814723c */ /* 0x004fe20000001814 */
[----:B------:R-:W-:Y:S01]  /*8570*/  IMAD.MOV.U32 R12, RZ, RZ, R16 ;  /* 0x000000ffff0c7224 */ /* 0x000fe200078e0010 */
[----:B------:R-:W-:-:S15]  /*8580*/  MOV R9, R17 ;  /* 0x0000001100097202 */ /* 0x000fde0000000f00 */
[----:B------:R-:W-:Y:S02]  /*8590*/  NOP ;  /* 0x0000000000007918 */ /* 0x000fe40000000000 */
[----:B------:R-:W-:Y:S01]  /*85a0*/  IMAD.MOV.U32 R40, RZ, RZ, R20 ;  /* 0x000000ffff287224 */ /* 0x000fe200078e0014 */
[----:B------:R-:W-:Y:S01]  /*85b0*/  MOV R16, R22 ;  /* 0x0000001600107202 */ /* 0x000fe20000000f00 */
[----:B------:R-:W-:Y:S02]  /*85c0*/  IMAD.MOV.U32 R17, RZ, RZ, R21 ;  /* 0x000000ffff117224 */ /* 0x000fe400078e0015 */
[----:B------:R-:W-:Y:S01]  /*85d0*/  IMAD.MOV.U32 R13, RZ, RZ, R23 ;  /* 0x000000ffff0d7224 */ /* 0x000fe200078e0017 */
[----:B------:R-:W-:Y:S01]  /*85e0*/  HMMA.16816.F32 R52, R24, R42, R52 ;  /* 0x0000002a1834723c */ /* 0x000fe20000001834 */
[----:B------:R-:W-:Y:S01]  /*85f0*/  IMAD.MOV.U32 R10, RZ, RZ, R61 ;  /* 0x000000ffff0a7224 */ /* 0x000fe200078e003d */
[----:B------:R-:W-:-:S07]  /*8600*/  MOV R11, R60 ;  /* 0x0000003c000b7202 */ /* 0x000fce0000000f00 */
[C---:B------:R-:W-:Y:S08]  /*8610*/  HMMA.16816.F32 R28, R24.reuse, R10, R28 ;  /* 0x0000000a181c723c */ /* 0x040ff0000000181c */
[C---:B------:R-:W-:Y:S08]  /*8620*/  HMMA.16816.F32 R56, R24.reuse, R46, R56 ;  /* 0x0000002e1838723c */ /* 0x040ff00000001838 */
[C---:B---3--:R-:W-:Y:S08]  /*8630*/  HMMA.16816.F32 R20, R24.reuse, R14, R32 ;  /* 0x0000000e1814723c */ /* 0x048ff00000001820 */
[C---:B----4-:R-:W-:Y:S11]  /*8640*/  HMMA.16816.F32 R36, R24.reuse, R50, R36 ;  /* 0x000000321824723c */ /* 0x050ff60000001824 */
[----:B------:R0:W-:Y:S04]  /*8650*/  STL.64 [R1+0xa58], R22 ;  /* 0x000a581601007387 */ /* 0x0001e80000100a00 */
[----:B------:R1:W-:Y:S04]  /*8660*/  STL.64 [R1+0xa50], R20 ;  /* 0x000a501401007387 */ /* 0x0003e80000100a00 */
[----:B-----5:R-:W-:Y:S01]  /*8670*/  LDSM.16.M88.4 R32, [R3+UR6+0x21180] ;  /* 0x021180060320783b */ /* 0x020fe20008000200 */
[----:B0-----:R-:W-:Y:S01]  /*8680*/  MOV R22, R16 ;  /* 0x0000001000167202 */ /* 0x001fe20000000f00 */
[----:B------:R-:W-:Y:S01]  /*8690*/  IMAD.MOV.U32 R23, RZ, RZ, R13 ;  /* 0x000000ffff177224 */ /* 0x000fe200078e000d */
[----:B------:R-:W-:Y:S01]  /*86a0*/  HMMA.16816.F32 R24, R24, R18, R4 ;  /* 0x000000121818723c */ /* 0x000fe20000001804 */
[----:B------:R-:W-:Y:S01]  /*86b0*/  LDSM.16.M88.4 R4, [R3+UR6+0x25180] ;  /* 0x025180060304783b */ /* 0x000fe20008000200 */
[----:B-1----:R-:W-:-:S02]  /*86c0*/  IMAD.MOV.U32 R20, RZ, RZ, R40 ;  /* 0x000000ffff147224 */ /* 0x002fc400078e0028 */
[----:B------:R-:W-:Y:S01]  /*86d0*/  IMAD.MOV.U32 R21, RZ, RZ, R17 ;  /* 0x000000ffff157224 */ /* 0x000fe200078e0011 */
[----:B------:R-:W-:Y:S04]  /*86e0*/  STL.64 [R1+0xa68], R22 ;  /* 0x000a681601007387 */ /* 0x000fe80000100a00 */
[----:B------:R0:W-:Y:S04]  /*86f0*/  STL.64 [R1+0xa60], R20 ;  /* 0x000a601401007387 */ /* 0x0001e80000100a00 */
[----:B------:R-:W-:Y:S04]  /*8700*/  STL.64 [R1+0xa48], R38 ;  /* 0x000a482601007387 */ /* 0x000fe80000100a00 */
[----:B------:R-:W-:Y:S01]  /*8710*/  STL.64 [R1+0xa40], R36 ;  /* 0x000a402401007387 */ /* 0x000fe20000100a00 */
[----:B0-----:R-:W-:-:S03]  /*8720*/  IMAD.MOV.U32 R20, RZ, RZ, R12 ;  /* 0x000000ffff147224 */ /* 0x001fc600078e000c */
[----:B------:R-:W-:Y:S04]  /*8730*/  LDSM.16.MT88.4 R40, [R2+0x1c000] ;  /* 0x01c000000228783b */ /* 0x000fe80000004200 */
[----:B------:R-:W0:Y:S04]  /*8740*/  LDSM.16.M88.4 R12, [R3+UR6+0x20180] ;  /* 0x02018006030c783b */ /* 0x000e280008000200 */
[----:B------:R-:W1:Y:S01]  /*8750*/  LDSM.16.M88.4 R36, [R3+UR6+0x22180] ;  /* 0x022180060324783b */ /* 0x000e620008000200 */
[----:B------:R-:W-:Y:S01]  /*8760*/  MOV R21, R9 ;  /* 0x0000000900157202 */ /* 0x000fe20000000f00 */
[----:B------:R-:W-:-:S02]  /*8770*/  IMAD.MOV.U32 R22, RZ, RZ, R8 ;  /* 0x000000ffff167224 */ /* 0x000fc400078e0008 */
[----:B------:R-:W-:Y:S01]  /*8780*/  IMAD.MOV.U32 R23, RZ, RZ, R0 ;  /* 0x000000ffff177224 */ /* 0x000fe200078e0000 */
[----:B------:R-:W-:Y:S04]  /*8790*/  STL.64 [R1+0xa30], R30 ;  /* 0x000a301e01007387 */ /* 0x000fe80000100a00 */
[----:B------:R-:W-:Y:S04]  /*87a0*/  STL.64 [R1+0xa28], R28 ;  /* 0x000a281c01007387 */ /* 0x000fe80000100a00 */
[----:B------:R-:W-:Y:S04]  /*87b0*/  STL [R1+0xa3c], R58 ;  /* 0x000a3c3a01007387 */ /* 0x000fe80000100800 */
[----:B------:R-:W-:Y:S04]  /*87c0*/  STL [R1+0xa38], R59 ;  /* 0x000a383b01007387 */ /* 0x000fe80000100800 */
[----:B------:R-:W2:Y:S04]  /*87d0*/  LDSM.16.M88.4 R28, [R3+UR6+0x23180] ;  /* 0x02318006031c783b */ /* 0x000ea80008000200 */
[----:B------:R-:W-:Y:S04]  /*87e0*/  LDSM.16.M88.4 R8, [R3+UR6+0x24180] ;  /* 0x024180060308783b */ /* 0x000fe80008000200 */
[----:B------:R-:W3:Y:S04]  /*87f0*/  LDSM.16.M88.4 R48, [R3+UR6+0x26180] ;  /* 0x026180060330783b */ /* 0x000ee80008000200 */
[----:B------:R-:W4:Y:S04]  /*8800*/  LDSM.16.M88.4 R44, [R3+UR6+0x27180] ;  /* 0x02718006032c783b */ /* 0x000f280008000200 */
[----:B0-----:R0:W-:Y:S04]  /*8810*/  STL.64 [R1+0x18], R14 ;  /* 0x0000180e01007387 */ /* 0x0011e80000100a00 */
[----:B-1----:R-:W-:Y:S04]  /*8820*/  STL [R1+0x38], R38 ;  /* 0x0000382601007387 */ /* 0x002fe80000100800 */
[----:B------:R1:W5:Y:S01]  /*8830*/  LDSM.16.MT88.4 R16, [R2+0x1e000] ;  /* 0x01e000000210783b */ /* 0x0003620000004200 */
[----:B0-----:R-:W-:Y:S03]  /*8840*/  HMMA.16816.F32 R12, R40, R12, R20 ;  /* 0x0000000c280c723c */ /* 0x001fe60000001814 */
[----:B------:R-:W2:Y:S04]  /*8850*/  LDL.LU.64 R22, [R1+0xa68] ;  /* 0x000a680001167983 */ /* 0x000ea80000300a00 */
[----:B------:R-:W2:Y:S01]  /*8860*/  LDL.LU.64 R20, [R1+0xa60] ;  /* 0x000a600001147983 */ /* 0x000ea20000300a00 */
[----:B------:R-:W-:Y:S01]  /*8870*/  MOV R58, R34 ;  /* 0x00000022003a7202 */ /* 0x000fe20000000f00 */
[----:B------:R-:W-:-:S02]  /*8880*/  IMAD.MOV.U32 R59, RZ, RZ, R35 ;  /* 0x000000ffff3b7224 */ /* 0x000fc400078e0023 */
[----:B-1----:R-:W3:Y:S01]  /*8890*/  LDL.64 R2, [R1+0x598] ;  /* 0x0005980001027983 */ /* 0x002ee20000100a00 */
[----:B--2---:R-:W-:Y:S03]  /*88a0*/  HMMA.16816.F32 R32, R40, R32, R20 ;  /* 0x000000202820723c */ /* 0x004fe60000001814 */
[----:B------:R-:W2:Y:S04]  /*88b0*/  LDL.LU.64 R22, [R1+0xa58] ;  /* 0x000a580001167983 */ /* 0x000ea80000300a00 */
[----:B------:R-:W2:Y:S01]  /*88c0*/  LDL.LU.64 R20, [R1+0xa50] ;  /* 0x000a500001147983 */ /* 0x000ea20000300a00 */
[----:B------:R-:W-:-:S11]  /*88d0*/  IMAD.MOV.U32 R61, RZ, RZ, R39 ;  /* 0x000000ffff3d7224 */ /* 0x000fd600078e0027 */
[----:B------:R0:W-:Y:S04]  /*88e0*/  STL.64 [R1+0xa18], R34 ;  /* 0x000a182201007387 */ /* 0x0001e80000100a00 */
[----:B------:R-:W-:Y:S04]  /*88f0*/  STL.64 [R1+0xa10], R32 ;  /* 0x000a102001007387 */ /* 0x000fe80000100a00 */
[----:B0-----:R-:W5:Y:S04]  /*8900*/  LDL.LU R34, [R1+0x18] ;  /* 0x0000180001227983 */ /* 0x001f680000300800 */
[----:B------:R-:W5:Y:S04]  /*8910*/  LDL.LU R35, [R1+0x1c] ;  /* 0x00001c0001237983 */ /* 0x000f680000300800 */
[----:B------:R-:W3:Y:S01]  /*8920*/  LDL.LU.64 R38, [R1+0xa48] ;  /* 0x000a480001267983 */ /* 0x000ee20000300a00 */
[----:B--2---:R-:W-:Y:S03]  /*8930*/  HMMA.16816.F32 R20, R40, R36, R20 ;  /* 0x000000242814723c */ /* 0x004fe60000001814 */
[----:B------:R-:W3:Y:S01]  /*8940*/  LDL.LU.64 R36, [R1+0xa40] ;  /* 0x000a400001247983 */ /* 0x000ee20000300a00 */
[----:B------:R-:W-:Y:S01]  /*8950*/  MOV R60, R30 ;  /* 0x0000001e003c7202 */ /* 0x000fe20000000f00 */
[----:B------:R-:W-:-:S14]  /*8960*/  IMAD.MOV.U32 R0, RZ, RZ, R31 ;  /* 0x000000ffff007224 */ /* 0x000fdc00078e001f */
[----:B------:R0:W-:Y:S04]  /*8970*/  STL.64 [R1+0xa08], R22 ;  /* 0x000a081601007387 */ /* 0x0001e80000100a00 */
[----:B------:R-:W-:Y:S01]  /*8980*/  STL.64 [R1+0xa00], R20 ;  /* 0x000a001401007387 */ /* 0x000fe20000100a00 */
[----:B0-----:R-:W-:Y:S01]  /*8990*/  IMAD.MOV.U32 R22, RZ, RZ, R58 ;  /* 0x000000ffff167224 */ /* 0x001fe200078e003a */
[----:B------:R-:W-:Y:S02]  /*89a0*/  MOV R23, R59 ;  /* 0x0000003b00177202 */ /* 0x000fe40000000f00 */
[----:B------:R-:W2:Y:S04]  /*89b0*/  LDL.LU R58, [R1+0xa3c] ;  /* 0x000a3c00013a7983 */ /* 0x000ea80000300800 */
[----:B------:R-:W2:Y:S04]  /*89c0*/  LDL.LU R59, [R1+0xa38] ;  /* 0x000a3800013b7983 */ /* 0x000ea80000300800 */
[----:B------:R-:W2:Y:S01]  /*89d0*/  LDL.LU.64 R30, [R1+0xa30] ;  /* 0x000a3000011e7983 */ /* 0x000ea20000300a00 */
[C---:B---3--:R-:W-:Y:S03]  /*89e0*/  HMMA.16816.F32 R36, R40.reuse, R28, R36 ;  /* 0x0000001c2824723c */ /* 0x048fe60000001824 */
[----:B------:R-:W3:Y:S05]  /*89f0*/  LDL.LU.64 R28, [R1+0xa28] ;  /* 0x000a2800011c7983 */ /* 0x000eea0000300a00 */
[C---:B------:R-:W-:Y:S08]  /*8a00*/  HMMA.16816.F32 R52, R40.reuse, R48, R52 ;  /* 0x000000302834723c */ /* 0x040ff00000001834 */
[----:B----4-:R-:W-:Y:S03]  /*8a10*/  HMMA.16816.F32 R24, R40, R44, R24 ;  /* 0x0000002c2818723c */ /* 0x010fe60000001818 */
[----:B------:R0:W-:Y:S04]  /*8a20*/  STL.64 [R1+0x9f8], R38 ;  /* 0x0009f82601007387 */ /* 0x0001e80000100a00 */
[----:B------:R1:W-:Y:S01]  /*8a30*/  STL.64 [R1+0x9f0], R36 ;  /* 0x0009f02401007387 */ /* 0x0003e20000100a00 */
[----:B-----5:R-:W-:Y:S03]  /*8a40*/  HMMA.16816.F32 R12, R16, R34, R12 ;  /* 0x00000022100c723c */ /* 0x020fe6000000180c */
[----:B0-----:R-:W4:Y:S01]  /*8a50*/  LDL.LU R38, [R1+0x38] ;  /* 0x0000380001267983 */ /* 0x001f220000300800 */
[----:B------:R-:W-:-:S03]  /*8a60*/  IMAD.MOV.U32 R39, RZ, RZ, R61 ;  /* 0x000000ffff277224 */ /* 0x000fc600078e003d */
[----:B------:R-:W5:Y:S01]  /*8a70*/  LDL.LU R61, [R1+0xa20] ;  /* 0x000a2000013d7983 */ /* 0x000f620000300800 */
[C---:B--2---:R-:W-:Y:S03]  /*8a80*/  HMMA.16816.F32 R56, R40.reuse, R4, R56 ;  /* 0x000000042838723c */ /* 0x044fe60000001838 */
[----:B------:R-:W2:Y:S04]  /*8a90*/  LDL.64 R4, [R1+0x590] ;  /* 0x0005900001047983 */ /* 0x000ea80000100a00 */
[----:B------:R-:W2:Y:S04]  /*8aa0*/  LDL.64 R48, [R1+0x570] ;  /* 0x0005700001307983 */ /* 0x000ea80000100a00 */
[----:B------:R-:W2:Y:S01]  /*8ab0*/  LDL.64 R44, [R1+0x580] ;  /* 0x00058000012c7983 */ /* 0x000ea20000100a00 */
[----:B---3--:R-:W-:Y:S03]  /*8ac0*/  HMMA.16816.F32 R28, R40, R8, R28 ;  /* 0x00000008281c723c */ /* 0x008fe6000000181c */
[----:B------:R-:W3:Y:S04]  /*8ad0*/  LDL.64 R8, [R1+0x578] ;  /* 0x0005780001087983 */ /* 0x000ee80000100a00 */
[----:B------:R-:W2:Y:S04]  /*8ae0*/  LDL.LU.64 R34, [R1+0xa18] ;  /* 0x000a180001227983 */ /* 0x000ea80000300a00 */
[----:B------:R-:W2:Y:S02]  /*8af0*/  LDL.LU.64 R32, [R1+0xa10] ;  /* 0x000a100001207983 */ /* 0x000ea40000300a00 */
[----:B--2---:R-:W-:Y:S02]  /*8b00*/  HMMA.16816.F32 R32, R16, R22, R32 ;  /* 0x000000161020723c */ /* 0x004fe40000001820 */
[----:B------:R-:W4:Y:S04]  /*8b10*/  LDL.LU.64 R22, [R1+0xa08] ;  /* 0x000a080001167983 */ /* 0x000f280000300a00 */
[----:B------:R-:W4:Y:S01]  /*8b20*/  LDL.LU.64 R20, [R1+0xa00] ;  /* 0x000a000001147983 */ /* 0x000f220000300a00 */
[----:B-----5:R-:W-:-:S05]  /*8b30*/  IMAD.WIDE R2, R61, 0x2, R2 ;  /* 0x000000023d027825 */ /* 0x020fca00078e0202 */
[----:B------:R-:W2:Y:S01]  /*8b40*/  LDG.E.U16 R41, desc[UR8][R2.64] ;  /* 0x0000000802297981 */ /* 0x000ea2000c1e1500 */
[C---:B------:R-:W-:Y:S08]  /*8b50*/  HMMA.16816.F32 R28, R16.reuse, R10, R28 ;  /* 0x0000000a101c723c */ /* 0x040ff0000000181c */
[----:B----4-:R-:W-:Y:S01]  /*8b60*/  HMMA.16816.F32 R20, R16, R38, R20 ;  /* 0x000000261014723c */ /* 0x010fe20000001814 */
[----:B------:R-:W4:Y:S04]  /*8b70*/  LDL.LU.64 R38, [R1+0x9f8] ;  /* 0x0009f80001267983 */ /* 0x000f280000300a00 */
[----:B-1----:R-:W4:Y:S04]  /*8b80*/  LDL.LU.64 R36, [R1+0x9f0] ;  /* 0x0009f00001247983 */ /* 0x002f280000300a00 */
[----:B------:R-:W5:Y:S01]  /*8b90*/  LDL.64 R2, [R1+0x588] ;  /* 0x0005880001027983 */ /* 0x000f620000100a00 */
[----:B------:R-:W-:Y:S01]  /*8ba0*/  IMAD.MOV.U32 R42, RZ, RZ, R60 ;  /* 0x000000ffff2a7224 */ /* 0x000fe200078e003c */
[----:B------:R-:W-:Y:S01]  /*8bb0*/  MOV R43, R0 ;  /* 0x00000000002b7202 */ /* 0x000fe20000000f00 */
[----:B---3--:R-:W-:-:S04]  /*8bc0*/  IMAD.WIDE R8, R61, 0x2, R8 ;  /* 0x000000023d087825 */ /* 0x008fc800078e0208 */
[----:B------:R-:W-:-:S05]  /*8bd0*/  IMAD.WIDE R4, R61, 0x2, R4 ;  /* 0x000000023d047825 */ /* 0x000fca00078e0204 */
[----:B------:R0:W3:Y:S01]  /*8be0*/  LDG.E.U16 R60, desc[UR8][R4.64] ;  /* 0x00000008043c7981 */ /* 0x0000e2000c1e1500 */
[----:B------:R-:W-:-:S06]  /*8bf0*/  IMAD.WIDE R10, R61, 0x2, R48 ;  /* 0x000000023d0a7825 */ /* 0x000fcc00078e0230 */
[----:B------:R-:W3:Y:S01]  /*8c00*/  LDG.E.U16 R10, desc[UR8][R10.64] ;  /* 0x000000080a0a7981 */ /* 0x000ee2000c1e1500 */
[----:B0-----:R-:W-:-:S05]  /*8c10*/  IMAD.WIDE R4, R61, 0x2, R44 ;  /* 0x000000023d047825 */ /* 0x001fca00078e022c */
[----:B------:R-:W3:Y:S01]  /*8c20*/  LDG.E.U16 R44, desc[UR8][R4.64] ;  /* 0x00000008042c7981 */ /* 0x000ee2000c1e1500 */
[----:B------:R-:W0:Y:S01]  /*8c30*/  S2R R0, SR_TID.X ;  /* 0x0000000000007919 */ /* 0x000e220000002100 */
[----:B----4-:R-:W-:Y:S02]  /*8c40*/  HMMA.16816.F32 R36, R16, R42, R36 ;  /* 0x0000002a1024723c */ /* 0x010fe40000001824 */
[----:B------:R-:W4:Y:S04]  /*8c50*/  LDL.64 R42, [R1+0x568] ;  /* 0x00056800012a7983 */ /* 0x000f280000100a00 */
[----:B--2---:R1:W-:Y:S04]  /*8c60*/  STL [R1+0x24], R41 ;  /* 0x0000242901007387 */ /* 0x0043e80000100800 */
[----:B-1----:R-:W2:Y:S04]  /*8c70*/  LDL.64 R40, [R1+0x560] ;  /* 0x0005600001287983 */ /* 0x002ea80000100a00 */
[----:B------:R1:W-:Y:S01]  /*8c80*/  STL [R1+0x9d8], R30 ;  /* 0x0009d81e01007387 */ /* 0x0003e20000100800 */
[----:B-----5:R-:W-:-:S05]  /*8c90*/  IMAD.WIDE R2, R61, 0x2, R2 ;  /* 0x000000023d027825 */ /* 0x020fca00078e0202 */
[----:B------:R4:W5:Y:S04]  /*8ca0*/  LDG.E.U16 R45, desc[UR8][R2.64] ;  /* 0x00000008022d7981 */ /* 0x000968000c1e1500 */
[----:B-1----:R-:W3:Y:S04]  /*8cb0*/  LDG.E.U16 R30, desc[UR8][R8.64] ;  /* 0x00000008081e7981 */ /* 0x002ee8000c1e1500 */
[----:B------:R-:W3:Y:S01]  /*8cc0*/  LDL R8, [R1+0x30c] ;  /* 0x00030c0001087983 */ /* 0x000ee20000100800 */
[----:B------:R-:W-:Y:S01]  /*8cd0*/  HMMA.16816.F32 R56, R16, R6, R56 ;  /* 0x000000061038723c */ /* 0x000fe20000001838 */
[----:B0-----:R-:W-:-:S07]  /*8ce0*/  IMAD.SHL.U32 R0, R0, 0x2, RZ ;  /* 0x0000000200007824 */ /* 0x001fce00078e00ff */
[----:B------:R-:W-:Y:S01]  /*8cf0*/  HMMA.16816.F32 R52, R16, R50, R52 ;  /* 0x000000321034723c */ /* 0x000fe20000001834 */
[----:B------:R-:W-:-:S04]  /*8d00*/  LOP3.LUT R0, R0, 0x6, RZ, 0xc0, !PT ;  /* 0x0000000600007812 */ /* 0x000fc800078ec0ff */
[----:B------:R-:W-:-:S06]  /*8d10*/  IADD3 R0, P1, PT, R0, UR4, RZ ;  /* 0x0000000400007c10 */ /* 0x000fcc000ff3e0ff */
[----:B------:R-:W-:Y:S04]  /*8d20*/  STL [R1+0x9e0], R58 ;  /* 0x0009e03a01007387 */ /* 0x000fe80000100800 */
[----:B------:R-:W-:Y:S04]  /*8d30*/  STL [R1+0x9dc], R59 ;  /* 0x0009dc3b01007387 */ /* 0x000fe80000100800 */
[----:B------:R-:W5:Y:S01]  /*8d40*/  LDL.64 R6, [R1+0x558] ;  /* 0x0005580001067983 */ /* 0x000f620000100a00 */
[----:B------:R-:W-:Y:S01]  /*8d50*/  FMUL R33, R33, UR10 ;  /* 0x0000000a21217c20 */ /* 0x000fe20008400000 */
[----:B----4-:R-:W-:-:S02]  /*8d60*/  IMAD.WIDE R2, R61, 0x2, R42 ;  /* 0x000000023d027825 */ /* 0x010fc400078e022a */
[----:B------:R-:W4:Y:S04]  /*8d70*/  LDL.64 R42, [R1+0x550] ;  /* 0x00055000012a7983 */ /* 0x000f280000100a00 */
[----:B------:R0:W4:Y:S01]  /*8d80*/  LDG.E.U16 R9, desc[UR8][R2.64] ;  /* 0x0000000802097981 */ /* 0x000122000c1e1500 */
[----:B--2---:R-:W-:-:S03]  /*8d90*/  IMAD.WIDE R4, R61, 0x2, R40 ;  /* 0x000000023d047825 */ /* 0x004fc600078e0228 */
[----:B------:R-:W2:Y:S01]  /*8da0*/  LDL.64 R40, [R1+0x548] ;  /* 0x0005480001287983 */ /* 0x000ea20000100a00 */
[----:B0-----:R-:W-:Y:S01]  /*8db0*/  IADD3 R3, P6, PT, R0, 0x9, RZ ;  /* 0x0000000900037810 */ /* 0x001fe20007fde0ff */
[----:B------:R-:W-:Y:S02]  /*8dc0*/  IMAD.X R2, RZ, RZ, UR5, P1 ;  /* 0x00000005ff027e24 */ /* 0x000fe400088e06ff */
[----:B------:R3:W-:Y:S04]  /*8dd0*/  STL [R1+0x9e8], R54 ;  /* 0x0009e83601007387 */ /* 0x0007e80000100800 */
[----:B------:R-:W-:Y:S04]  /*8de0*/  STL [R1+0x9e4], R55 ;  /* 0x0009e43701007387 */ /* 0x000fe80000100800 */
[----:B------:R0:W2:Y:S01]  /*8df0*/  LDG.E.U16 R5, desc[UR8][R4.64] ;  /* 0x0000000804057981 */ /* 0x0000a2000c1e1500 */
[----:B---3--:R-:W-:-:S02]  /*8e00*/  LOP3.LUT R54, R8, 0x8, RZ, 0xfc, !PT ;  /* 0x0000000808367812 */ /* 0x008fc400078efcff */
[C---:B------:R-:W-:Y:S02]  /*8e10*/  ISETP.GT.U32.AND P4, PT, R3.reuse, R8, PT ;  /* 0x000000080300720c */ /* 0x040fe40003f84070 */
[----:B------:R-:W-:Y:S02]  /*8e20*/  ISETP.GT.U32.AND P3, PT, R3, R54, PT ;  /* 0x000000360300720c */ /* 0x000fe40003f64070 */
[----:B------:R-:W-:Y:S01]  /*8e30*/  IADD3.X R3, PT, PT, RZ, R2, RZ, P6, !PT ;  /* 0x00000002ff037210 */ /* 0x000fe200037fe4ff */
[----:B------:R-:W-:Y:S03]  /*8e40*/  STL [R1+0x20], R60 ;  /* 0x0000203c01007387 */ /* 0x000fe60000100800 */
[C---:B------:R-:W-:Y:S01]  /*8e50*/  ISETP.GT.U32.AND.EX P4, PT, R3.reuse, RZ, PT, P4 ;  /* 0x000000ff0300720c */ /* 0x040fe20003f84140 */
[----:B-----5:R-:W-:Y:S01]  /*8e60*/  STL [R1+0x1c], R45 ;  /* 0x00001c2d01007387 */ /* 0x020fe20000100800 */
[----:B------:R-:W-:-:S02]  /*8e70*/  ISETP.GT.U32.AND.EX P3, PT, R3, RZ, PT, P3 ;  /* 0x000000ff0300720c */ /* 0x000fc40003f64130 */
[----:B------:R-:W-:Y:S01]  /*8e80*/  FSEL R3, R33, -INF , !P4 ;  /* 0xff80000021037808 */ /* 0x000fe20006000000 */
[----:B------:R-:W-:Y:S04]  /*8e90*/  STL [R1+0x18], R44 ;  /* 0x0000182c01007387 */ /* 0x000fe80000100800 */
[----:B------:R-:W-:Y:S04]  /*8ea0*/  STL [R1+0x14], R30 ;  /* 0x0000141e01007387 */ /* 0x000fe80000100800 */
[----:B------:R1:W-:Y:S04]  /*8eb0*/  STL [R1+0x10], R10 ;  /* 0x0000100a01007387 */ /* 0x0003e80000100800 */
[----:B-1----:R-:W3:Y:S04]  /*8ec0*/  LDL.64 R10, [R1+0x540] ;  /* 0x00054000010a7983 */ /* 0x002ee80000100a00 */
[----:B------:R1:W-:Y:S04]  /*8ed0*/  STL [R1+0x9ec], R3 ;  /* 0x0009ec0301007387 */ /* 0x0003e80000100800 */
[----:B-1----:R-:W5:Y:S01]  /*8ee0*/  LDL R3, [R1+0x30c] ;  /* 0x00030c0001037983 */ /* 0x002f620000100800 */
[----:B0-----:R-:W-:Y:S01]  /*8ef0*/  IADD3 R4, P0, PT, R0, 0x10, RZ ;  /* 0x0000001000047810 */ /* 0x001fe20007f1e0ff */
[----:B------:R-:W-:-:S03]  /*8f00*/  FMUL R35, R35, UR10 ;  /* 0x0000000a23237c20 */ /* 0x000fc60008400000 */
[C---:B------:R-:W-:Y:S02]  /*8f10*/  ISETP.GT.U32.AND P5, PT, R4.reuse, R8, PT ;  /* 0x000000080400720c */ /* 0x040fe40003fa4070 */
[----:B------:R-:W-:Y:S02]  /*8f20*/  ISETP.GT.U32.AND P2, PT, R4, R54, PT ;  /* 0x000000360400720c */ /* 0x000fe40003f44070 */
[----:B------:R-:W-:-:S04]  /*8f30*/  IADD3 R4, P6, PT, R0, 0x11, RZ ;  /* 0x0000001100047810 */ /* 0x000fc80007fde0ff */
[C---:B------:R-:W-:Y:S02]  /*8f40*/  ISETP.GT.U32.AND P1, PT, R4.reuse, R8, PT ;  /* 0x000000080400720c */ /* 0x040fe40003f24070 */
[----:B------:R-:W-:Y:S02]  /*8f50*/  ISETP.GT.U32.AND P4, PT, R4, R54, PT ;  /* 0x000000360400720c */ /* 0x000fe40003f84070 */
[----:B------:R-:W-:Y:S02]  /*8f60*/  FSEL R4, R35, -INF , !P3 ;  /* 0xff80000023047808 */ /* 0x000fe40005800000 */
[----:B------:R-:W-:Y:S01]  /*8f70*/  IADD3 R8, P3, PT, R0, 0x18, RZ ;  /* 0x0000001800087810 */ /* 0x000fe20007f7e0ff */
[----:B------:R-:W-:-:S03]  /*8f80*/  IMAD.X R60, RZ, RZ, R2, P6 ;  /* 0x000000ffff3c7224 */ /* 0x000fc600030e0602 */
[----:B------:R-:W-:Y:S01]  /*8f90*/  ISETP.GT.U32.AND P6, PT, R8, R54, PT ;  /* 0x000000360800720c */ /* 0x000fe20003fc4070 */
[C---:B------:R-:W-:Y:S01]  /*8fa0*/  IMAD.WIDE R6, R61.reuse, 0x2, R6 ;  /* 0x000000023d067825 */ /* 0x040fe200078e0206 */
[----:B------:R-:W-:Y:S04]  /*8fb0*/  HMMA.16816.F32 R24, R16, R46, R24 ;  /* 0x0000002e1018723c */ /* 0x000fe80000001818 */
[----:B------:R0:W3:Y:S04]  /*8fc0*/  LDG.E.U16 R45, desc[UR8][R6.64] ;  /* 0x00000008062d7981 */ /* 0x0000e8000c1e1500 */
[----:B----4-:R-:W-:Y:S04]  /*8fd0*/  STL [R1+0xc], R9 ;  /* 0x00000c0901007387 */ /* 0x010fe80000100800 */
[----:B------:R-:W4:Y:S04]  /*8fe0*/  LDL.64 R58, [R1+0x530] ;  /* 0x00053000013a7983 */ /* 0x000f280000100a00 */
[----:B--2---:R1:W-:Y:S01]  /*8ff0*/  STL [R1+0x8], R5 ;  /* 0x0000080501007387 */ /* 0x0043e20000100800 */
[----:B0-----:R-:W-:-:S03]  /*9000*/  IMAD.WIDE R6, R61, 0x2, R40 ;  /* 0x000000023d067825 */ /* 0x001fc600078e0228 */
[----:B------:R-:W2:Y:S04]  /*9010*/  LDL.64 R16, [R1+0x528] ;  /* 0x0005280001107983 */ /* 0x000ea80000100a00 */
[----:B------:R-:W4:Y:S01]  /*9020*/  LDL.64 R40, [R1+0x518] ;  /* 0x0005180001287983 */ /* 0x000f220000100a00 */
[----:B-1----:R-:W-:-:S03]  /*9030*/  IMAD.X R5, RZ, RZ, R2, P0 ;  /* 0x000000ffff057224 */ /* 0x002fc600000e0602 */
[----:B------:R-:W4:Y:S04]  /*9040*/  LDL.64 R50, [R1+0x508] ;  /* 0x0005080001327983 */ /* 0x000f280000100a00 */
[----:B------:R-:W4:Y:S04]  /*9050*/  LDL.64 R18, [R1+0x510] ;  /* 0x0005100001127983 */ /* 0x000f280000100a00 */
[----:B------:R-:W4:Y:S04]  /*9060*/  LDL.64 R48, [R1+0x500] ;  /* 0x0005000001307983 */ /* 0x000f280000100a00 */
[----:B------:R-:W4:Y:S04]  /*9070*/  LDG.E.U16 R35, desc[UR8][R6.64] ;  /* 0x0000000806237981 */ /* 0x000f28000c1e1500 */
[----:B------:R-:W4:Y:S01]  /*9080*/  LDL.64 R46, [R1+0x520] ;  /* 0x00052000012e7983 */ /* 0x000f220000100a00 */
[----:B-----5:R-:W-:Y:S01]  /*9090*/  ISETP.GT.U32.AND P0, PT, R8, R3, PT ;  /* 0x000000030800720c */ /* 0x020fe20003f04070 */
[----:B------:R-:W-:-:S05]  /*90a0*/  IMAD.WIDE R8, R61, 0x2, R42 ;  /* 0x000000023d087825 */ /* 0x000fca00078e022a */
[----:B------:R-:W5:Y:S04]  /*90b0*/  LDG.E.U16 R43, desc[UR8][R8.64] ;  /* 0x00000008082b7981 */ /* 0x000f68000c1e1500 */
[----:B------:R-:W5:Y:S01]  /*90c0*/  LDL.64 R8, [R1+0x538] ;  /* 0x0005380001087983 */ /* 0x000f620000100a00 */
[----:B---3--:R-:W-:Y:S01]  /*90d0*/  IMAD.WIDE R10, R61, 0x2, R10 ;  /* 0x000000023d0a7825 */ /* 0x008fe200078e020a */
[C---:B------:R-:W-:Y:S02]  /*90e0*/  ISETP.GT.U32.AND.EX P5, PT, R5.reuse, RZ, PT, P5 ;  /* 0x000000ff0500720c */ /* 0x040fe40003fa4150 */
[----:B------:R-:W-:Y:S02]  /*90f0*/  ISETP.GT.U32.AND.EX P2, PT, R5, RZ, PT, P2 ;  /* 0x000000ff0500720c */ /* 0x000fe40003f44120 */
[----:B------:R4:W3:Y:S01]  /*9100*/  LDG.E.U16 R5, desc[UR8][R10.64] ;  /* 0x000000080a057981 */ /* 0x0008e2000c1e1500 */
[----:B--2---:R-:W-:-:S04]  /*9110*/  IMAD.WIDE R16, R61, 0x2, R16 ;  /* 0x000000023d107825 */ /* 0x004fc800078e0210 */
[C---:B----4-:R-:W-:Y:S02]  /*9120*/  IMAD.WIDE R10, R61.reuse, 0x2, R40 ;  /* 0x000000023d0a7825 */ /* 0x050fe400078e0228 */
[----:B------:R-:W2:Y:S04]  /*9130*/  LDL.64 R40, [R1+0x4d0] ;  /* 0x0004d00001287983 */ /* 0x000ea80000100a00 */
[----:B------:R0:W4:Y:S01]  /*9140*/  LDG.E.U16 R30, desc[UR8][R10.64] ;  /* 0x000000080a1e7981 */ /* 0x000122000c1e1500 */
[----:B------:R-:W-:-:S04]  /*9150*/  IMAD.WIDE R18, R61, 0x2, R18 ;  /* 0x000000023d127825 */ /* 0x000fc800078e0212 */
[----:B0-----:R-:W-:-:S04]  /*9160*/  IMAD.WIDE R10, R61, 0x2, R48 ;  /* 0x000000023d0a7825 */ /* 0x001fc800078e0230 */
[----:B-----5:R-:W-:-:S06]  /*9170*/  IMAD.WIDE R6, R61, 0x2, R8 ;  /* 0x000000023d067825 */ /* 0x020fcc00078e0208 */
[----:B------:R-:W5:Y:S04]  /*9180*/  LDG.E.U16 R6, desc[UR8][R6.64] ;  /* 0x0000000806067981 */ /* 0x000f68000c1e1500 */
[----:B------:R0:W2:Y:S02]  /*9190*/  LDG.E.U16 R7, desc[UR8][R16.64] ;  /* 0x0000000810077981 */ /* 0x0000a4000c1e1500 */
[C---:B0-----:R-:W-:Y:S02]  /*91a0*/  IMAD.WIDE R16, R61.reuse, 0x2, R50 ;  /* 0x000000023d107825 */ /* 0x041fe400078e0232 */
[----:B------:R-:W2:Y:S04]  /*91b0*/  LDG.E.U16 R51, desc[UR8][R18.64] ;  /* 0x0000000812337981 */ /* 0x000ea8000c1e1500 */
[----:B------:R-:W2:Y:S04]  /*91c0*/  LDG.E.U16 R48, desc[UR8][R16.64] ;  /* 0x0000000810307981 */ /* 0x000ea8000c1e1500 */
[----:B------:R-:W2:Y:S04]  /*91d0*/  LDL.64 R18, [R1+0x4f0] ;  /* 0x0004f00001127983 */ /* 0x000ea80000100a00 */
[----:B------:R-:W3:Y:S01]  /*91e0*/  LDL.64 R16, [R1+0x4f8] ;  /* 0x0004f80001107983 */ /* 0x000ee20000100a00 */
[----:B------:R-:W-:-:S03]  /*91f0*/  IMAD.WIDE R8, R61, 0x2, R58 ;  /* 0x000000023d087825 */ /* 0x000fc600078e023a */
[----:B------:R-:W4:Y:S04]  /*9200*/  LDL.64 R58, [R1+0x4e8] ;  /* 0x0004e800013a7983 */ /* 0x000f280000100a00 */
[----:B------:R0:W4:Y:S02]  /*9210*/  LDG.E.U16 R44, desc[UR8][R8.64] ;  /* 0x00000008082c7981 */ /* 0x000124000c1e1500 */
[C---:B0-----:R-:W-:Y:S02]  /*9220*/  IMAD.WIDE R8, R61.reuse, 0x2, R46 ;  /* 0x000000023d087825 */ /* 0x041fe400078e022e */
[----:B------:R-:W4:Y:S04]  /*9230*/  LDL.64 R46, [R1+0x4d8] ;  /* 0x0004d800012e7983 */ /* 0x000f280000100a00 */
[----:B------:R-:W4:Y:S04]  /*9240*/  LDG.E.U16 R8, desc[UR8][R8.64] ;  /* 0x0000000808087981 */ /* 0x000f28000c1e1500 */
[----:B------:R3:W5:Y:S01]  /*9250*/  LDG.E.U16 R9, desc[UR8][R10.64] ;  /* 0x000000080a097981 */ /* 0x000762000c1e1500 */
[----:B--2---:R-:W-:-:S04]  /*9260*/  IMAD.WIDE R18, R61, 0x2, R18 ;  /* 0x000000023d127825 */ /* 0x004fc800078e0212 */
[----:B---3--:R-:W-:-:S06]  /*9270*/  IMAD.WIDE R10, R61, 0x2, R16 ;  /* 0x000000023d0a7825 */ /* 0x008fcc00078e0210 */
[----:B------:R-:W2:Y:S04]  /*9280*/  LDG.E.U16 R10, desc[UR8][R10.64] ;  /* 0x000000080a0a7981 */ /* 0x000ea8000c1e1500 */
[----:B------:R-:W3:Y:S04]  /*9290*/  LDG.E.U16 R11, desc[UR8][R18.64] ;  /* 0x00000008120b7981 */ /* 0x000ee8000c1e1500 */
[----:B------:R-:W2:Y:S01]  /*92a0*/  LDL.64 R18, [R1+0x4e0] ;  /* 0x0004e00001127983 */ /* 0x000ea20000100a00 */
[----:B----4-:R-:W-:-:S03]  /*92b0*/  IMAD.WIDE R16, R61, 0x2, R58 ;  /* 0x000000023d107825 */ /* 0x010fc600078e023a */
[----:B------:R-:W4:Y:S04]  /*92c0*/  LDL.64 R58, [R1+0x4a0] ;  /* 0x0004a000013a7983 */ /* 0x000f280000100a00 */
[----:B------:R2:W3:Y:S02]  /*92d0*/  LDG.E.U16 R33, desc[UR8][R16.64] ;  /* 0x0000000810217981 */ /* 0x0004e4000c1e1500 */
[----:B--2---:R-:W-:-:S04]  /*92e0*/  IMAD.WIDE R16, R61, 0x2, R18 ;  /* 0x000000023d107825 */ /* 0x004fc800078e0212 */
[C---:B------:R-:W-:Y:S01]  /*92f0*/  IMAD.WIDE R18, R61.reuse, 0x2, R46 ;  /* 0x000000023d127825 */ /* 0x040fe200078e022e */
[----:B------:R0:W2:Y:S04]  /*9300*/  LDG.E.U16 R42, desc[UR8][R16.64] ;  /* 0x00000008102a7981 */ /* 0x0000a8000c1e1500 */
[----:B------:R-:W0:Y:S04]  /*9310*/  LDL.64 R16, [R1+0x4c8] ;  /* 0x0004c80001107983 */ /* 0x000e280000100a00 */
[----:B------:R1:W-:Y:S04]  /*9320*/  STL [R1], R44 ;  /* 0x0000002c01007387 */ /* 0x0003e80000100800 */
[----:B-1----:R1:W2:Y:S04]  /*9330*/  LDG.E.U16 R44, desc[UR8][R18.64] ;  /* 0x00000008122c7981 */ /* 0x0022a8000c1e1500 */
[----:B------:R-:W1:Y:S01]  /*9340*/  LDL.64 R18, [R1+0x4c0] ;  /* 0x0004c00001127983 */ /* 0x000e620000100a00 */
[----:B------:R-:W-:-:S05]  /*9350*/  IMAD.WIDE R40, R61, 0x2, R40 ;  /* 0x000000023d287825 */ /* 0x000fca00078e0228 */
[----:B------:R0:W2:Y:S04]  /*9360*/  LDG.E.U16 R46, desc[UR8][R40.64] ;  /* 0x00000008282e7981 */ /* 0x0000a8000c1e1500 */
[----:B------:R-:W2:Y:S01]  /*9370*/  LDL.64 R40, [R1+0x4b8] ;  /* 0x0004b80001287983 */ /* 0x000ea20000100a00 */
[----:B0-----:R-:W-:-:S05]  /*9380*/  IMAD.WIDE R16, R61, 0x2, R16 ;  /* 0x000000023d107825 */ /* 0x001fca00078e0210 */
[----:B------:R-:W3:Y:S04]  /*9390*/  LDG.E.U16 R47, desc[UR8][R16.64] ;  /* 0x00000008102f7981 */ /* 0x000ee8000c1e1500 */
[----:B------:R-:W3:Y:S04]  /*93a0*/  LDL.64 R16, [R1+0x4b0] ;  /* 0x0004b00001107983 */ /* 0x000ee80000100a00 */
[----:B------:R-:W-:Y:S01]  /*93b0*/  STL [R1+0x4], R30 ;  /* 0x0000041e01007387 */ /* 0x000fe20000100800 */
[----:B-1----:R-:W-:-:S05]  /*93c0*/  IMAD.WIDE R18, R61, 0x2, R18 ;  /* 0x000000023d127825 */ /* 0x002fca00078e0212 */
[----:B------:R-:W5:Y:S04]  /*93d0*/  LDG.E.U16 R49, desc[UR8][R18.64] ;  /* 0x0000000812317981 */ /* 0x000f68000c1e1500 */
[----:B------:R-:W5:Y:S01]  /*93e0*/  LDL.64 R18, [R1+0x4a8] ;  /* 0x0004a80001127983 */ /* 0x000f620000100a00 */
[----:B--2---:R-:W-:-:S04]  /*93f0*/  IMAD.WIDE R40, R61, 0x2, R40 ;  /* 0x000000023d287825 */ /* 0x004fc800078e0228 */
[----:B------:R-:W-:Y:S01]  /*9400*/  FMUL R20, R20, UR10 ;  /* 0x0000000a14147c20 */ /* 0x000fe20008400000 */
[----:B------:R4:W2:Y:S01]  /*9410*/  LDG.E.U16 R50, desc[UR8][R40.64] ;  /* 0x0000000828327981 */ /* 0x0008a2000c1e1500 */
[C---:B------:R-:W-:Y:S01]  /*9420*/  ISETP.GT.U32.AND.EX P1, PT, R60.reuse, RZ, PT, P1 ;  /* 0x000000ff3c00720c */ /* 0x040fe20003f24110 */
[----:B----4-:R-:W-:Y:S01]  /*9430*/  IMAD.WIDE R40, R61, 0x2, R58 ;  /* 0x000000023d287825 */ /* 0x010fe200078e023a */
[----:B------:R-:W-:-:S03]  /*9440*/  ISETP.GT.U32.AND.EX P4, PT, R60, RZ, PT, P4 ;  /* 0x000000ff3c00720c */ /* 0x000fc60003f84140 */
[----:B------:R-:W-:Y:S01]  /*9450*/  FMUL R38, R38, UR10 ;  /* 0x0000000a26267c20 */ /* 0x000fe20008400000 */
[----:B------:R-:W-:Y:S01]  /*9460*/  FMUL R39, R39, UR10 ;  /* 0x0000000a27277c20 */ /* 0x000fe20008400000 */
[----:B------:R-:W-:Y:S01]  /*9470*/  FMUL R56, R56, UR10 ;  /* 0x0000000a38387c20 */ /* 0x000fe20008400000 */
[----:B------:R0:W-:Y:S01]  /*9480*/  STL [R1+0x6a8], R61 ;  /* 0x0006a83d01007387 */ /* 0x0001e20000100800 */
[----:B------:R-:W-:Y:S01]  /*9490*/  FMUL R52, R52, UR10 ;  /* 0x0000000a34347c20 */ /* 0x000fe20008400000 */
[----:B------:R-:W-:Y:S01]  /*94a0*/  FMUL R53, R53, UR10 ;  /* 0x0000000a35357c20 */ /* 0x000fe20008400000 */
[----:B------:R-:W-:Y:S01]  /*94b0*/  FMUL R24, R24, UR10 ;  /* 0x0000000a18187c20 */ /* 0x000fe20008400000 */
[----:B------:R-:W-:Y:S01]  /*94c0*/  FMUL R12, R12, UR10 ;  /* 0x0000000a0c0c7c20 */ /* 0x000fe20008400000 */
[----:B------:R-:W-:Y:S01]  /*94d0*/  FMUL R36, R36, UR10 ;  /* 0x0000000a24247c20 */ /* 0x000fe20008400000 */
[----:B------:R-:W-:Y:S01]  /*94e0*/  FMUL R34, R34, UR10 ;  /* 0x0000000a22227c20 */ /* 0x000fe20008400000 */
[----:B------:R-:W-:Y:S01]  /*94f0*/  FMUL R57, R57, UR10 ;  /* 0x0000000a39397c20 */ /* 0x000fe20008400000 */
[----:B---3--:R-:W-:-:S06]  /*9500*/  IMAD.WIDE R16, R61, 0x2, R16 ;  /* 0x000000023d107825 */ /* 0x008fcc00078e0210 */
[----:B------:R-:W3:Y:S04]  /*9510*/  LDG.E.U16 R16, desc[UR8][R16.64] ;  /* 0x0000000810107981 */ /* 0x000ee8000c1e1500 */
[----:B------:R1:W4:Y:S01]  /*9520*/  LDG.E.U16 R17, desc[UR8][R40.64] ;  /* 0x0000000828117981 */ /* 0x000322000c1e1500 */
[----:B-----5:R-:W-:-:S04]  /*9530*/  IMAD.WIDE R18, R61, 0x2, R18 ;  /* 0x000000023d127825 */ /* 0x020fc800078e0212 */
[----:B-1----:R-:W-:Y:S02]  /*9540*/  FMUL R40, R21, UR10 ;  /* 0x0000000a15287c20 */ /* 0x002fe40008400000 */
[----:B------:R1:W5:Y:S02]  /*9550*/  LDG.E.U16 R18, desc[UR8][R18.64] ;  /* 0x0000000812127981 */ /* 0x000364000c1e1500 */
[----:B-1----:R-:W-:Y:S01]  /*9560*/  FMUL R19, R22, UR10 ;  /* 0x0000000a16137c20 */ /* 0x002fe20008400000 */
[----:B------:R-:W-:Y:S02]  /*9570*/  FSEL R22, R20, -INF , !P5 ;  /* 0xff80000014167808 */ /* 0x000fe40006800000 */
[----:B------:R-:W-:Y:S02]  /*9580*/  IADD3 R21, P5, PT, R0, 0x19, RZ ;  /* 0x0000001900157810 */ /* 0x000fe40007fbe0ff */
[----:B------:R-:W-:Y:S02]  /*9590*/  FSEL R19, R19, -INF , !P2 ;  /* 0xff80000013137808 */ /* 0x000fe40005000000 */
[----:B------:R-:W-:-:S02]  /*95a0*/  FSEL R20, R40, -INF , !P1 ;  /* 0xff80000028147808 */ /* 0x000fc40004800000 */
[C---:B------:R-:W-:Y:S01]  /*95b0*/  ISETP.GT.U32.AND P2, PT, R21.reuse, R3, PT ;  /* 0x000000031500720c */ /* 0x040fe20003f44070 */
[----:B------:R-:W-:Y:S01]  /*95c0*/  BAR.SYNC.DEFER_BLOCKING 0x0 ;  /* 0x0000000000007b1d */ /* 0x000fe20000010000 */
[----:B------:R-:W-:Y:S01]  /*95d0*/  ISETP.GT.U32.AND P1, PT, R21, R54, PT ;  /* 0x000000361500720c */ /* 0x000fe20003f24070 */
[----:B------:R-:W-:Y:S01]  /*95e0*/  FMUL R21, R23, UR10 ;  /* 0x0000000a17157c20 */ /* 0x000fe20008400000 */
[----:B------:R-:W-:Y:S02]  /*95f0*/  LOP3.LUT R40, R0, 0x21, RZ, 0xfc, !PT ;  /* 0x0000002100287812 */ /* 0x000fe400078efcff */
[----:B------:R-:W-:Y:S02]  /*9600*/  IADD3.X R23, PT, PT, RZ, R2, RZ, P3, !PT ;  /* 0x00000002ff177210 */ /* 0x000fe40001ffe4ff */
[----:B------:R-:W-:Y:S02]  /*9610*/  FSEL R21, R21, -INF , !P4 ;  /* 0xff80000015157808 */ /* 0x000fe40006000000 */
[----:B------:R-:W-:-:S02]  /*9620*/  ISETP.GT.U32.AND P4, PT, R40, R54, PT ;  /* 0x000000362800720c */ /* 0x000fc40003f84070 */
[----:B------:R-:W-:Y:S01]  /*9630*/  ISETP.GT.U32.AND P3, PT, R40, R3, PT ;  /* 0x000000032800720c */ /* 0x000fe20003f64070 */
[----:B------:R-:W-:Y:S01]  /*9640*/  IMAD.X R40, RZ, RZ, R2, P5 ;  /* 0x000000ffff287224 */ /* 0x000fe200028e0602 */
[C---:B------:R-:W-:Y:S02]  /*9650*/  ISETP.GT.U32.AND.EX P6, PT, R23.reuse, RZ, PT, P6 ;  /* 0x000000ff1700720c */ /* 0x040fe40003fc4160 */
[----:B------:R-:W-:Y:S02]  /*9660*/  ISETP.GT.U32.AND.EX P0, PT, R23, RZ, PT, P0 ;  /* 0x000000ff1700720c */ /* 0x000fe40003f04100 */
[C---:B------:R-:W-:Y:S02]  /*9670*/  ISETP.GT.U32.AND.EX P2, PT, R40.reuse, RZ, PT, P2 ;  /* 0x000000ff2800720c */ /* 0x040fe40003f44120 */
[----:B------:R-:W-:Y:S01]  /*9680*/  ISETP.GT.U32.AND.EX P1, PT, R40, RZ, PT, P1 ;  /* 0x000000ff2800720c */ /* 0x000fe20003f24110 */
[----:B------:R-:W-:Y:S01]  /*9690*/  FMUL R40, R37, UR10 ;  /* 0x0000000a25287c20 */ /* 0x000fe20008400000 */
[----:B------:R-:W-:-:S02]  /*96a0*/  FSEL R37, R38, -INF , !P6 ;  /* 0xff80000026257808 */ /* 0x000fc40007000000 */
[----:B------:R-:W-:Y:S02]  /*96b0*/  IADD3 R23, P6, PT, R0, 0x8, RZ ;  /* 0x0000000800177810 */ /* 0x000fe40007fde0ff */
[----:B------:R-:W-:Y:S02]  /*96c0*/  FSEL R38, R40, -INF , !P2 ;  /* 0xff80000028267808 */ /* 0x000fe40005000000 */
[----:B------:R-:W-:Y:S02]  /*96d0*/  ISETP.GT.U32.AND P2, PT, R23, R3, PT ;  /* 0x000000031700720c */ /* 0x000fe40003f44070 */
[----:B------:R-:W-:Y:S01]  /*96e0*/  FSEL R23, R39, -INF , !P1 ;  /* 0xff80000027177808 */ /* 0x000fe20004800000 */
[----:B------:R-:W-:Y:S01]  /*96f0*/  IMAD.X R39, RZ, RZ, R2, P6 ;  /* 0x000000ffff277224 */ /* 0x000fe200030e0602 */
[C---:B------:R-:W-:Y:S02]  /*9700*/  LOP3.LUT R40, R0.reuse, 0x29, RZ, 0xfc, !PT ;  /* 0x0000002900287812 */ /* 0x040fe400078efcff */
[----:B------:R-:W-:-:S02]  /*9710*/  LOP3.LUT R41, R0, 0x28, RZ, 0xfc, !PT ;  /* 0x0000002800297812 */ /* 0x000fc400078efcff */
[C---:B------:R-:W-:Y:S02]  /*9720*/  ISETP.GT.U32.AND P1, PT, R40.reuse, R54, PT ;  /* 0x000000362800720c */ /* 0x040fe40003f24070 */
[-C--:B------:R-:W-:Y:S01]  /*9730*/  ISETP.GT.U32.AND P6, PT, R40, R3.reuse, PT ;  /* 0x000000032800720c */ /* 0x080fe20003fc4070 */
[----:B------:R-:W-:Y:S01]  /*9740*/  FMUL R40, R32, UR10 ;  /* 0x0000000a20287c20 */ /* 0x000fe20008400000 */
[----:B------:R-:W-:Y:S01]  /*9750*/  ISETP.GT.U32.AND.EX P2, PT, R39, RZ, PT, P2 ;  /* 0x000000ff2700720c */ /* 0x000fe20003f44120 */
[----:B------:R-:W-:Y:S01]  /*9760*/  FMUL R39, R29, UR10 ;  /* 0x0000000a1d277c20 */ /* 0x000fe20008400000 */
[----:B------:R-:W-:Y:S02]  /*9770*/  ISETP.GT.U32.AND.EX P3, PT, R2, RZ, PT, P3 ;  /* 0x000000ff0200720c */ /* 0x000fe40003f64130 */
[----:B------:R-:W-:Y:S02]  /*9780*/  LOP3.LUT R32, R0, 0x30, RZ, 0xfc, !PT ;  /* 0x0000003000207812 */ /* 0x000fe400078efcff */
[----:B------:R-:W-:-:S02]  /*9790*/  ISETP.GT.U32.AND P5, PT, R41, R3, PT ;  /* 0x000000032900720c */ /* 0x000fc40003fa4070 */
[----:B------:R-:W-:Y:S02]  /*97a0*/  FSEL R29, R40, -INF , !P2 ;  /* 0xff800000281d7808 */ /* 0x000fe40005000000 */
[----:B------:R-:W-:Y:S02]  /*97b0*/  FSEL R58, R39, -INF , !P3 ;  /* 0xff800000273a7808 */ /* 0x000fe40005800000 */
[C---:B------:R-:W-:Y:S02]  /*97c0*/  ISETP.GT.U32.AND P2, PT, R32.reuse, R54, PT ;  /* 0x000000362000720c */ /* 0x040fe40003f44070 */
[----:B------:R-:W-:Y:S01]  /*97d0*/  ISETP.GT.U32.AND P3, PT, R32, R3, PT ;  /* 0x000000032000720c */ /* 0x000fe20003f64070 */
[----:B------:R-:W-:Y:S01]  /*97e0*/  FMUL R32, R31, UR10 ;  /* 0x0000000a1f207c20 */ /* 0x000fe20008400000 */
[C---:B------:R-:W-:Y:S02]  /*97f0*/  ISETP.GT.U32.AND.EX P4, PT, R2.reuse, RZ, PT, P4 ;  /* 0x000000ff0200720c */ /* 0x040fe40003f84140 */
[----:B------:R-:W-:-:S02]  /*9800*/  ISETP.GT.U32.AND.EX P5, PT, R2, RZ, PT, P5 ;  /* 0x000000ff0200720c */ /* 0x000fc40003fa4150 */
[----:B------:R-:W-:Y:S02]  /*9810*/  LOP3.LUT R31, R0, 0x31, RZ, 0xfc, !PT ;  /* 0x00000031001f7812 */ /* 0x000fe400078efcff */
[----:B0-----:R-:W-:Y:S02]  /*9820*/  FSEL R61, R32, -INF , !P4 ;  /* 0xff800000203d7808 */ /* 0x001fe40006000000 */
[----:B------:R-:W-:Y:S02]  /*9830*/  FSEL R55, R56, -INF , !P5 ;  /* 0xff80000038377808 */ /* 0x000fe40006800000 */
[C---:B------:R-:W-:Y:S02]  /*9840*/  ISETP.GT.U32.AND P4, PT, R31.reuse, R54, PT ;  /* 0x000000361f00720c */ /* 0x040fe40003f84070 */
[----:B------:R-:W-:Y:S02]  /*9850*/  ISETP.GT.U32.AND P5, PT, R31, R3, PT ;  /* 0x000000031f00720c */ /* 0x000fe40003fa4070 */
[----:B------:R-:W-:-:S02]  /*9860*/  ISETP.GT.U32.AND.EX P3, PT, R2, RZ, PT, P3 ;  /* 0x000000ff0200720c */ /* 0x000fc40003f64130 */
[----:B------:R-:W-:Y:S02]  /*9870*/  LOP3.LUT R31, R0, 0x38, RZ, 0xfc, !PT ;  /* 0x00000038001f7812 */ /* 0x000fe400078efcff */
[----:B------:R-:W-:Y:S02]  /*9880*/  FSEL R60, R52, -INF , !P3 ;  /* 0xff800000343c7808 */ /* 0x000fe40005800000 */
[----:B------:R-:W-:Y:S02]  /*9890*/  ISETP.GT.U32.AND P3, PT, R31, R3, PT ;  /* 0x000000031f00720c */ /* 0x000fe40003f64070 */
[C---:B------:R-:W-:Y:S02]  /*98a0*/  ISETP.GT.U32.AND.EX P5, PT, R2.reuse, RZ, PT, P5 ;  /* 0x000000ff0200720c */ /* 0x040fe40003fa4150 */
[----:B------:R-:W-:Y:S02]  /*98b0*/  ISETP.GT.U32.AND.EX P3, PT, R2, RZ, PT, P3 ;  /* 0x000000ff0200720c */ /* 0x000fe40003f64130 */
[----:B------:R-:W-:-:S02]  /*98c0*/  FSEL R30, R53, -INF , !P5 ;  /* 0xff800000351e7808 */ /* 0x000fc40006800000 */
[-C--:B------:R-:W-:Y:S02]  /*98d0*/  ISETP.GT.U32.AND P5, PT, R0, R3.reuse, PT ;  /* 0x000000030000720c */ /* 0x080fe40003fa4070 */
[----:B------:R-:W-:Y:S02]  /*98e0*/  FSEL R59, R24, -INF , !P3 ;  /* 0xff800000183b7808 */ /* 0x000fe40005800000 */
[----:B------:R-:W-:Y:S01]  /*98f0*/  ISETP.GE.U32.AND P3, PT, R0, R3, PT ;  /* 0x000000030000720c */ /* 0x000fe20003f66070 */
[----:B------:R-:W-:Y:S01]  /*9900*/  FMUL R24, R13, UR10 ;  /* 0x0000000a0d187c20 */ /* 0x000fe20008400000 */
[C---:B------:R-:W-:Y:S02]  /*9910*/  ISETP.GT.U32.AND.EX P5, PT, R2.reuse, RZ, PT, P5 ;  /* 0x000000ff0200720c */ /* 0x040fe40003fa4150 */
[C---:B------:R-:W-:Y:S02]  /*9920*/  ISETP.GE.U32.AND.EX P3, PT, R2.reuse, RZ, PT, P3 ;  /* 0x000000ff0200720c */ /* 0x040fe40003f66130 */
[----:B------:R-:W-:-:S02]  /*9930*/  ISETP.GT.U32.AND.EX P6, PT, R2, RZ, PT, P6 ;  /* 0x000000ff0200720c */ /* 0x000fc40003fc4160 */
[----:B------:R-:W-:Y:S02]  /*9940*/  FSEL R13, R12, -INF , !P5 ;  /* 0xff8000000c0d7808 */ /* 0x000fe40006800000 */
[----:B------:R-:W-:Y:S02]  /*9950*/  FSEL R36, R36, -INF , !P0 ;  /* 0xff80000024247808 */ /* 0x000fe40004000000 */
[----:B------:R-:W-:Y:S02]  /*9960*/  FSEL R12, R34, -INF , !P5 ;  /* 0xff800000220c7808 */ /* 0x000fe40006800000 */
[----:B------:R-:W-:Y:S02]  /*9970*/  FSEL R24, R24, -INF , !P3 ;  /* 0xff80000018187808 */ /* 0x000fe40005800000 */
[-C--:B------:R-:W-:Y:S02]  /*9980*/  ISETP.GT.U32.AND P0, PT, R41, R54.reuse, PT ;  /* 0x000000362900720c */ /* 0x080fe40003f04070 */
[----:B------:R-:W-:-:S02]  /*9990*/  ISETP.GT.U32.AND P5, PT, R0, R54, PT ;  /* 0x000000360000720c */ /* 0x000fc40003fa4070 */
[-C--:B------:R-:W-:Y:S01]  /*99a0*/  ISETP.GE.U32.AND P3, PT, R0, R54.reuse, PT ;  /* 0x000000360000720c */ /* 0x080fe20003f66070 */
[----:B------:R-:W-:Y:S01]  /*99b0*/  FMUL R32, R14, UR10 ;  /* 0x0000000a0e207c20 */ /* 0x000fe20008400000 */
[----:B------:R-:W-:Y:S01]  /*99c0*/  FSEL R41, R57, -INF , !P6 ;  /* 0xff80000039297808 */ /* 0x000fe20007000000 */
[----:B------:R-:W-:Y:S01]  /*99d0*/  STL [R1+0x420], R58 ;  /* 0x0004203a01007387 */ /* 0x000fe20000100800 */
[----:B------:R-:W-:Y:S01]  /*99e0*/  ISETP.GT.U32.AND P6, PT, R31, R54, PT ;  /* 0x000000361f00720c */ /* 0x000fe20003fc4070 */
[----:B------:R-:W-:Y:S01]  /*99f0*/  FMUL R14, R15, UR10 ;  /* 0x0000000a0f0e7c20 */ /* 0x000fe20008400000 */
[C---:B------:R-:W-:Y:S01]  /*9a00*/  ISETP.GT.U32.AND.EX P5, PT, R2.reuse, RZ, PT, P5 ;  /* 0x000000ff0200720c */ /* 0x040fe20003fa4150 */
[----:B------:R-:W-:Y:S01]  /*9a10*/  STL [R1+0x42c], R61 ;  /* 0x00042c3d01007387 */ /* 0x000fe20000100800 */
[----:B------:R-:W-:Y:S02]  /*9a20*/  ISETP.GE.U32.AND.EX P3, PT, R2, RZ, PT, P3 ;  /* 0x000000ff0200720c */ /* 0x000fe40003f66130 */
[C---:B------:R-:W-:Y:S01]  /*9a30*/  LOP3.LUT R31, R0.reuse, 0x20, RZ, 0xfc, !PT ;  /* 0x00000020001f7812 */ /* 0x040fe200078efcff */
[----:B------:R-:W-:Y:S01]  /*9a40*/  STL [R1+0x424], R55 ;  /* 0x0004243701007387 */ /* 0x000fe20000100800 */
[----:B------:R-:W-:-:S03]  /*9a50*/  LOP3.LUT R0, R0, 0x39, RZ, 0xfc, !PT ;  /* 0x0000003900007812 */ /* 0x000fc600078efcff */
[----:B------:R0:W-:Y:S01]  /*9a60*/  STL [R1+0x428], R41 ;  /* 0x0004282901007387 */ /* 0x0001e20000100800 */
[----:B------:R-:W-:Y:S02]  /*9a70*/  FSEL R15, R32, -INF , !P5 ;  /* 0xff800000200f7808 */ /* 0x000fe40006800000 */
[----:B------:R-:W-:Y:S01]  /*9a80*/  FSEL R14, R14, -INF , !P3 ;  /* 0xff8000000e0e7808 */ /* 0x000fe20005800000 */
[----:B------:R1:W-:Y:S01]  /*9a90*/  STL [R1+0x44c], R60 ;  /* 0x00044c3c01007387 */ /* 0x0003e20000100800 */
[-C--:B------:R-:W-:Y:S02]  /*9aa0*/  ISETP.GT.U32.AND P5, PT, R31, R3.reuse, PT ;  /* 0x000000031f00720c */ /* 0x080fe40003fa4070 */
[----:B------:R-:W-:Y:S01]  /*9ab0*/  ISETP.GT.U32.AND P3, PT, R0, R3, PT ;  /* 0x000000030000720c */ /* 0x000fe20003f64070 */
[----:B------:R-:W-:Y:S04]  /*9ac0*/  STL [R1+0x444], R30 ;  /* 0x0004441e01007387 */ /* 0x000fe80000100800 */
[----:B------:R0:W-:Y:S04]  /*9ad0*/  STL [R1+0x448], R59 ;  /* 0x0004483b01007387 */ /* 0x0001e80000100800 */
[----:B------:R-:W2:Y:S01]  /*9ae0*/  LDL.LU R3, [R1+0x9ec] ;  /* 0x0009ec0001037983 */ /* 0x000ea20000300800 */
[----:B------:R-:W-:Y:S01]  /*9af0*/  FMUL R28, R28, UR10 ;  /* 0x0000000a1c1c7c20 */ /* 0x000fe20008400000 */
[----:B------:R-:W-:-:S04]  /*9b00*/  ISETP.GT.U32.AND.EX P5, PT, R2, RZ, PT, P5 ;  /* 0x000000ff0200720c */ /* 0x000fc80003fa4150 */
[----:B------:R-:W-:Y:S02]  /*9b10*/  FSEL R34, R28, -INF , !P5 ;  /* 0xff8000001c227808 */ /* 0x000fe40006800000 */
[----:B------:R-:W-:Y:S02]  /*9b20*/  ISETP.GT.U32.AND P5, PT, R0, R54, PT ;  /* 0x000000360000720c */ /* 0x000fe40003fa4070 */
[----:B------:R-:W-:Y:S01]  /*9b30*/  FMNMX3 R0, R13, R24, R29, !PT ;  /* 0x000000180d007276 */ /* 0x000fe2000780001d */
[----:B------:R-:W-:Y:S01]  /*9b40*/  FMUL R25, R25, UR10 ;  /* 0x0000000a19197c20 */ /* 0x000fe20008400000 */
[----:B------:R-:W-:Y:S01]  /*9b50*/  ISETP.GT.U32.AND.EX P3, PT, R2, RZ, PT, P3 ;  /* 0x000000ff0200720c */ /* 0x000fe20003f64130 */
[----:B------:R0:W-:Y:S03]  /*9b60*/  STL [R1+0x414], R34 ;  /* 0x0004142201007387 */ /* 0x0001e60000100800 */
[----:B------:R-:W-:-:S02]  /*9b70*/  FSEL R32, R25, -INF , !P3 ;  /* 0xff80000019207808 */ /* 0x000fc40005800000 */
[----:B------:R-:W-:Y:S02]  /*9b80*/  ISETP.GT.U32.AND P3, PT, R31, R54, PT ;  /* 0x000000361f00720c */ /* 0x000fe40003f64070 */
[----:B------:R-:W3:Y:S01]  /*9b90*/  LDL.LU R54, [R1+0x9e8] ;  /* 0x0009e80001367983 */ /* 0x000ee20000300800 */
[----:B------:R-:W-:Y:S01]  /*9ba0*/  IMAD.MOV.U32 R25, RZ, RZ, R60 ;  /* 0x000000ffff197224 */ /* 0x000fe200078e003c */
[----:B------:R-:W-:Y:S02]  /*9bb0*/  MOV R28, R41 ;  /* 0x00000029001c7202 */ /* 0x000fe40000000f00 */
[----:B------:R-:W3:Y:S04]  /*9bc0*/  LDL.LU R53, [R1+0x24] ;  /* 0x0000240001357983 */ /* 0x000ee80000300800 */
[----:B------:R-:W3:Y:S04]  /*9bd0*/  LDL.LU R52, [R1+0x20] ;  /* 0x0000200001347983 */ /* 0x000ee80000300800 */
[----:B------:R0:W-:Y:S04]  /*9be0*/  STL [R1+0x440], R32 ;  /* 0x0004402001007387 */ /* 0x0001e80000100800 */
[----:B------:R-:W3:Y:S04]  /*9bf0*/  LDL.LU R57, [R1+0x1c] ;  /* 0x00001c0001397983 */ /* 0x000ee80000300800 */
[----:B------:R-:W3:Y:S04]  /*9c00*/  LDL.LU R56, [R1+0x18] ;  /* 0x0000180001387983 */ /* 0x000ee80000300800 */
[----:B------:R-:W3:Y:S04]  /*9c10*/  LDL.LU R39, [R1+0x14] ;  /* 0x0000140001277983 */ /* 0x000ee80000300800 */
[----:B------:R-:W3:Y:S04]  /*9c20*/  LDL.LU R40, [R1+0x10] ;  /* 0x0000100001287983 */ /* 0x000ee80000300800 */
[----:B0-----:R-:W3:Y:S04]  /*9c30*/  LDL.LU R41, [R1+0xc] ;  /* 0x00000c0001297983 */ /* 0x001ee80000300800 */
[----:B-1----:R-:W3:Y:S01]  /*9c40*/  LDL.LU R60, [R1+0x8] ;  /* 0x00000800013c7983 */ /* 0x002ee20000300800 */
[----:B--2---:R-:W-:-:S04]  /*9c50*/  FMNMX3 R0, R0, R3, R22, !PT ;  /* 0x0000000300007276 */ /* 0x004fc80007800016 */
[----:B------:R-:W-:-:S04]  /*9c60*/  FMNMX3 R0, R0, R20, R36, !PT ;  /* 0x0000001400007276 */ /* 0x000fc80007800024 */
[----:B------:R-:W-:-:S04]  /*9c70*/  FMNMX3 R0, R0, R38, R34, !PT ;  /* 0x0000002600007276 */ /* 0x000fc80007800022 */
[----:B------:R-:W-:Y:S02]  /*9c80*/  FMNMX3 R0, R0, R58, R55, !PT ;  /* 0x0000003a00007276 */ /* 0x000fe40007800037 */
[----:B------:R-:W2:Y:S02]  /*9c90*/  LDL.LU R55, [R1+0x9e4] ;  /* 0x0009e40001377983 */ /* 0x000ea40000300800 */
[----:B------:R-:W-:Y:S02]  /*9ca0*/  FMNMX3 R0, R0, R28, R25, !PT ;  /* 0x0000001c00007276 */ /* 0x000fe40007800019 */
[----:B------:R-:W2:Y:S02]  /*9cb0*/  LDL.LU R58, [R1+0x9e0] ;  /* 0x0009e000013a7983 */ /* 0x000ea40000300800 */
[----:B------:R-:W-:Y:S02]  /*9cc0*/  FMNMX3 R0, R0, R30, R59, !PT ;  /* 0x0000001e00007276 */ /* 0x000fe4000780003b */
[----:B------:R-:W4:Y:S04]  /*9cd0*/  LDL.LU R59, [R1+0x9dc] ;  /* 0x0009dc00013b7983 */ /* 0x000f280000300800 */
[----:B------:R-:W4:Y:S01]  /*9ce0*/  LDL.LU R30, [R1+0x9d8] ;  /* 0x0009d800011e7983 */ /* 0x000f220000300800 */
[----:B------:R-:W0:Y:S01]  /*9cf0*/  S2R R34, SR_TID.X ;  /* 0x0000000000227919 */ /* 0x000e220000002100 */
[----:B------:R-:W-:-:S05]  /*9d00*/  FMNMX R28, R32, R0, !PT ;  /* 0x00000000201c7209 */ /* 0x000fca0007800000 */
[----:B------:R-:W1:Y:S01]  /*9d10*/  SHFL.BFLY PT, R31, R28, 0x2, 0x1f ;  /* 0x0c401f001c1f7f89 */ /* 0x000e6200000e0000 */
[C---:B0-----:R-:W-:Y:S02]  /*9d20*/  LOP3.LUT R0, R34.reuse, 0x7, RZ, 0xc0, !PT ;  /* 0x0000000722007812 */ /* 0x041fe400078ec0ff */
[C---:B------:R-:W-:Y:S02]  /*9d30*/  LOP3.LUT R32, R34.reuse, 0x1ff, RZ, 0xc0, !PT ;  /* 0x000001ff22207812 */ /* 0x040fe400078ec0ff */
[----:B------:R-:W-:Y:S01]  /*9d40*/  LOP3.LUT R25, R34, 0x1c0, RZ, 0xc0, !PT ;  /* 0x000001c022197812 */ /* 0x000fe200078ec0ff */
[----:B------:R-:W-:Y:S02]  /*9d50*/  IMAD R0, R0, 0x90, RZ ;  /* 0x0000009000007824 */ /* 0x000fe400078e02ff */
[----:B------:R-:W-:-:S05]  /*9d60*/  IMAD.SHL.U32 R34, R34, 0x2, RZ ;  /* 0x0000000222227824 */ /* 0x000fca00078e00ff */
[----:B------:R-:W-:Y:S02]  /*9d70*/  LOP3.LUT R0, R0, 0x30, R34, 0x78, !PT ;  /* 0x0000003000007812 */ /* 0x000fe400078e7822 */
[----:B------:R-:W5:Y:S01]  /*9d80*/  LDL.LU R34, [R1+0xc0] ;  /* 0x0000c00001227983 */ /* 0x000f620000300800 */
[----:B------:R-:W-:Y:S02]  /*9d90*/  SHF.L.U32 R32, R32, 0x1, RZ ;  /* 0x0000000120207819 */ /* 0x000fe400000006ff */
[----:B------:R-:W-:Y:S02]  /*9da0*/  SHF.R.U32.HI R25, RZ, 0x2, R25 ;  /* 0x00000002ff197819 */ /* 0x000fe40000011619 */
[C---:B------:R-:W-:Y:S02]  /*9db0*/  ISETP.GT.U32.AND.EX P0, PT, R2.reuse, RZ, PT, P0 ;  /* 0x000000ff0200720c */ /* 0x040fe40003f04100 */
[C---:B------:R-:W-:Y:S02]  /*9dc0*/  ISETP.GT.U32.AND.EX P1, PT, R2.reuse, RZ, PT, P1 ;  /* 0x000000ff0200720c */ /* 0x040fe40003f24110 */
[----:B------:R-:W-:-:S02]  /*9dd0*/  ISETP.GT.U32.AND.EX P2, PT, R2, RZ, PT, P2 ;  /* 0x000000ff0200720c */ /* 0x000fc40003f44120 */
[C---:B------:R-:W-:Y:S02]  /*9de0*/  ISETP.GT.U32.AND.EX P4, PT, R2.reuse, RZ, PT, P4 ;  /* 0x000000ff0200720c */ /* 0x040fe40003f84140 */
[C---:B------:R-:W-:Y:S02]  /*9df0*/  ISETP.GT.U32.AND.EX P6, PT, R2.reuse, RZ, PT, P6 ;  /* 0x000000ff0200720c */ /* 0x040fe40003fc4160 */
[C---:B------:R-:W-:Y:S02]  /*9e00*/  ISETP.GT.U32.AND.EX P5, PT, R2.reuse, RZ, PT, P5 ;  /* 0x000000ff0200720c */ /* 0x040fe40003fa4150 */
[----:B------:R-:W-:Y:S02]  /*9e10*/  ISETP.GT.U32.AND.EX P3, PT, R2, RZ, PT, P3 ;  /* 0x000000ff0200720c */ /* 0x000fe40003f64130 */
[----:B-1----:R-:W-:Y:S02]  /*9e20*/  FMNMX R2, R28, R31, !PT ;  /* 0x0000001f1c027209 */ /* 0x002fe40007800000 */
[----:B------:R-:W-:-:S02]  /*9e30*/  FMNMX3 R28, R15, R14, R12, !PT ;  /* 0x0000000e0f1c7276 */ /* 0x000fc4000780000c */
[----:B------:R-:W-:Y:S02]  /*9e40*/  LOP3.LUT R25, R32, R25, RZ, 0x3c, !PT ;  /* 0x0000001920197212 */ /* 0x000fe400078e3cff */
[----:B------:R-:W-:-:S03]  /*9e50*/  FMNMX3 R28, R28, R4, R19, !PT ;  /* 0x000000041c1c7276 */ /* 0x000fc60007800013 */
[----:B---3--:R-:W-:Y:S01]  /*9e60*/  STS.U16 [R25+UR6+0x21000], R39 ;  /* 0x0210002719007988 */ /* 0x008fe20008000406 */
[----:B------:R-:W-:Y:S01]  /*9e70*/  FMNMX3 R28, R28, R21, R37, !PT ;  /* 0x000000151c1c7276 */ /* 0x000fe20007800025 */
[----:B------:R-:W-:Y:S01]  /*9e80*/  FMUL R54, R54, UR10 ;  /* 0x0000000a36367c20 */ /* 0x000fe20008400000 */
[----:B------:R-:W-:Y:S01]  /*9e90*/  FMUL R31, R26, UR10 ;  /* 0x0000000a1a1f7c20 */ /* 0x000fe20008400000 */
[----:B------:R-:W-:Y:S01]  /*9ea0*/  FMUL R27, R27, UR10 ;  /* 0x0000000a1b1b7c20 */ /* 0x000fe20008400000 */
[----:B------:R0:W-:Y:S03]  /*9eb0*/  STS.U16 [R25+UR6+0x21400], R40 ;  /* 0x0214002819007988 */ /* 0x0001e60008000406 */
[----:B------:R-:W-:Y:S02]  /*9ec0*/  FSEL R31, R31, -INF , !P6 ;  /* 0xff8000001f1f7808 */ /* 0x000fe40007000000 */
[----:B------:R-:W-:-:S02]  /*9ed0*/  FSEL R27, R27, -INF , !P5 ;  /* 0xff8000001b1b7808 */ /* 0x000fc40006800000 */
[----:B0-----:R-:W-:Y:S01]  /*9ee0*/  FSEL R40, R54, -INF , !P2 ;  /* 0xff80000036287808 */ /* 0x001fe20005000000 */
[----:B------:R-:W-:Y:S01]  /*9ef0*/  STS.U16 [R25+UR6+0x20c00], R56 ;  /* 0x020c003819007988 */ /* 0x000fe20008000406 */
[----:B--2---:R-:W-:Y:S01]  /*9f00*/  FMUL R58, R58, UR10 ;  /* 0x0000000a3a3a7c20 */ /* 0x004fe20008400000 */
[----:B----4-:R-:W-:Y:S01]  /*9f10*/  FMUL R30, R30, UR10 ;  /* 0x0000000a1e1e7c20 */ /* 0x010fe20008400000 */
[----:B------:R-:W-:-:S03]  /*9f20*/  FMUL R59, R59, UR10 ;  /* 0x0000000a3b3b7c20 */ /* 0x000fc60008400000 */
[----:B------:R-:W-:Y:S02]  /*9f30*/  FSEL R32, R58, -INF , !P0 ;  /* 0xff8000003a207808 */ /* 0x000fe40004000000 */
[----:B------:R-:W-:Y:S01]  /*9f40*/  FSEL R39, R30, -INF , !P3 ;  /* 0xff8000001e277808 */ /* 0x000fe20005800000 */
[----:B------:R-:W-:-:S03]  /*9f50*/  FMUL R55, R55, UR10 ;  /* 0x0000000a37377c20 */ /* 0x000fc60008400000 */
[----:B------:R-:W-:Y:S01]  /*9f60*/  FMNMX3 R28, R28, R23, R39, !PT ;  /* 0x000000171c1c7276 */ /* 0x000fe20007800027 */
[----:B------:R0:W-:Y:S03]  /*9f70*/  STL [R1+0x410], R39 ;  /* 0x0004102701007387 */ /* 0x0001e60000100800 */
[----:B------:R-:W-:Y:S01]  /*9f80*/  FMNMX3 R26, R28, R61, R32, !PT ;  /* 0x0000003d1c1a7276 */ /* 0x000fe20007800020 */
[----:B------:R1:W-:Y:S01]  /*9f90*/  STL [R1+0x41c], R32 ;  /* 0x00041c2001007387 */ /* 0x0003e20000100800 */
[----:B0-----:R-:W-:Y:S02]  /*9fa0*/  FSEL R39, R59, -INF , !P1 ;  /* 0xff8000003b277808 */ /* 0x001fe40004800000 */
[----:B-1----:R-:W-:-:S03]  /*9fb0*/  FSEL R32, R55, -INF , !P4 ;  /* 0xff80000037207808 */ /* 0x002fc60006000000 */
[----:B------:R-:W-:Y:S01]  /*9fc0*/  STL [R1+0x418], R39 ;  /* 0x0004182701007387 */ /* 0x000fe20000100800 */
[----:B------:R-:W-:-:S03]  /*9fd0*/  FMNMX3 R26, R26, R39, R40, !PT ;  /* 0x000000271a1a7276 */ /* 0x000fc60007800028 */
[----:B------:R-:W-:Y:S04]  /*9fe0*/  STL [R1+0x430], R40 ;  /* 0x0004302801007387 */ /* 0x000fe80000100800 */
[----:B------:R-:W-:Y:S01]  /*9ff0*/  STL [R1+0x434], R32 ;  /* 0x0004342001007387 */ /* 0x000fe20000100800 */
[----:B------:R-:W-:-:S03]  /*a000*/  FMNMX3 R26, R26, R32, R31, !PT ;  /* 0x000000201a1a7276 */ /* 0x000fc6000780001f */
[----:B------:R0:W-:Y:S04]  /*a010*/  STL [R1+0x438], R31 ;  /* 0x0004381f01007387 */ /* 0x0001e80000100800 */
[----:B------:R-:W-:Y:S04]  /*a020*/  STL [R1+0x43c], R27 ;  /* 0x00043c1b01007387 */ /* 0x000fe80000100800 */
[----:B------:R-:W2:Y:S04]  /*a030*/  LDL.LU R61, [R1] ;  /* 0x00000000013d7983 */ /* 0x000ea80000300800 */
[----:B------:R-:W3:Y:S04]  /*a040*/  LDL.LU R56, [R1+0x4] ;  /* 0x0000040001387983 */ /* 0x000ee80000300800 */
[----:B0-----:R-:W4:Y:S04]  /*a050*/  LDL.LU R31, [R1+0xc4] ;  /* 0x0000c400011f7983 */ /* 0x001f280000300800 */
[----:B------:R-:W5:Y:S01]  /*a060*/  SHFL.BFLY PT, R30, R2, 0x1, 0x1f ;  /* 0x0c201f00021e7f89 */ /* 0x000f6200000e0000 */
[----:B------:R-:W-:-:S03]  /*a070*/  FMNMX R26, R27, R26, !PT ;  /* 0x0000001a1b1a7209 */ /* 0x000fc60007800000 */
[----:B------:R5:W-:Y:S02]  /*a080*/  STS.U16 [R25+UR6+0x21c00], R60 ;  /* 0x021c003c19007988 */ /* 0x000be40008000406 */
[----:B-----5:R-:W-:Y:S02]  /*a090*/  FMNMX3 R60, R2, R30, R34, !PT ;  /* 0x0000001e023c7276 */ /* 0x020fe40007800022 */
[----:B------:R-:W0:Y:S03]  /*a0a0*/  SHFL.BFLY PT, R2, R26, 0x2, 0x1f ;  /* 0x0c401f001a027f89 */ /* 0x000e2600000e0000 */
[--C-:B------:R-:W-:Y:S01]  /*a0b0*/  FADD R3, R3, -R60.reuse ;  /* 0x8000003c03037221 */ /* 0x100fe20000000000 */
[----:B------:R-:W-:-:S03]  /*a0c0*/  FADD R13, R13, -R60 ;  /* 0x8000003c0d0d7221 */ /* 0x000fc60000000000 */
[----:B------:R-:W-:Y:S01]  /*a0d0*/  FMUL R3, R3, 1.4426950216293334961 ;  /* 0x3fb8aa3b03037820 */ /* 0x000fe20000400000 */
[----:B------:R-:W-:Y:S01]  /*a0e0*/  FMUL R13, R13, 1.4426950216293334961 ;  /* 0x3fb8aa3b0d0d7820 */ /* 0x000fe20000400000 */
[----:B------:R-:W-:Y:S01]  /*a0f0*/  FADD R24, R24, -R60 ;  /* 0x8000003c18187221 */ /* 0x000fe20000000000 */
[----:B------:R1:W-:Y:S01]  /*a100*/  STS.U16 [R25+UR6+0x22c00], R5 ;  /* 0x022c000519007988 */ /* 0x0003e20008000406 */
[----:B------:R5:W-:Y:S03]  /*a110*/  MUFU.EX2 R32, R3 ;  /* 0x0000000300207308 */ /* 0x000be60000000800 */
[----:B------:R0:W-:Y:S02]  /*a120*/  STS.U16 [R25+UR6+0x21800], R41 ;  /* 0x0218002919007988 */ /* 0x0001e40008000406 */
[----:B0-----:R-:W-:-:S03]  /*a130*/  FMNMX R2, R26, R2, !PT ;  /* 0x000000021a027209 */ /* 0x001fc60007800000 */
[----:B------:R0:W0:Y:S01]  /*a140*/  MUFU.EX2 R40, R13 ;  /* 0x0000000d00287308 */ /* 0x0000220000000800 */
[----:B-1----:R-:W-:Y:S01]  /*a150*/  FMUL R5, R24, 1.4426950216293334961 ;  /* 0x3fb8aa3b18057820 */ /* 0x002fe20000400000 */
[----:B-----5:R-:W4:Y:S01]  /*a160*/  SHFL.BFLY PT, R3, R2, 0x1, 0x1f ;  /* 0x0c201f0002037f89 */ /* 0x020f2200000e0000 */
[----:B0-----:R-:W-:-:S05]  /*a170*/  FADD R13, R29, -R60 ;  /* 0x8000003c1d0d7221 */ /* 0x001fca0000000000 */
[----:B------:R0:W1:Y:S02]  /*a180*/  MUFU.EX2 R41, R5 ;  /* 0x0000000500297308 */ /* 0x0000640000000800 */
[----:B0-----:R-:W-:-:S06]  /*a190*/  FMUL R5, R13, 1.4426950216293334961 ;  /* 0x3fb8aa3b0d057820 */ /* 0x001fcc0000400000 */
[----:B------:R0:W5:Y:S01]  /*a1a0*/  MUFU.EX2 R27, R5 ;  /* 0x00000005001b7308 */ /* 0x0001620000000800 */
[----:B------:R1:W-:Y:S01]  /*a1b0*/  STS.U16 [R25+UR6+0x23000], R6 ;  /* 0x0230000619007988 */ /* 0x0003e20008000406 */
[----:B0-----:R-:W-:-:S04]  /*a1c0*/  FADD R5, R22, -R60 ;  /* 0x8000003c16057221 */ /* 0x001fc80000000000 */
[----:B------:R-:W-:Y:S01]  /*a1d0*/  FMUL R5, R5, 1.4426950216293334961 ;  /* 0x3fb8aa3b05057820 */ /* 0x000fe20000400000 */
[----:B-1----:R-:W-:-:S03]  /*a1e0*/  FADD R6, R20, -R60 ;  /* 0x8000003c14067221 */ /* 0x002fc60000000000 */
[----:B------:R0:W1:Y:S01]  /*a1f0*/  MUFU.EX2 R39, R5 ;  /* 0x0000000500277308 */ /* 0x0000620000000800 */
[----:B------:R-:W-:Y:S01]  /*a200*/  FMUL R6, R6, 1.4426950216293334961 ;  /* 0x3fb8aa3b06067820 */ /* 0x000fe20000400000 */
[----:B------:R5:W-:Y:S01]  /*a210*/  STS.U16 [R25+UR6+0x22800], R35 ;  /* 0x0228002319007988 */ /* 0x000be20008000406 */
[----:B0-----:R-:W-:-:S04]  /*a220*/  FADD R5, R36, -R60 ;  /* 0x8000003c24057221 */ /* 0x001fc80000000000 */
[----:B------:R-:W-:Y:S01]  /*a230*/  FMUL R5, R5, 1.4426950216293334961 ;  /* 0x3fb8aa3b05057820 */ /* 0x000fe20000400000 */
[----:B-----5:R0:W5:Y:S01]  /*a240*/  MUFU.EX2 R35, R6 ;  /* 0x0000000600237308 */ /* 0x0201620000000800 */
[----:B------:R-:W-:Y:S01]  /*a250*/  STS.U16 [R25+UR6+0x20800], R57 ;  /* 0x0208003919007988 */ /* 0x000fe20008000406 */
[----:B0-----:R-:W-:-:S04]  /*a260*/  FADD R6, R38, -R60 ;  /* 0x8000003c26067221 */ /* 0x001fc80000000000 */
[----:B------:R-:W-:-:S06]  /*a270*/  FMUL R6, R6, 1.4426950216293334961 ;  /* 0x3fb8aa3b06067820 */ /* 0x000fcc0000400000 */
[----:B------:R-:W0:Y:S01]  /*a280*/  MUFU.EX2 R6, R6 ;  /* 0x0000000600067308 */ /* 0x000e220000000800 */
[----:B------:R-:W-:Y:S04]  /*a290*/  STL [R1+0x474], R40 ;  /* 0x0004742801007387 */ /* 0x000fe80000100800 */
[----:B------:R-:W-:Y:S04]  /*a2a0*/  STL [R1+0x470], R41 ;  /* 0x0004702901007387 */ /* 0x000fe80000100800 */
[----:B------:R-:W-:Y:S04]  /*a2b0*/  STL [R1+0x478], R27 ;  /* 0x0004781b01007387 */ /* 0x000fe80000100800 */
[----:B------:R-:W-:Y:S04]  /*a2c0*/  STL [R1+0x47c], R32 ;  /* 0x00047c2001007387 */ /* 0x000fe80000100800 */
[----:B-1----:R-:W-:Y:S04]  /*a2d0*/  STL [R1+0x480], R39 ;  /* 0x0004802701007387 */ /* 0x002fe80000100800 */
[----:B-----5:R-:W-:Y:S04]  /*a2e0*/  STL [R1+0x484], R35 ;  /* 0x0004842301007387 */ /* 0x020fe80000100800 */
[----:B------:R-:W-:Y:S04]  /*a2f0*/  STL [R1+0x8c0], R60 ;  /* 0x0008c03c01007387 */ /* 0x000fe80000100800 */
[----:B------:R-:W5:Y:S04]  /*a300*/  LDL.LU R28, [R1+0x390] ;  /* 0x00039000011c7983 */ /* 0x000f680000300800 */
[----:B------:R-:W5:Y:S04]  /*a310*/  LDL.LU R29, [R1+0x394] ;  /* 0x00039400011d7983 */ /* 0x000f680000300800 */
[----:B------:R-:W5:Y:S04]  /*a320*/  LDL.LU R30, [R1+0x398] ;  /* 0x00039800011e7983 */ /* 0x000f680000300800 */
[----:B------:R-:W5:Y:S04]  /*a330*/  LDL.LU R26, [R1+0x39c] ;  /* 0x00039c00011a7983 */ /* 0x000f680000300800 */
[----:B0-----:R-:W-:Y:S04]  /*a340*/  STL [R1+0x48c], R6 ;  /* 0x00048c0601007387 */ /* 0x001fe80000100800 */
[----:B------:R-:W-:Y:S04]  /*a350*/  STS.U16 [R25+UR6+0x25400], R11 ;  /* 0x0254000b19007988 */ /* 0x000fe80008000406 */
[----:B------:R-:W-:Y:S04]  /*a360*/  STS.U16 [R25+UR6+0x25000], R10 ;  /* 0x0250000a19007988 */ /* 0x000fe80008000406 */
[----:B------:R-:W-:Y:S04]  /*a370*/  STS.U16 [R25+UR6+0x24c00], R9 ;  /* 0x024c000919007988 */ /* 0x000fe80008000406 */
[----:B------:R-:W-:Y:S04]  /*a380*/  STS.U16 [R25+UR6+0x23c00], R8 ;  /* 0x023c000819007988 */ /* 0x000fe80008000406 */
[----:B--2---:R0:W-:Y:S01]  /*a390*/  STS.U16 [R25+UR6+0x23400], R61 ;  /* 0x0234003d19007988 */ /* 0x0041e20008000406 */
[----:B----4-:R-:W-:Y:S01]  /*a3a0*/  FMNMX3 R2, R2, R3, R31, !PT ;  /* 0x0000000302027276 */ /* 0x010fe2000780001f */
[----:B------:R-:W-:Y:S01]  /*a3b0*/  FADD R3, -R60, R34 ;  /* 0x000000223c037221 */ /* 0x000fe20000000100 */
[----:B0-----:R0:W-:Y:S03]  /*a3c0*/  MUFU.EX2 R61, R5 ;  /* 0x00000005003d7308 */ /* 0x0011e60000000800 */
[----:B0-----:R-:W-:Y:S01]  /*a3d0*/  FMUL R5, R3, 1.4426950216293334961 ;  /* 0x3fb8aa3b03057820 */ /* 0x001fe20000400000 */
[----:B------:R-:W-:-:S04]  /*a3e0*/  FADD R3, R15, -R2 ;  /* 0x800000020f037221 */ /* 0x000fc80000000000 */
[----:B------:R0:W1:Y:S01]  /*a3f0*/  MUFU.EX2 R57, R5 ;  /* 0x0000000500397308 */ /* 0x0000620000000800 */
[----:B------:R-:W-:Y:S01]  /*a400*/  FMUL R3, R3, 1.4426950216293334961 ;  /* 0x3fb8aa3b03037820 */ /* 0x000fe20000400000 */
[----:B0-----:R-:W-:-:S06]  /*a410*/  FADD R5, R14, -R2 ;  /* 0x800000020e057221 */ /* 0x001fcc0000000000 */
[----:B------:R-:W0:Y:S01]  /*a420*/  MUFU.EX2 R22, R3 ;  /* 0x0000000300167308 */ /* 0x000e220000000800 */
[----:B------:R-:W-:-:S07]  /*a430*/  FMUL R5, R5, 1.4426950216293334961 ;  /* 0x3fb8aa3b05057820 */ /* 0x000fce0000400000 */
[----:B------:R-:W2:Y:S01]  /*a440*/  MUFU.EX2 R24, R5 ;  /* 0x0000000500187308 */ /* 0x000ea20000000800 */
[----:B-1----:R-:W-:Y:S04]  /*a450*/  STL [R1+0x308], R57 ;  /* 0x0003083901007387 */ /* 0x002fe80000100800 */
[----:B0-----:R-:W-:Y:S04]  /*a460*/  STL [R1+0x458], R22 ;  /* 0x0004581601007387 */ /* 0x001fe80000100800 */
[----:B--2---:R-:W-:Y:S04]  /*a470*/  STL [R1+0x450], R24 ;  /* 0x0004501801007387 */ /* 0x004fe80000100800 */
[----:B------:R-:W2:Y:S04]  /*a480*/  LDL.LU R11, [R1+0x3a0] ;  /* 0x0003a000010b7983 */ /* 0x000ea80000300800 */
[----:B------:R-:W4:Y:S04]  /*a490*/  LDL.LU R10, [R1+0x3a4] ;  /* 0x0003a400010a7983 */ /* 0x000f280000300800 */
[----:B------:R-:W4:Y:S04]  /*a4a0*/  LDL.LU R9, [R1+0x3a8] ;  /* 0x0003a80001097983 */ /* 0x000f280000300800 */
[----:B------:R-:W4:Y:S04]  /*a4b0*/  LDL.LU R8, [R1+0x3ac] ;  /* 0x0003ac0001087983 */ /* 0x000f280000300800 */
[----:B------:R-:W-:Y:S04]  /*a4c0*/  STS.U16 [R25+UR6+0x20000], R53 ;  /* 0x0200003519007988 */ /* 0x000fe80008000406 */
[----:B------:R-:W-:Y:S04]  /*a4d0*/  STS.U16 [R25+UR6+0x20400], R52 ;  /* 0x0204003419007988 */ /* 0x000fe80008000406 */
[----:B------:R-:W-:Y:S04]  /*a4e0*/  STS.U16 [R25+UR6+0x22000], R45 ;  /* 0x0220002d19007988 */ /* 0x000fe80008000406 */
[----:B------:R-:W-:Y:S04]  /*a4f0*/  STS.U16 [R25+UR6+0x22400], R43 ;  /* 0x0224002b19007988 */ /* 0x000fe80008000406 */
[----:B------:R0:W-:Y:S04]  /*a500*/  STS.U16 [R25+UR6+0x23800], R7 ;  /* 0x0238000719007988 */ /* 0x0001e80008000406 */
[----:B---3--:R-:W-:Y:S04]  /*a510*/  STS.U16 [R25+UR6+0x24000], R56 ;  /* 0x0240003819007988 */ /* 0x008fe80008000406 */
[----:B------:R-:W-:Y:S04]  /*a520*/  STS.U16 [R25+UR6+0x24400], R51 ;  /* 0x0244003319007988 */ /* 0x000fe80008000406 */
[----:B------:R-:W-:Y:S04]  /*a530*/  STS.U16 [R25+UR6+0x24800], R48 ;  /* 0x0248003019007988 */ /* 0x000fe80008000406 */
[----:B------:R1:W-:Y:S04]  /*a540*/  STS.U16 [R25+UR6+0x25800], R33 ;  /* 0x0258002119007988 */ /* 0x0003e80008000406 */
        /* <DEDUP_REMOVED lines=8> */
[----:B------:R-:W-:Y:S01]  /*a5d0*/  STS.U16 [R25+UR6+0x27c00], R17 ;  /* 0x027c001119007988 */ /* 0x000fe20008000406 */
[--C-:B------:R-:W-:Y:S01]  /*a5e0*/  FADD R3, R12, -R2.reuse ;  /* 0x800000020c037221 */ /* 0x100fe20000000000 */
[----:B------:R-:W-:Y:S03]  /*a5f0*/  BAR.SYNC.DEFER_BLOCKING 0x0 ;  /* 0x0000000000007b1d */ /* 0x000fe60000010000 */
[----:B------:R-:W-:Y:S01]  /*a600*/  FMUL R3, R3, 1.4426950216293334961 ;  /* 0x3fb8aa3b03037820 */ /* 0x000fe20000400000 */
[----:B------:R-:W-:Y:S01]  /*a610*/  FADD R5, -R2, R31 ;  /* 0x0000001f02057221 */ /* 0x000fe20000000100 */
[----:B------:R-:W-:-:S02]  /*a620*/  FADD R4, R4, -R2 ;  /* 0x8000000204047221 */ /* 0x000fc40000000000 */
[----:B0-----:R0:W3:Y:S02]  /*a630*/  MUFU.EX2 R7, R3 ;  /* 0x0000000300077308 */ /* 0x0010e40000000800 */
[----:B------:R-:W-:Y:S01]  /*a640*/  FMUL R4, R4, 1.4426950216293334961 ;  /* 0x3fb8aa3b04047820 */ /* 0x000fe20000400000 */
[----:B0-----:R-:W-:-:S05]  /*a650*/  FMUL R3, R5, 1.4426950216293334961 ;  /* 0x3fb8aa3b05037820 */ /* 0x001fca0000400000 */
[----:B------:R0:W-:Y:S01]  /*a660*/  MUFU.EX2 R59, R3 ;  /* 0x00000003003b7308 */ /* 0x0001e20000000800 */
[----:B------:R-:W-:Y:S02]  /*a670*/  F2FP.F16.F32.PACK_AB R54, R32, R27 ;  /* 0x0000001b2036723e */ /* 0x000fe400000000ff */
[----:B------:R-:W-:Y:S02]  /*a680*/  F2FP.F16.F32.PACK_AB R53, R24, R22 ;  /* 0x000000161835723e */ /* 0x000fe400000000ff */
[----:B------:R-:W-:Y:S01]  /*a690*/  F2FP.F16.F32.PACK_AB R52, R41, R40 ;  /* 0x000000282934723e */ /* 0x000fe200000000ff */
[----:B------:R-:W5:Y:S01]  /*a6a0*/  LDSM.16.M88.4 R12, [R0+UR6+0x20000] ;  /* 0x02000006000c783b */ /* 0x000f620008000200 */
[----:B0-----:R-:W-:-:S03]  /*a6b0*/  FADD R3, R19, -R2 ;  /* 0x8000000213037221 */ /* 0x001fc60000000000 */
[----:B------:R-:W0:Y:S01]  /*a6c0*/  LDSM.16.M88.4 R16, [R0+UR6+0x20400] ;  /* 0x020400060010783b */ /* 0x000e220008000200 */
[----:B------:R1:W3:Y:S01]  /*a6d0*/  MUFU.EX2 R20, R4 ;  /* 0x0000000400147308 */ /* 0x0002e20000000800 */
[----:B------:R-:W-:Y:S01]  /*a6e0*/  FMUL R3, R3, 1.4426950216293334961 ;  /* 0x3fb8aa3b03037820 */ /* 0x000fe20000400000 */
[----:B-1----:R-:W-:-:S06]  /*a6f0*/  FADD R4, R21, -R2 ;  /* 0x8000000215047221 */ /* 0x002fcc0000000000 */
[----:B------:R1:W0:Y:S01]  /*a700*/  MUFU.EX2 R33, R3 ;  /* 0x0000000300217308 */ /* 0x0002220000000800 */
[----:B------:R-:W-:Y:S01]  /*a710*/  FMUL R4, R4, 1.4426950216293334961 ;  /* 0x3fb8aa3b04047820 */ /* 0x000fe20000400000 */
[----:B-1----:R-:W-:-:S06]  /*a720*/  FADD R3, R37, -R2 ;  /* 0x8000000225037221 */ /* 0x002fcc0000000000 */
[----:B------:R1:W0:Y:S01]  /*a730*/  MUFU.EX2 R34, R4 ;  /* 0x0000000400227308 */ /* 0x0002220000000800 */
[----:B---3--:R3:W-:Y:S01]  /*a740*/  STL [R1+0x454], R7 ;  /* 0x0004540701007387 */ /* 0x0087e20000100800 */
[----:B------:R-:W-:Y:S01]  /*a750*/  F2FP.F16.F32.PACK_AB R55, R20, R7 ;  /* 0x000000071437723e */ /* 0x000fe200000000ff */
[----:B-1----:R-:W-:Y:S01]  /*a760*/  FMUL R4, R3, 1.4426950216293334961 ;  /* 0x3fb8aa3b03047820 */ /* 0x002fe20000400000 */
[----:B------:R-:W-:-:S04]  /*a770*/  FADD R3, R23, -R2 ;  /* 0x8000000217037221 */ /* 0x000fc80000000000 */
[----:B------:R-:W-:Y:S01]  /*a780*/  FMUL R3, R3, 1.4426950216293334961 ;  /* 0x3fb8aa3b03037820 */ /* 0x000fe20000400000 */
[----:B---3--:R-:W1:Y:S08]  /*a790*/  MUFU.EX2 R7, R4 ;  /* 0x0000000400077308 */ /* 0x008e700000000800 */
[----:B------:R-:W3:Y:S01]  /*a7a0*/  MUFU.EX2 R32, R3 ;  /* 0x0000000300207308 */ /* 0x000ee20000000800 */
[----:B------:R-:W-:Y:S01]  /*a7b0*/  STL [R1+0x304], R59 ;  /* 0x0003043b01007387 */ /* 0x000fe20000100800 */
[----:B-----5:R-:W-:-:S03]  /*a7c0*/  FMUL R31, R59, R26 ;  /* 0x0000001a3b1f7220 */ /* 0x020fc60000400000 */
[----:B------:R-:W-:Y:S04]  /*a7d0*/  STL [R1+0x45c], R20 ;  /* 0x00045c1401007387 */ /* 0x000fe80000100800 */
[----:B0-----:R-:W-:Y:S04]  /*a7e0*/  STL [R1+0x460], R33 ;  /* 0x0004602101007387 */ /* 0x001fe80000100800 */
[----:B------:R-:W-:Y:S04]  /*a7f0*/  STL [R1+0x464], R34 ;  /* 0x0004642201007387 */ /* 0x000fe80000100800 */
[----:B------:R0:W-:Y:S04]  /*a800*/  STL [R1+0x898], R2 ;  /* 0x0008980201007387 */ /* 0x0001e80000100800 */
[----:B-1----:R1:W-:Y:S04]  /*a810*/  STL [R1+0x468], R7 ;  /* 0x0004680701007387 */ /* 0x0023e80000100800 */
[----:B---3--:R3:W-:Y:S04]  /*a820*/  STL [R1+0x46c], R32 ;  /* 0x00046c2001007387 */ /* 0x0087e80000100800 */
[----:B------:R-:W5:Y:S04]  /*a830*/  LDL.LU R37, [R1+0x3b0] ;  /* 0x0003b00001257983 */ /* 0x000f680000300800 */
[----:B------:R-:W5:Y:S01]  /*a840*/  LDL.LU R36, [R1+0x3b4] ;  /* 0x0003b40001247983 */ /* 0x000f620000300800 */
[C---:B------:R-:W-:Y:S01]  /*a850*/  FMUL R28, R57.reuse, R28 ;  /* 0x0000001c391c7220 */ /* 0x040fe20000400000 */
[----:B------:R-:W-:Y:S01]  /*a860*/  FMUL R29, R57, R29 ;  /* 0x0000001d391d7220 */ /* 0x000fe20000400000 */
[----:B------:R-:W-:Y:S01]  /*a870*/  FMUL R30, R59, R30 ;  /* 0x0000001e3b1e7220 */ /* 0x000fe20000400000 */
[----:B------:R-:W0:Y:S06]  /*a880*/  LDSM.16.M88.4 R20, [R0+UR6+0x20800] ;  /* 0x020800060014783b */ /* 0x000e2c0008000200 */
[C---:B------:R-:W-:Y:S01]  /*a890*/  HMMA.16816.F32 R28, R52.reuse, R12, R28 ;  /* 0x0000000c341c723c */ /* 0x040fe2000000181c */
[C---:B--2---:R-:W-:Y:S01]  /*a8a0*/  FMUL R24, R57.reuse, R11 ;  /* 0x0000000b39187220 */ /* 0x044fe20000400000 */
[----:B----4-:R-:W-:Y:S01]  /*a8b0*/  FMUL R25, R57, R10 ;  /* 0x0000000a39197220 */ /* 0x010fe20000400000 */
[C---:B------:R-:W-:Y:S01]  /*a8c0*/  FMUL R26, R59.reuse, R9 ;  /* 0x000000093b1a7220 */ /* 0x040fe20000400000 */
[----:B------:R-:W-:Y:S01]  /*a8d0*/  FMUL R27, R59, R8 ;  /* 0x000000083b1b7220 */ /* 0x000fe20000400000 */
[----:B------:R-:W-:Y:S01]  /*a8e0*/  F2FP.F16.F32.PACK_AB R4, R35, R39 ;  /* 0x000000272304723e */ /* 0x000fe200000000ff */
[----:B------:R-:W2:Y:S05]  /*a8f0*/  LDSM.16.M88.4 R8, [R0+UR6+0x20c00] ;  /* 0x020c00060008783b */ /* 0x000eaa0008000200 */
[----:B------:R-:W-:Y:S01]  /*a900*/  HMMA.16816.F32 R24, R52, R16, R24 ;  /* 0x000000103418723c */ /* 0x000fe20000001818 */
[----:B------:R-:W4:Y:S04]  /*a910*/  LDL.LU R17, [R1+0x3b8] ;  /* 0x0003b80001117983 */ /* 0x000f280000300800 */
[----:B------:R-:W2:Y:S04]  /*a920*/  LDL.LU R16, [R1+0x3bc] ;  /* 0x0003bc0001107983 */ /* 0x000ea80000300800 */
[----:B------:R-:W2:Y:S04]  /*a930*/  LDL.LU R12, [R1+0x3c0] ;  /* 0x0003c000010c7983 */ /* 0x000ea80000300800 */
[----:B------:R-:W2:Y:S04]  /*a940*/  LDL.LU R13, [R1+0x3c4] ;  /* 0x0003c400010d7983 */ /* 0x000ea80000300800 */
[----:B------:R-:W2:Y:S04]  /*a950*/  LDL.LU R3, [R1+0x3c8] ;  /* 0x0003c80001037983 */ /* 0x000ea80000300800 */
[----:B0-----:R-:W2:Y:S01]  /*a960*/  LDL.LU R2, [R1+0x3cc] ;  /* 0x0003cc0001027983 */ /* 0x001ea20000300800 */
[----:B------:R-:W-:-:S02]  /*a970*/  F2FP.F16.F32.PACK_AB R5, R34, R33 ;  /* 0x000000212205723e */ /* 0x000fc400000000ff */
[----:B------:R-:W-:Y:S02]  /*a980*/  F2FP.F16.F32.PACK_AB R6, R6, R61 ;  /* 0x0000003d0606723e */ /* 0x000fe400000000ff */
[----:B-1----:R-:W-:-:S07]  /*a990*/  F2FP.F16.F32.PACK_AB R7, R32, R7 ;  /* 0x000000072007723e */ /* 0x002fce00000000ff */
[C---:B------:R-:W-:Y:S08]  /*a9a0*/  HMMA.16816.F32 R28, R4.reuse, R14, R28 ;  /* 0x0000000e041c723c */ /* 0x040ff0000000181c */
[----:B------:R-:W-:Y:S01]  /*a9b0*/  HMMA.16816.F32 R24, R4, R18, R24 ;  /* 0x000000120418723c */ /* 0x000fe20000001818 */
[----:B------:R-:W-:Y:S04]  /*a9c0*/  STL [R1+0x834], R61 ;  /* 0x0008343d01007387 */ /* 0x000fe80000100800 */
[----:B---3--:R-:W3:Y:S06]  /*a9d0*/  LDL.LU R32, [R1+0x3dc] ;  /* 0x0003dc0001207983 */ /* 0x008eec0000300800 */
[----:B------:R5:W-:Y:S04]  /*a9e0*/  STL.64 [R1+0x160], R28 ;  /* 0x0001601c01007387 */ /* 0x000be80000100a00 */
[----:B------:R4:W-:Y:S04]  /*a9f0*/  STL.64 [R1+0x168], R30 ;  /* 0x0001681e01007387 */ /* 0x0009e80000100a00 */
[----:B------:R-:W3:Y:S04]  /*aa00*/  LDL.LU R35, [R1+0x3d0] ;  /* 0x0003d00001237983 */ /* 0x000ee80000300800 */
[----:B------:R-:W3:Y:S04]  /*aa10*/  LDL.LU R34, [R1+0x3d4] ;  /* 0x0003d40001227983 */ /* 0x000ee80000300800 */
[----:B------:R-:W-:Y:S04]  /*aa20*/  STL.64 [R1+0x170], R24 ;  /* 0x0001701801007387 */ /* 0x000fe80000100a00 */
[----:B------:R-:W-:Y:S04]  /*aa30*/  STL.64 [R1+0x178], R26 ;  /* 0x0001781a01007387 */ /* 0x000fe80000100a00 */
[----:B------:R-:W3:Y:S04]  /*aa40*/  LDL.LU R33, [R1+0x3d8] ;  /* 0x0003d80001217983 */ /* 0x000ee80000300800 */
[----:B------:R-:W0:Y:S01]  /*aa50*/  LDSM.16.M88.4 R24, [R0+UR6+0x21000] ;  /* 0x021000060018783b */ /* 0x000e220008000200 */
[C---:B-----5:R-:W-:Y:S01]  /*aa60*/  FMUL R28, R57.reuse, R37 ;  /* 0x00000025391c7220 */ /* 0x060fe20000400000 */
[----:B------:R-:W-:Y:S01]  /*aa70*/  FMUL R29, R57, R36 ;  /* 0x00000024391d7220 */ /* 0x000fe20000400000 */
[C---:B----4-:R-:W-:Y:S01]  /*aa80*/  FMUL R30, R59.reuse, R17 ;  /* 0x000000113b1e7220 */ /* 0x050fe20000400000 */
[----:B--2---:R-:W-:-:S02]  /*aa90*/  FMUL R31, R59, R16 ;  /* 0x000000103b1f7220 */ /* 0x004fc40000400000 */
[----:B------:R-:W1:Y:S05]  /*aaa0*/  LDSM.16.M88.4 R16, [R0+UR6+0x21400] ;  /* 0x021400060010783b */ /* 0x000e6a0008000200 */
[----:B------:R-:W-:Y:S01]  /*aab0*/  HMMA.16816.F32 R28, R52, R20, R28 ;  /* 0x00000014341c723c */ /* 0x000fe2000000181c */
[C---:B------:R-:W-:Y:S01]  /*aac0*/  FMUL R12, R57.reuse, R12 ;  /* 0x0000000c390c7220 */ /* 0x040fe20000400000 */
[----:B------:R-:W-:Y:S01]  /*aad0*/  FMUL R13, R57, R13 ;  /* 0x0000000d390d7220 */ /* 0x000fe20000400000 */
[C---:B------:R-:W-:Y:S01]  /*aae0*/  FMUL R14, R59.reuse, R3 ;  /* 0x000000033b0e7220 */ /* 0x040fe20000400000 */
[----:B------:R-:W-:-:S15]  /*aaf0*/  FMUL R15, R59, R2 ;  /* 0x000000023b0f7220 */ /* 0x000fde0000400000 */
[----:B------:R-:W-:Y:S01]  /*ab00*/  NOP ;  /* 0x0000000000007918 */ /* 0x000fe20000000000 */
[----:B------:R-:W-:Y:S08]  /*ab10*/  HMMA.16816.F32 R20, R4, R22, R28 ;  /* 0x000000160414723c */ /* 0x000ff0000000181c */
[----:B------:R-:W-:Y:S01]  /*ab20*/  HMMA.16816.F32 R12, R52, R8, R12 ;  /* 0x00000008340c723c */ /* 0x000fe2000000180c */
[----:B------:R-:W2:Y:S04]  /*ab30*/  LDL.LU R9, [R1+0x3e0] ;  /* 0x0003e00001097983 */ /* 0x000ea80000300800 */
[----:B------:R-:W4:Y:S06]  /*ab40*/  LDL.LU R8, [R1+0x3e4] ;  /* 0x0003e40001087983 */ /* 0x000f2c0000300800 */
[----:B------:R-:W-:Y:S04]  /*ab50*/  STL.64 [R1+0x180], R20 ;  /* 0x0001801401007387 */ /* 0x000fe80000100a00 */
[----:B------:R-:W-:Y:S04]  /*ab60*/  STL.64 [R1+0x188], R22 ;  /* 0x0001881601007387 */ /* 0x000fe80000100a00 */
[----:B------:R-:W5:Y:S04]  /*ab70*/  LDL.LU R3, [R1+0x3e8] ;  /* 0x0003e80001037983 */ /* 0x000f680000300800 */
[----:B------:R-:W2:Y:S04]  /*ab80*/  LDL.LU R2, [R1+0x3ec] ;  /* 0x0003ec0001027983 */ /* 0x000ea80000300800 */
[----:B------:R-:W4:Y:S04]  /*ab90*/  LDL.LU R44, [R1+0x3f0] ;  /* 0x0003f000012c7983 */ /* 0x000f280000300800 */
[----:B------:R-:W4:Y:S04]  /*aba0*/  LDL.LU R43, [R1+0x3f4] ;  /* 0x0003f400012b7983 */ /* 0x000f280000300800 */
[----:B------:R-:W4:Y:S04]  /*abb0*/  LDL.LU R42, [R1+0x3f8] ;  /* 0x0003f800012a7983 */ /* 0x000f280000300800 */
[----:B------:R-:W4:Y:S04]  /*abc0*/  LDL.LU R41, [R1+0x3fc] ;  /* 0x0003fc0001297983 */ /* 0x000f280000300800 */
[----:B------:R-:W4:Y:S04]  /*abd0*/  LDL.LU R40, [R1+0x400] ;  /* 0x0004000001287983 */ /* 0x000f280000300800 */
[----:B------:R-:W4:Y:S04]  /*abe0*/  LDL.LU R39, [R1+0x404] ;  /* 0x0004040001277983 */ /* 0x000f280000300800 */
[----:B------:R-:W4:Y:S04]  /*abf0*/  LDL.LU R38, [R1+0x408] ;  /* 0x0004080001267983 */ /* 0x000f280000300800 */
[----:B------:R-:W4:Y:S01]  /*ac00*/  LDL.LU R37, [R1+0x40c] ;  /* 0x00040c0001257983 */ /* 0x000f220000300800 */
[C---:B---3--:R-:W-:Y:S01]  /*ac10*/  FMUL R28, R57.reuse, R35 ;  /* 0x00000023391c7220 */ /* 0x048fe20000400000 */
[----:B------:R-:W-:-:S02]  /*ac20*/  FMUL R29, R57, R34 ;  /* 0x00000022391d7220 */ /* 0x000fc40000400000 */
[----:B------:R-:W3:Y:S01]  /*ac30*/  LDL.LU R36, [R1+0xb0] ;  /* 0x0000b00001247983 */ /* 0x000ee20000300800 */
[----:B------:R-:W-:-:S03]  /*ac40*/  FMUL R30, R59, R33 ;  /* 0x000000213b1e7220 */ /* 0x000fc60000400000 */
[----:B------:R-:W3:Y:S01]  /*ac50*/  LDL.LU R35, [R1+0xb4] ;  /* 0x0000b40001237983 */ /* 0x000ee20000300800 */
[----:B------:R-:W-:-:S03]  /*ac60*/  FMUL R31, R59, R32 ;  /* 0x000000203b1f7220 */ /* 0x000fc60000400000 */
[----:B------:R-:W3:Y:S04]  /*ac70*/  LDL.LU R34, [R1+0xb8] ;  /* 0x0000b80001227983 */ /* 0x000ee80000300800 */
[----:B------:R-:W3:Y:S01]  /*ac80*/  LDL.LU R33, [R1+0xbc] ;  /* 0x0000bc0001217983 */ /* 0x000ee20000300800 */
[----:B0-----:R-:W-:Y:S03]  /*ac90*/  HMMA.16816.F32 R28, R52, R24, R28 ;  /* 0x00000018341c723c */ /* 0x001fe6000000181c */
[----:B------:R-:W0:Y:S05]  /*aca0*/  LDSM.16.M88.4 R20, [R0+UR6+0x21800] ;  /* 0x021800060014783b */ /* 0x000e2a0008000200 */
[----:B------:R-:W-:-:S12]  /*acb0*/  HMMA.16816.F32 R48, R4, R10, R12 ;  /* 0x0000000a0430723c */ /* 0x000fd8000000180c */
[----:B------:R-:W-:Y:S01]  /*acc0*/  HMMA.16816.F32 R24, R4, R26, R28 ;  /* 0x0000001a0418723c */ /* 0x000fe2000000181c */
[----:B------:R-:W-:Y:S06]  /*acd0*/  LDSM.16.M88.4 R28, [R0+UR6+0x22000] ;  /* 0x02200006001c783b */ /* 0x000fec0008000200 */
[----:B------:R-:W-:Y:S04]  /*ace0*/  STL.64 [R1+0x190], R48 ;  /* 0x0001903001007387 */ /* 0x000fe80000100a00 */
[----:B------:R-:W-:Y:S04]  /*acf0*/  STL.64 [R1+0x198], R50 ;  /* 0x0001983201007387 */ /* 0x000fe80000100a00 */
[----:B------:R-:W3:Y:S01]  /*ad00*/  LDL.LU R32, [R1+0xa4] ;  /* 0x0000a40001207983 */ /* 0x000ee20000300800 */
[----:B-----5:R-:W-:-:S03]  /*ad10*/  FMUL R14, R59, R3 ;  /* 0x000000033b0e7220 */ /* 0x020fc60000400000 */
[----:B------:R-:W5:Y:S01]  /*ad20*/  LDL.LU R3, [R1+0xa8] ;  /* 0x0000a80001037983 */ /* 0x000f620000300800 */
[----:B--2---:R-:W-:-:S03]  /*ad30*/  FMUL R15, R59, R2 ;  /* 0x000000023b0f7220 */ /* 0x004fc60000400000 */
[----:B------:R2:W-:Y:S04]  /*ad40*/  STL.64 [R1+0x1a0], R24 ;  /* 0x0001a01801007387 */ /* 0x0005e80000100a00 */
[----:B------:R0:W-:Y:S04]  /*ad50*/  STL.64 [R1+0x1a8], R26 ;  /* 0x0001a81a01007387 */ /* 0x0001e80000100a00 */
[----:B------:R-:W5:Y:S01]  /*ad60*/  LDL.LU R2, [R1+0xac] ;  /* 0x0000ac0001027983 */ /* 0x000f620000300800 */
[C---:B------:R-:W-:Y:S01]  /*ad70*/  FMUL R12, R57.reuse, R9 ;  /* 0x00000009390c7220 */ /* 0x040fe20000400000 */
[----:B----4-:R-:W-:-:S02]  /*ad80*/  FMUL R13, R57, R8 ;  /* 0x00000008390d7220 */ /* 0x010fc40000400000 */
[----:B------:R-:W4:Y:S05]  /*ad90*/  LDSM.16.M88.4 R8, [R0+UR6+0x21c00] ;  /* 0x021c00060008783b */ /* 0x000f2a0008000200 */
[----:B-1----:R-:W-:Y:S01]  /*ada0*/  HMMA.16816.F32 R12, R52, R16, R12 ;  /* 0x00000010340c723c */ /* 0x002fe2000000180c */
[C---:B--2---:R-:W-:Y:S01]  /*adb0*/  FMUL R24, R57.reuse, R44 ;  /* 0x0000002c39187220 */ /* 0x044fe20000400000 */
[----:B------:R-:W-:Y:S01]  /*adc0*/  FMUL R25, R57, R43 ;  /* 0x0000002b39197220 */ /* 0x000fe20000400000 */
[C---:B0-----:R-:W-:Y:S01]  /*add0*/  FMUL R26, R59.reuse, R42 ;  /* 0x0000002a3b1a7220 */ /* 0x041fe20000400000 */
[----:B------:R-:W-:-:S15]  /*ade0*/  FMUL R27, R59, R41 ;  /* 0x000000293b1b7220 */ /* 0x000fde0000400000 */
[----:B------:R-:W-:Y:S01]  /*adf0*/  NOP ;  /* 0x0000000000007918 */ /* 0x000fe20000000000 */
[----:B------:R-:W-:Y:S01]  /*ae00*/  HMMA.16816.F32 R12, R4, R18, R12 ;  /* 0x00000012040c723c */ /* 0x000fe2000000180c */
[----:B------:R-:W0:Y:S07]  /*ae10*/  LDSM.16.M88.4 R16, [R0+UR6+0x22400] ;  /* 0x022400060010783b */ /* 0x000e2e0008000200 */
[----:B------:R-:W-:Y:S01]  /*ae20*/  HMMA.16816.F32 R24, R52, R20, R24 ;  /* 0x000000143418723c */ /* 0x000fe20000001818 */
[----:B------:R-:W2:Y:S10]  /*ae30*/  LDL.LU R20, [R1+0xa0] ;  /* 0x0000a00001147983 */ /* 0x000eb40000300800 */
[----:B------:R1:W-:Y:S04]  /*ae40*/  STL.64 [R1+0x1c0], R12 ;  /* 0x0001c00c01007387 */ /* 0x0003e80000100a00 */
[----:B------:R4:W-:Y:S01]  /*ae50*/  STL.64 [R1+0x1c8], R14 ;  /* 0x0001c80e01007387 */ /* 0x0009e20000100a00 */
[C---:B-1----:R-:W-:Y:S01]  /*ae60*/  FMUL R12, R57.reuse, R40 ;  /* 0x00000028390c7220 */ /* 0x042fe20000400000 */
[----:B------:R-:W-:Y:S01]  /*ae70*/  FMUL R13, R57, R39 ;  /* 0x00000027390d7220 */ /* 0x000fe20000400000 */
[C---:B----4-:R-:W-:Y:S01]  /*ae80*/  FMUL R14, R59.reuse, R38 ;  /* 0x000000263b0e7220 */ /* 0x050fe20000400000 */
[----:B------:R-:W-:-:S07]  /*ae90*/  FMUL R15, R59, R37 ;  /* 0x000000253b0f7220 */ /* 0x000fce0000400000 */
[----:B------:R-:W-:Y:S08]  /*aea0*/  HMMA.16816.F32 R12, R52, R8, R12 ;  /* 0x00000008340c723c */ /* 0x000ff0000000180c */
[----:B------:R-:W-:Y:S01]  /*aeb0*/  HMMA.16816.F32 R40, R4, R22, R24 ;  /* 0x000000160428723c */ /* 0x000fe20000001818 */
[C---:B---3--:R-:W-:Y:S01]  /*aec0*/  FMUL R24, R57.reuse, R36 ;  /* 0x0000002439187220 */ /* 0x048fe20000400000 */
[----:B------:R-:W-:Y:S01]  /*aed0*/  FMUL R25, R57, R35 ;  /* 0x0000002339197220 */ /* 0x000fe20000400000 */
[----:B------:R-:W-:-:S09]  /*aee0*/  FMUL R26, R59, R34 ;  /* 0x000000223b1a7220 */ /* 0x000fd20000400000 */
[----:B------:R-:W-:Y:S01]  /*aef0*/  HMMA.16816.F32 R8, R4, R10, R12 ;  /* 0x0000000a0408723c */ /* 0x000fe2000000180c */
[----:B------:R-:W-:Y:S01]  /*af00*/  FMUL R27, R59, R33 ;  /* 0x000000213b1b7220 */ /* 0x000fe20000400000 */
[----:B------:R-:W-:Y:S01]  /*af10*/  FMUL R21, R57, R32 ;  /* 0x0000002039157220 */ /* 0x000fe20000400000 */
[----:B------:R-:W1:Y:S04]  /*af20*/  LDSM.16.M88.4 R12, [R0+UR6+0x22800] ;  /* 0x02280006000c783b */ /* 0x000e680008000200 */
[----:B------:R-:W-:Y:S01]  /*af30*/  STL.64 [R1+0x1e0], R40 ;  /* 0x0001e02801007387 */ /* 0x000fe20000100a00 */
[----:B------:R-:W-:Y:S03]  /*af40*/  HMMA.16816.F32 R24, R52, R28, R24 ;  /* 0x0000001c3418723c */ /* 0x000fe60000001818 */
[----:B------:R3:W-:Y:S04]  /*af50*/  STL.64 [R1+0x1e8], R42 ;  /* 0x0001e82a01007387 */ /* 0x0007e80000100a00 */
[----:B------:R-:W4:Y:S04]  /*af60*/  LDL.LU R28, [R1+0x90] ;  /* 0x00009000011c7983 */ /* 0x000f280000300800 */
[----:B------:R-:W4:Y:S04]  /*af70*/  LDL.LU R29, [R1+0x94] ;  /* 0x00009400011d7983 */ /* 0x000f280000300800 */
[----:B------:R-:W-:Y:S04]  /*af80*/  STL.64 [R1+0x1d0], R8 ;  /* 0x0001d00801007387 */ /* 0x000fe80000100a00 */
[----:B------:R-:W-:Y:S04]  /*af90*/  STL.64 [R1+0x1d8], R10 ;  /* 0x0001d80a01007387 */ /* 0x000fe80000100a00 */
[----:B------:R-:W4:Y:S04]  /*afa0*/  LDL.LU R47, [R1+0x98] ;  /* 0x00009800012f7983 */ /* 0x000f280000300800 */
[----:B------:R-:W4:Y:S04]  /*afb0*/  LDL.LU R46, [R1+0x9c] ;  /* 0x00009c00012e7983 */ /* 0x000f280000300800 */
[----:B------:R-:W4:Y:S04]  /*afc0*/  LDL.LU R44, [R1+0x84] ;  /* 0x00008400012c7983 */ /* 0x000f280000300800 */
[----:B---3--:R-:W3:Y:S04]  /*afd0*/  LDL.LU R43, [R1+0x88] ;  /* 0x00008800012b7983 */ /* 0x008ee80000300800 */
[----:B------:R-:W3:Y:S04]  /*afe0*/  LDL.LU R42, [R1+0x8c] ;  /* 0x00008c00012a7983 */ /* 0x000ee80000300800 */
[----:B------:R-:W3:Y:S01]  /*aff0*/  LDL.LU R45, [R1+0x80] ;  /* 0x00008000012d7983 */ /* 0x000ee20000300800 */
[----:B------:R-:W-:Y:S03]  /*b000*/  HMMA.16816.F32 R24, R4, R30, R24 ;  /* 0x0000001e0418723c */ /* 0x000fe60000001818 */
[----:B------:R-:W3:Y:S04]  /*b010*/  LDL.LU R35, [R1+0x1f8] ;  /* 0x0001f80001237983 */ /* 0x000ee80000300800 */
[----:B------:R-:W3:Y:S04]  /*b020*/  LDL.LU R34, [R1+0x1fc] ;  /* 0x0001fc0001227983 */ /* 0x000ee80000300800 */
[----:B------:R-:W3:Y:S04]  /*b030*/  LDL.LU R33, [R1+0x70] ;  /* 0x0000700001217983 */ /* 0x000ee80000300800 */
[----:B------:R-:W3:Y:S04]  /*b040*/  LDL.LU R32, [R1+0x74] ;  /* 0x0000740001207983 */ /* 0x000ee80000300800 */
[----:B------:R-:W0:Y:S01]  /*b050*/  LDSM.16.M88.4 R8, [R0+UR6+0x22c00] ;  /* 0x022c00060008783b */ /* 0x000e220008000200 */
[----:B-----5:R-:W-:-:S03]  /*b060*/  FMUL R22, R59, R3 ;  /* 0x000000033b167220 */ /* 0x020fc60000400000 */
[----:B------:R-:W5:Y:S01]  /*b070*/  LDL.LU R3, [R1+0x78] ;  /* 0x0000780001037983 */ /* 0x000f620000300800 */
[----:B------:R-:W-:-:S03]  /*b080*/  FMUL R23, R59, R2 ;  /* 0x000000023b177220 */ /* 0x000fc60000400000 */
[----:B------:R-:W5:Y:S04]  /*b090*/  LDL.LU R2, [R1+0x7c] ;  /* 0x00007c0001027983 */ /* 0x000f680000300800 */
[----:B------:R-:W5:Y:S04]  /*b0a0*/  LDL.LU R41, [R1+0x200] ;  /* 0x0002000001297983 */ /* 0x000f680000300800 */
[----:B------:R-:W5:Y:S04]  /*b0b0*/  LDL.LU R40, [R1+0x204] ;  /* 0x0002040001287983 */ /* 0x000f680000300800 */
[----:B------:R-:W-:Y:S04]  /*b0c0*/  STL.64 [R1+0x2f0], R24 ;  /* 0x0002f01801007387 */ /* 0x000fe80000100a00 */
[----:B------:R-:W-:Y:S04]  /*b0d0*/  STL.64 [R1+0x2f8], R26 ;  /* 0x0002f81a01007387 */ /* 0x000fe80000100a00 */
[----:B------:R-:W5:Y:S04]  /*b0e0*/  LDL.LU R39, [R1+0x208] ;  /* 0x0002080001277983 */ /* 0x000f680000300800 */
[----:B------:R-:W5:Y:S04]  /*b0f0*/  LDL.LU R38, [R1+0x20c] ;  /* 0x00020c0001267983 */ /* 0x000f680000300800 */
[----:B------:R-:W5:Y:S04]  /*b100*/  LDL.LU R37, [R1+0x1f0] ;  /* 0x0001f00001257983 */ /* 0x000f680000300800 */
[----:B------:R-:W5:Y:S01]  /*b110*/  LDL.LU R36, [R1+0x1f4] ;  /* 0x0001f40001247983 */ /* 0x000f620000300800 */
[----:B--2---:R-:W-:-:S03]  /*b120*/  FMUL R20, R57, R20 ;  /* 0x0000001439147220 */ /* 0x004fc60000400000 */
[----:B------:R-:W2:Y:S04]  /*b130*/  LDSM.16.M88.4 R24, [R0+UR6+0x23000] ;  /* 0x023000060018783b */ /* 0x000ea80008000200 */
[----:B0-----:R-:W-:-:S15]  /*b140*/  HMMA.16816.F32 R20, R52, R16, R20 ;  /* 0x000000103414723c */ /* 0x001fde0000001814 */
[----:B------:R-:W-:-:S05]  /*b150*/  NOP ;  /* 0x0000000000007918 */ /* 0x000fca0000000000 */
[----:B------:R-:W-:Y:S01]  /*b160*/  HMMA.16816.F32 R20, R4, R18, R20 ;  /* 0x000000120414723c */ /* 0x000fe20000001814 */
[C---:B----4-:R-:W-:Y:S01]  /*b170*/  FMUL R28, R57.reuse, R28 ;  /* 0x0000001c391c7220 */ /* 0x050fe20000400000 */
[----:B------:R-:W-:Y:S01]  /*b180*/  FMUL R29, R57, R29 ;  /* 0x0000001d391d7220 */ /* 0x000fe20000400000 */
[C---:B------:R-:W-:Y:S01]  /*b190*/  FMUL R30, R59.reuse, R47 ;  /* 0x0000002f3b1e7220 */ /* 0x040fe20000400000 */
[----:B------:R-:W-:Y:S01]  /*b1a0*/  FMUL R31, R59, R46 ;  /* 0x0000002e3b1f7220 */ /* 0x000fe20000400000 */
[----:B------:R-:W-:Y:S01]  /*b1b0*/  FMUL R17, R57, R44 ;  /* 0x0000002c39117220 */ /* 0x000fe20000400000 */
[C---:B---3--:R-:W-:Y:S01]  /*b1c0*/  FMUL R18, R59.reuse, R43 ;  /* 0x0000002b3b127220 */ /* 0x048fe20000400000 */
[----:B------:R-:W-:Y:S01]  /*b1d0*/  FMUL R19, R59, R42 ;  /* 0x0000002a3b137220 */ /* 0x000fe20000400000 */
[----:B------:R-:W-:-:S03]  /*b1e0*/  FMUL R16, R57, R45 ;  /* 0x0000002d39107220 */ /* 0x000fc60000400000 */
[C---:B-1----:R-:W-:Y:S08]  /*b1f0*/  HMMA.16816.F32 R28, R52.reuse, R12, R28 ;  /* 0x0000000c341c723c */ /* 0x042ff0000000181c */
[----:B------:R-:W-:Y:S04]  /*b200*/  STL.64 [R1+0x2e0], R20 ;  /* 0x0002e01401007387 */ /* 0x000fe80000100a00 */
[----:B------:R-:W-:Y:S01]  /*b210*/  LDSM.16.M88.4 R44, [R0+UR6+0x26800] ;  /* 0x02680006002c783b */ /* 0x000fe20008000200 */
[----:B------:R-:W-:Y:S03]  /*b220*/  HMMA.16816.F32 R16, R52, R8, R16 ;  /* 0x000000083410723c */ /* 0x000fe60000001810 */
[----:B------:R0:W-:Y:S05]  /*b230*/  STL.64 [R1+0x2e8], R22 ;  /* 0x0002e81601007387 */ /* 0x0001ea0000100a00 */
[C---:B0-----:R-:W-:Y:S01]  /*b240*/  HMMA.16816.F32 R20, R4.reuse, R14, R28 ;  /* 0x0000000e0414723c */ /* 0x041fe2000000181c */
[----:B------:R-:W0:Y:S11]  /*b250*/  LDSM.16.M88.4 R12, [R0+UR6+0x23400] ;  /* 0x02340006000c783b */ /* 0x000e360008000200 */
[----:B------:R-:W-:Y:S01]  /*b260*/  HMMA.16816.F32 R16, R4, R10, R16 ;  /* 0x0000000a0410723c */ /* 0x000fe20000001810 */
[----:B------:R-:W-:Y:S06]  /*b270*/  LDSM.16.M88.4 R8, [R0+UR6+0x23800] ;  /* 0x023800060008783b */ /* 0x000fec0008000200 */
[----:B------:R-:W-:Y:S04]  /*b280*/  STL.64 [R1+0x2d0], R20 ;  /* 0x0002d01401007387 */ /* 0x000fe80000100a00 */
[----:B------:R5:W-:Y:S08]  /*b290*/  STL.64 [R1+0x2d8], R22 ;  /* 0x0002d81601007387 */ /* 0x000bf00000100a00 */
[----:B------:R1:W-:Y:S04]  /*b2a0*/  STL.64 [R1+0x2c0], R16 ;  /* 0x0002c01001007387 */ /* 0x0003e80000100a00 */
[----:B------:R3:W-:Y:S01]  /*b2b0*/  STL.64 [R1+0x2c8], R18 ;  /* 0x0002c81201007387 */ /* 0x0007e20000100a00 */
[----:B-----5:R-:W-:Y:S01]  /*b2c0*/  FMUL R22, R59, R3 ;  /* 0x000000033b167220 */ /* 0x020fe20000400000 */
[C---:B------:R-:W-:Y:S01]  /*b2d0*/  FMUL R28, R57.reuse, R41 ;  /* 0x00000029391c7220 */ /* 0x040fe20000400000 */
[----:B------:R-:W-:Y:S01]  /*b2e0*/  FMUL R29, R57, R40 ;  /* 0x00000028391d7220 */ /* 0x000fe20000400000 */
[C---:B------:R-:W-:Y:S01]  /*b2f0*/  FMUL R23, R59.reuse, R2 ;  /* 0x000000023b177220 */ /* 0x040fe20000400000 */
[----:B------:R-:W4:Y:S01]  /*b300*/  LDSM.16.M88.4 R40, [R0+UR6+0x23c00] ;  /* 0x023c00060028783b */ /* 0x000f220008000200 */
[C---:B------:R-:W-:Y:S01]  /*b310*/  FMUL R30, R59.reuse, R39 ;  /* 0x000000273b1e7220 */ /* 0x040fe20000400000 */
[----:B------:R-:W-:-:S07]  /*b320*/  FMUL R31, R59, R38 ;  /* 0x000000263b1f7220 */ /* 0x000fce0000400000 */
[----:B--2---:R-:W-:Y:S01]  /*b330*/  HMMA.16816.F32 R28, R52, R24, R28 ;  /* 0x00000018341c723c */ /* 0x004fe2000000181c */
[----:B------:R-:W2:Y:S04]  /*b340*/  LDL.LU R25, [R1+0x210] ;  /* 0x0002100001197983 */ /* 0x000ea80000300800 */
[----:B------:R-:W5:Y:S04]  /*b350*/  LDL.LU R24, [R1+0x214] ;  /* 0x0002140001187983 */ /* 0x000f680000300800 */
[----:B------:R-:W2:Y:S04]  /*b360*/  LDL.LU R3, [R1+0x218] ;  /* 0x0002180001037983 */ /* 0x000ea80000300800 */
[----:B------:R-:W5:Y:S07]  /*b370*/  LDL.LU R2, [R1+0x21c] ;  /* 0x00021c0001027983 */ /* 0x000f6e0000300800 */
[----:B------:R-:W-:Y:S01]  /*b380*/  HMMA.16816.F32 R28, R4, R26, R28 ;  /* 0x0000001a041c723c */ /* 0x000fe2000000181c */
[C---:B-1----:R-:W-:Y:S01]  /*b390*/  FMUL R16, R57.reuse, R37 ;  /* 0x0000002539107220 */ /* 0x042fe20000400000 */
[----:B------:R-:W-:Y:S01]  /*b3a0*/  FMUL R17, R57, R36 ;  /* 0x0000002439117220 */ /* 0x000fe20000400000 */
[C---:B---3--:R-:W-:Y:S01]  /*b3b0*/  FMUL R18, R59.reuse, R35 ;  /* 0x000000233b127220 */ /* 0x048fe20000400000 */
[----:B------:R-:W-:Y:S01]  /*b3c0*/  FMUL R19, R59, R34 ;  /* 0x000000223b137220 */ /* 0x000fe20000400000 */
[C---:B------:R-:W-:Y:S01]  /*b3d0*/  FMUL R20, R57.reuse, R33 ;  /* 0x0000002139147220 */ /* 0x040fe20000400000 */
[----:B------:R-:W-:Y:S01]  /*b3e0*/  FMUL R21, R57, R32 ;  /* 0x0000002039157220 */ /* 0x000fe20000400000 */
[----:B------:R-:W3:Y:S04]  /*b3f0*/  LDL.LU R37, [R1+0x220] ;  /* 0x0002200001257983 */ /* 0x000ee80000300800 */
[C---:B0-----:R-:W-:Y:S01]  /*b400*/  HMMA.16816.F32 R16, R52.reuse, R12, R16 ;  /* 0x0000000c3410723c */ /* 0x041fe20000001810 */
[----:B----4-:R-:W-:Y:S04]  /*b410*/  STL.64 [R1+0x158], R42 ;  /* 0x0001582a01007387 */ /* 0x010fe80000100a00 */
[----:B------:R-:W0:Y:S03]  /*b420*/  LDSM.16.M88.4 R32, [R0+UR6+0x24000] ;  /* 0x024000060020783b */ /* 0x000e260008000200 */
[----:B------:R-:W-:Y:S01]  /*b430*/  HMMA.16816.F32 R20, R52, R8, R20 ;  /* 0x000000083414723c */ /* 0x000fe20000001814 */
[----:B------:R-:W-:Y:S04]  /*b440*/  STL.64 [R1+0x2b0], R28 ;  /* 0x0002b01c01007387 */ /* 0x000fe80000100a00 */
[----:B------:R-:W-:Y:S04]  /*b450*/  STL.64 [R1+0x2b8], R30 ;  /* 0x0002b81e01007387 */ /* 0x000fe80000100a00 */
[----:B------:R-:W4:Y:S04]  /*b460*/  LDL.LU R36, [R1+0x224] ;  /* 0x0002240001247983 */ /* 0x000f280000300800 */
[----:B------:R-:W3:Y:S04]  /*b470*/  LDL.LU R13, [R1+0x228] ;  /* 0x00022800010d7983 */ /* 0x000ee80000300800 */
[----:B------:R-:W3:Y:S01]  /*b480*/  LDL.LU R12, [R1+0x22c] ;  /* 0x00022c00010c7983 */ /* 0x000ee20000300800 */
[C---:B------:R-:W-:Y:S08]  /*b490*/  HMMA.16816.F32 R16, R4.reuse, R14, R16 ;  /* 0x0000000e0410723c */ /* 0x040ff00000001810 */
[----:B------:R-:W-:Y:S01]  /*b4a0*/  HMMA.16816.F32 R8, R4, R10, R20 ;  /* 0x0000000a0408723c */ /* 0x000fe20000001814 */
[----:B------:R1:W-:Y:S10]  /*b4b0*/  STL.64 [R1+0x988], R6 ;  /* 0x0009880601007387 */ /* 0x0003f40000100a00 */
[----:B------:R-:W-:Y:S04]  /*b4c0*/  STL.64 [R1+0x2a0], R16 ;  /* 0x0002a01001007387 */ /* 0x000fe80000100a00 */
[----:B------:R-:W-:Y:S04]  /*b4d0*/  STL.64 [R1+0x2a8], R18 ;  /* 0x0002a81201007387 */ /* 0x000fe80000100a00 */
[----:B0-----:R-:W-:Y:S04]  /*b4e0*/  STL.64 [R1+0x148], R34 ;  /* 0x0001482201007387 */ /* 0x001fe80000100a00 */
[----:B------:R-:W-:Y:S04]  /*b4f0*/  STL.64 [R1+0x1b0], R8 ;  /* 0x0001b00801007387 */ /* 0x000fe80000100a00 */
[----:B------:R-:W-:Y:S04]  /*b500*/  STL.64 [R1+0x1b8], R10 ;  /* 0x0001b80a01007387 */ /* 0x000fe80000100a00 */
[----:B------:R0:W-:Y:S04]  /*b510*/  STL.64 [R1+0x980], R4 ;  /* 0x0009800401007387 */ /* 0x0001e80000100a00 */
[----:B-1----:R-:W4:Y:S04]  /*b520*/  LDL.LU R7, [R1+0x250] ;  /* 0x0002500001077983 */ /* 0x002f280000300800 */
[----:B0-----:R-:W4:Y:S01]  /*b530*/  LDL.LU R5, [R1+0x254] ;  /* 0x0002540001057983 */ /* 0x001f220000300800 */
[----:B--2---:R-:W-:-:S03]  /*b540*/  FMUL R10, R59, R3 ;  /* 0x000000033b0a7220 */ /* 0x004fc60000400000 */
[----:B------:R-:W2:Y:S01]  /*b550*/  LDL.LU R3, [R1+0x258] ;  /* 0x0002580001037983 */ /* 0x000ea20000300800 */
[----:B-----5:R-:W-:-:S03]  /*b560*/  FMUL R11, R59, R2 ;  /* 0x000000023b0b7220 */ /* 0x020fc60000400000 */
[----:B------:R-:W5:Y:S01]  /*b570*/  LDL.LU R2, [R1+0x25c] ;  /* 0x00025c0001027983 */ /* 0x000f620000300800 */
[C---:B------:R-:W-:Y:S01]  /*b580*/  FMUL R8, R57.reuse, R25 ;  /* 0x0000001939087220 */ /* 0x040fe20000400000 */
[----:B------:R-:W-:Y:S02]  /*b590*/  FMUL R9, R57, R24 ;  /* 0x0000001839097220 */ /* 0x000fe40000400000 */
[----:B------:R-:W0:Y:S05]  /*b5a0*/  LDSM.16.M88.4 R24, [R0+UR6+0x24400] ;  /* 0x024400060018783b */ /* 0x000e2a0008000200 */
[----:B------:R-:W-:-:S15]  /*b5b0*/  HMMA.16816.F32 R16, R52, R40, R8 ;  /* 0x000000283410723c */ /* 0x000fde0000001808 */
[----:B------:R-:W-:-:S04]  /*b5c0*/  NOP ;  /* 0x0000000000007918 */ /* 0x000fc80000000000 */
[----:B------:R1:W-:Y:S01]  /*b5d0*/  STL [R1+0x80], R16 ;  /* 0x0000801001007387 */ /* 0x0003e20000100800 */
[----:B------:R-:W-:-:S03]  /*b5e0*/  IMAD.MOV.U32 R58, RZ, RZ, R17 ;  /* 0x000000ffff3a7224 */ /* 0x000fc600078e0011 */
[----:B0-----:R-:W-:Y:S04]  /*b5f0*/  STL.64 [R1+0x138], R26 ;  /* 0x0001381a01007387 */ /* 0x001fe80000100a00 */
[----:B------:R-:W5:Y:S04]  /*b600*/  LDL.LU R17, [R1+0x240] ;  /* 0x0002400001117983 */ /* 0x000f680000300800 */
[----:B-1----:R-:W5:Y:S01]  /*b610*/  LDL.LU R16, [R1+0x244] ;  /* 0x0002440001107983 */ /* 0x002f620000300800 */
[C---:B---3--:R-:W-:Y:S01]  /*b620*/  FMUL R8, R57.reuse, R37 ;  /* 0x0000002539087220 */ /* 0x048fe20000400000 */
[----:B----4-:R-:W-:Y:S01]  /*b630*/  FMUL R9, R57, R36 ;  /* 0x0000002439097220 */ /* 0x010fe20000400000 */
[C---:B------:R-:W-:Y:S01]  /*b640*/  FMUL R10, R59.reuse, R13 ;  /* 0x0000000d3b0a7220 */ /* 0x040fe20000400000 */
[----:B------:R-:W-:Y:S01]  /*b650*/  FMUL R11, R59, R12 ;  /* 0x0000000c3b0b7220 */ /* 0x000fe20000400000 */
[----:B------:R-:W-:Y:S01]  /*b660*/  IMAD.MOV.U32 R39, RZ, RZ, R18 ;  /* 0x000000ffff277224 */ /* 0x000fe200078e0012 */
[----:B------:R-:W-:Y:S01]  /*b670*/  MOV R38, R19 ;  /* 0x0000001300267202 */ /* 0x000fe20000000f00 */
[----:B------:R-:W3:Y:S04]  /*b680*/  LDL.LU R6, [R1+0x248] ;  /* 0x0002480001067983 */ /* 0x000ee80000300800 */
[----:B------:R-:W-:Y:S01]  /*b690*/  HMMA.16816.F32 R20, R52, R32, R8 ;  /* 0x000000203414723c */ /* 0x000fe20000001808 */
[----:B------:R-:W4:Y:S04]  /*b6a0*/  LDL.LU R4, [R1+0x24c] ;  /* 0x00024c0001047983 */ /* 0x000f280000300800 */
[----:B------:R0:W-:Y:S04]  /*b6b0*/  STL [R1+0x9a8], R39 ;  /* 0x0009a82701007387 */ /* 0x0001e80000100800 */
[----:B------:R-:W1:Y:S04]  /*b6c0*/  LDSM.16.M88.4 R12, [R0+UR6+0x24800] ;  /* 0x02480006000c783b */ /* 0x000e680008000200 */
[----:B------:R0:W-:Y:S04]  /*b6d0*/  STL [R1+0x9a4], R58 ;  /* 0x0009a43a01007387 */ /* 0x0001e80000100800 */
[----:B------:R0:W-:Y:S02]  /*b6e0*/  STL [R1+0x9a0], R38 ;  /* 0x0009a02601007387 */ /* 0x0001e40000100800 */
[----:B0-----:R-:W-:-:S02]  /*b6f0*/  IMAD.MOV.U32 R39, RZ, RZ, R20 ;  /* 0x000000ffff277224 */ /* 0x001fc400078e0014 */
[----:B------:R-:W-:Y:S01]  /*b700*/  STL [R1+0x7c], R23 ;  /* 0x00007c1701007387 */ /* 0x000fe20000100800 */
[----:B------:R-:W-:-:S03]  /*b710*/  IMAD.MOV.U32 R58, RZ, RZ, R21 ;  /* 0x000000ffff3a7224 */ /* 0x000fc600078e0015 */
[----:B------:R-:W-:Y:S01]  /*b720*/  LDSM.16.M88.4 R32, [R0+UR6+0x26000] ;  /* 0x026000060020783b */ /* 0x000fe20008000200 */
[----:B------:R-:W-:-:S03]  /*b730*/  MOV R38, R22 ;  /* 0x0000001600267202 */ /* 0x000fc60000000f00 */
[----:B------:R-:W0:Y:S01]  /*b740*/  LDSM.16.M88.4 R20, [R0+UR6+0x24c00] ;  /* 0x024c00060014783b */ /* 0x000e220008000200 */
[C---:B------:R-:W-:Y:S01]  /*b750*/  FMUL R8, R57.reuse, R7 ;  /* 0x0000000739087220 */ /* 0x040fe20000400000 */
[----:B------:R-:W-:Y:S02]  /*b760*/  FMUL R9, R57, R5 ;  /* 0x0000000539097220 */ /* 0x000fe40000400000 */
[----:B-1----:R-:W-:Y:S04]  /*b770*/  STL.64 [R1+0x128], R14 ;  /* 0x0001280e01007387 */ /* 0x002fe80000100a00 */
[----:B------:R-:W-:Y:S04]  /*b780*/  STL [R1+0x9b4], R38 ;  /* 0x0009b42601007387 */ /* 0x000fe80000100800 */
[----:B------:R-:W-:Y:S04]  /*b790*/  STL [R1+0x9b0], R58 ;  /* 0x0009b03a01007387 */ /* 0x000fe80000100800 */
[----:B------:R1:W-:Y:S04]  /*b7a0*/  STL [R1+0x9ac], R39 ;  /* 0x0009ac2701007387 */ /* 0x0003e80000100800 */
[----:B0-----:R-:W-:Y:S01]  /*b7b0*/  STL.64 [R1+0x118], R22 ;  /* 0x0001181601007387 */ /* 0x001fe20000100a00 */
[C---:B--2---:R-:W-:Y:S01]  /*b7c0*/  FMUL R10, R59.reuse, R3 ;  /* 0x000000033b0a7220 */ /* 0x044fe20000400000 */
[----:B-----5:R-:W-:-:S07]  /*b7d0*/  FMUL R11, R59, R2 ;  /* 0x000000023b0b7220 */ /* 0x020fce0000400000 */
[----:B------:R-:W-:-:S15]  /*b7e0*/  HMMA.16816.F32 R24, R52, R24, R8 ;  /* 0x000000183418723c */ /* 0x000fde0000001808 */
[----:B------:R-:W-:-:S04]  /*b7f0*/  NOP ;  /* 0x0000000000007918 */ /* 0x000fc80000000000 */
[----:B------:R-:W-:Y:S04]  /*b800*/  STL [R1+0x50], R24 ;  /* 0x0000501801007387 */ /* 0x000fe80000100800 */
[----:B------:R-:W2:Y:S04]  /*b810*/  LDL.LU R7, [R1+0x230] ;  /* 0x0002300001077983 */ /* 0x000ea80000300800 */
[----:B------:R-:W5:Y:S04]  /*b820*/  LDL.LU R5, [R1+0x234] ;  /* 0x0002340001057983 */ /* 0x000f680000300800 */
[----:B------:R-:W5:Y:S04]  /*b830*/  LDL.LU R3, [R1+0x238] ;  /* 0x0002380001037983 */ /* 0x000f680000300800 */
[----:B------:R-:W5:Y:S01]  /*b840*/  LDL.LU R2, [R1+0x23c] ;  /* 0x00023c0001027983 */ /* 0x000f620000300800 */
[----:B-1----:R-:W-:Y:S01]  /*b850*/  MOV R39, R27 ;  /* 0x0000001b00277202 */ /* 0x002fe20000000f00 */
[----:B------:R-:W-:-:S02]  /*b860*/  IMAD.MOV.U32 R38, RZ, RZ, R25 ;  /* 0x000000ffff267224 */ /* 0x000fc400078e0019 */
[----:B------:R-:W-:Y:S02]  /*b870*/  IMAD.MOV.U32 R58, RZ, RZ, R26 ;  /* 0x000000ffff3a7224 */ /* 0x000fe400078e001a */
[----:B------:R-:W-:Y:S04]  /*b880*/  STL [R1+0x9c0], R39 ;  /* 0x0009c02701007387 */ /* 0x000fe80000100800 */
[----:B------:R-:W-:Y:S04]  /*b890*/  STL [R1+0x9bc], R38 ;  /* 0x0009bc2601007387 */ /* 0x000fe80000100800 */
[----:B------:R-:W-:Y:S04]  /*b8a0*/  STL [R1+0x9b8], R58 ;  /* 0x0009b83a01007387 */ /* 0x000fe80000100800 */
[----:B------:R-:W5:Y:S04]  /*b8b0*/  LDL.LU R29, [R1+0x280] ;  /* 0x00028000011d7983 */ /* 0x000f680000300800 */
[----:B------:R-:W5:Y:S04]  /*b8c0*/  LDL.LU R28, [R1+0x284] ;  /* 0x00028400011c7983 */ /* 0x000f680000300800 */
[----:B------:R-:W5:Y:S04]  /*b8d0*/  LDL.LU R19, [R1+0x288] ;  /* 0x0002880001137983 */ /* 0x000f680000300800 */
[----:B------:R-:W5:Y:S01]  /*b8e0*/  LDL.LU R18, [R1+0x28c] ;  /* 0x00028c0001127983 */ /* 0x000f620000300800 */
[C---:B------:R-:W-:Y:S01]  /*b8f0*/  FMUL R8, R57.reuse, R17 ;  /* 0x0000001139087220 */ /* 0x040fe20000400000 */
[----:B------:R-:W-:-:S02]  /*b900*/  FMUL R9, R57, R16 ;  /* 0x0000001039097220 */ /* 0x000fc40000400000 */
[----:B------:R-:W5:Y:S04]  /*b910*/  LDL.LU R17, [R1+0x270] ;  /* 0x0002700001117983 */ /* 0x000f680000300800 */
[----:B------:R-:W5:Y:S01]  /*b920*/  LDL.LU R16, [R1+0x274] ;  /* 0x0002740001107983 */ /* 0x000f620000300800 */
[C---:B---3--:R-:W-:Y:S01]  /*b930*/  FMUL R10, R59.reuse, R6 ;  /* 0x000000063b0a7220 */ /* 0x048fe20000400000 */
[----:B----4-:R-:W-:Y:S02]  /*b940*/  FMUL R11, R59, R4 ;  /* 0x000000043b0b7220 */ /* 0x010fe40000400000 */
[----:B------:R-:W-:Y:S05]  /*b950*/  LDSM.16.M88.4 R24, [R0+UR6+0x25800] ;  /* 0x025800060018783b */ /* 0x000fea0008000200 */
[----:B------:R-:W-:-:S15]  /*b960*/  HMMA.16816.F32 R12, R52, R12, R8 ;  /* 0x0000000c340c723c */ /* 0x000fde0000001808 */
[----:B------:R-:W-:-:S04]  /*b970*/  NOP ;  /* 0x0000000000007918 */ /* 0x000fc80000000000 */
[----:B------:R-:W-:Y:S01]  /*b980*/  IMAD.MOV.U32 R4, RZ, RZ, R15 ;  /* 0x000000ffff047224 */ /* 0x000fe200078e000f */
[----:B------:R-:W-:Y:S01]  /*b990*/  MOV R6, R14 ;  /* 0x0000000e00067202 */ /* 0x000fe20000000f00 */
[----:B------:R-:W3:Y:S04]  /*b9a0*/  LDL.LU R15, [R1+0x278] ;  /* 0x00027800010f7983 */ /* 0x000ee80000300800 */
[----:B------:R-:W4:Y:S04]  /*b9b0*/  LDL.LU R14, [R1+0x27c] ;  /* 0x00027c00010e7983 */ /* 0x000f280000300800 */
[----:B------:R-:W-:Y:S04]  /*b9c0*/  STL [R1+0x9d0], R4 ;  /* 0x0009d00401007387 */ /* 0x000fe80000100800 */
[----:B------:R0:W-:Y:S01]  /*b9d0*/  STL [R1+0x9cc], R6 ;  /* 0x0009cc0601007387 */ /* 0x0001e20000100800 */
[----:B------:R-:W-:-:S02]  /*b9e0*/  IMAD.MOV.U32 R36, RZ, RZ, R13 ;  /* 0x000000ffff247224 */ /* 0x000fc400078e000d */
[----:B------:R-:W-:-:S03]  /*b9f0*/  IMAD.MOV.U32 R37, RZ, RZ, R12 ;  /* 0x000000ffff257224 */ /* 0x000fc600078e000c */
[----:B------:R-:W-:Y:S04]  /*ba00*/  STL [R1+0x9c8], R36 ;  /* 0x0009c82401007387 */ /* 0x000fe80000100800 */
[----:B------:R1:W-:Y:S04]  /*ba10*/  STL [R1+0x9c4], R37 ;  /* 0x0009c42501007387 */ /* 0x0003e80000100800 */
[----:B------:R-:W4:Y:S04]  /*ba20*/  LDL.LU R12, [R1+0x260] ;  /* 0x00026000010c7983 */ /* 0x000f280000300800 */
[----:B------:R-:W4:Y:S01]  /*ba30*/  LDL.LU R13, [R1+0x264] ;  /* 0x00026400010d7983 */ /* 0x000f220000300800 */
[C---:B--2---:R-:W-:Y:S01]  /*ba40*/  FMUL R8, R57.reuse, R7 ;  /* 0x0000000739087220 */ /* 0x044fe20000400000 */
[----:B-----5:R-:W-:Y:S01]  /*ba50*/  FMUL R9, R57, R5 ;  /* 0x0000000539097220 */ /* 0x020fe20000400000 */
[C---:B------:R-:W-:Y:S01]  /*ba60*/  FMUL R10, R59.reuse, R3 ;  /* 0x000000033b0a7220 */ /* 0x040fe20000400000 */
[----:B------:R-:W-:-:S07]  /*ba70*/  FMUL R11, R59, R2 ;  /* 0x000000023b0b7220 */ /* 0x000fce0000400000 */
[----:B0-----:R-:W-:Y:S01]  /*ba80*/  HMMA.16816.F32 R4, R52, R20, R8 ;  /* 0x000000143404723c */ /* 0x001fe20000001808 */
[----:B------:R-:W0:Y:S04]  /*ba90*/  LDSM.16.M88.4 R8, [R0+UR6+0x25000] ;  /* 0x025000060008783b */ /* 0x000e280008000200 */
[----:B------:R-:W2:Y:S01]  /*baa0*/  LDSM.16.M88.4 R20, [R0+UR6+0x25400] ;  /* 0x025400060014783b */ /* 0x000ea20008000200 */
[C---:B------:R-:W-:Y:S01]  /*bab0*/  FMUL R40, R57.reuse, R29 ;  /* 0x0000001d39287220 */ /* 0x040fe20000400000 */
[----:B------:R-:W-:Y:S02]  /*bac0*/  FMUL R41, R57, R28 ;  /* 0x0000001c39297220 */ /* 0x000fe40000400000 */
[----:B------:R-:W-:Y:S01]  /*bad0*/  LDSM.16.M88.4 R28, [R0+UR6+0x26400] ;  /* 0x02640006001c783b */ /* 0x000fe20008000200 */
[C---:B------:R-:W-:Y:S01]  /*bae0*/  FMUL R42, R59.reuse, R19 ;  /* 0x000000133b2a7220 */ /* 0x040fe20000400000 */
[----:B------:R-:W-:-:S08]  /*baf0*/  FMUL R43, R59, R18 ;  /* 0x000000123b2b7220 */ /* 0x000fd00000400000 */
[----:B------:R-:W-:Y:S02]  /*bb00*/  IMAD.MOV.U32 R58, RZ, RZ, R7 ;  /* 0x000000ffff3a7224 */ /* 0x000fe400078e0007 */
[----:B------:R-:W5:Y:S01]  /*bb10*/  LDL.LU R7, [R1+0x268] ;  /* 0x0002680001077983 */ /* 0x000f620000300800 */
[----:B-1----:R-:W-:-:S03]  /*bb20*/  IMAD.MOV.U32 R37, RZ, RZ, R4 ;  /* 0x000000ffff257224 */ /* 0x002fc600078e0004 */
[----:B------:R-:W5:Y:S01]  /*bb30*/  LDL.LU R2, [R1+0x26c] ;  /* 0x00026c0001027983 */ /* 0x000f620000300800 */
[----:B0-----:R-:W-:Y:S03]  /*bb40*/  HMMA.16816.F32 R40, R52, R8, R40 ;  /* 0x000000083428723c */ /* 0x001fe60000001828 */
[----:B------:R0:W-:Y:S01]  /*bb50*/  STL [R1+0x9d4], R37 ;  /* 0x0009d42501007387 */ /* 0x0001e20000100800 */
[C---:B------:R-:W-:Y:S01]  /*bb60*/  FMUL R9, R57.reuse, R16 ;  /* 0x0000001039097220 */ /* 0x040fe20000400000 */
[----:B------:R-:W-:-:S14]  /*bb70*/  FMUL R8, R57, R17 ;  /* 0x0000001139087220 */ /* 0x000fdc0000400000 */
[----:B------:R-:W-:Y:S04]  /*bb80*/  STL.64 [R1+0x910], R42 ;  /* 0x0009102a01007387 */ /* 0x000fe80000100a00 */
[----:B------:R-:W-:Y:S04]  /*bb90*/  STL.64 [R1+0x908], R40 ;  /* 0x0009082801007387 */ /* 0x000fe80000100a00 */
[----:B------:R-:W5:Y:S04]  /*bba0*/  LDL.LU R16, [R1+0x370] ;  /* 0x0003700001107983 */ /* 0x000f680000300800 */
[----:B------:R-:W5:Y:S04]  /*bbb0*/  LDL.LU R17, [R1+0x374] ;  /* 0x0003740001117983 */ /* 0x000f680000300800 */
[----:B------:R-:W5:Y:S04]  /*bbc0*/  LDL.LU R18, [R1+0x378] ;  /* 0x0003780001127983 */ /* 0x000f680000300800 */
[----:B------:R-:W5:Y:S01]  /*bbd0*/  LDL.LU R19, [R1+0x37c] ;  /* 0x00037c0001137983 */ /* 0x000f620000300800 */
[----:B------:R-:W-:Y:S01]  /*bbe0*/  IMAD.MOV.U32 R38, RZ, RZ, R6 ;  /* 0x000000ffff267224 */ /* 0x000fe200078e0006 */
[----:B------:R-:W-:Y:S01]  /*bbf0*/  MOV R6, R10 ;  /* 0x0000000a00067202 */ /* 0x000fe20000000f00 */
[----:B------:R-:W-:-:S02]  /*bc00*/  IMAD.MOV.U32 R36, RZ, RZ, R11 ;  /* 0x000000ffff247224 */ /* 0x000fc400078e000b */
[C---:B---3--:R-:W-:Y:S01]  /*bc10*/  FMUL R10, R59.reuse, R15 ;  /* 0x0000000f3b0a7220 */ /* 0x048fe20000400000 */
[----:B----4-:R-:W-:Y:S01]  /*bc20*/  FMUL R11, R59, R14 ;  /* 0x0000000e3b0b7220 */ /* 0x010fe20000400000 */
[----:B------:R-:W-:Y:S01]  /*bc30*/  MOV R39, R5 ;  /* 0x0000000500277202 */ /* 0x000fe20000000f00 */
[----:B--2---:R-:W-:Y:S01]  /*bc40*/  IMAD.MOV.U32 R5, RZ, RZ, R22 ;  /* 0x000000ffff057224 */ /* 0x004fe200078e0016 */
[----:B------:R-:W-:Y:S01]  /*bc50*/  MOV R3, R23 ;  /* 0x0000001700037202 */ /* 0x000fe20000000f00 */
[----:B------:R-:W1:Y:S03]  /*bc60*/  LDSM.16.M88.4 R40, [R0+UR6+0x25c00] ;  /* 0x025c00060028783b */ /* 0x000e660008000200 */
[----:B------:R-:W-:Y:S01]  /*bc70*/  HMMA.16816.F32 R8, R52, R20, R8 ;  /* 0x000000143408723c */ /* 0x000fe20000001808 */
[----:B------:R-:W2:Y:S04]  /*bc80*/  LDL.LU R20, [R1+0x360] ;  /* 0x0003600001147983 */ /* 0x000ea80000300800 */
[----:B------:R-:W3:Y:S04]  /*bc90*/  LDL.LU R21, [R1+0x364] ;  /* 0x0003640001157983 */ /* 0x000ee80000300800 */
[----:B------:R-:W4:Y:S04]  /*bca0*/  LDL.LU R22, [R1+0x368] ;  /* 0x0003680001167983 */ /* 0x000f280000300800 */
[----:B------:R-:W2:Y:S01]  /*bcb0*/  LDL.LU R23, [R1+0x36c] ;  /* 0x00036c0001177983 */ /* 0x000ea20000300800 */
[C---:B------:R-:W-:Y:S01]  /*bcc0*/  FMUL R12, R57.reuse, R12 ;  /* 0x0000000c390c7220 */ /* 0x040fe20000400000 */
[----:B------:R-:W-:Y:S01]  /*bcd0*/  FMUL R13, R57, R13 ;  /* 0x0000000d390d7220 */ /* 0x000fe20000400000 */
[----:B0-----:R-:W-:-:S03]  /*bce0*/  IMAD.MOV.U32 R37, RZ, RZ, R26 ;  /* 0x000000ffff257224 */ /* 0x001fc600078e001a */
[----:B------:R-:W-:Y:S04]  /*bcf0*/  STL.64 [R1+0x900], R10 ;  /* 0x0009000a01007387 */ /* 0x000fe80000100a00 */
[----:B------:R-:W-:Y:S01]  /*bd00*/  STL.64 [R1+0x8f8], R8 ;  /* 0x0008f80801007387 */ /* 0x000fe20000100a00 */
[C---:B-----5:R-:W-:Y:S01]  /*bd10*/  FMUL R14, R59.reuse, R7 ;  /* 0x000000073b0e7220 */ /* 0x060fe20000400000 */
[----:B------:R-:W-:-:S07]  /*bd20*/  FMUL R15, R59, R2 ;  /* 0x000000023b0f7220 */ /* 0x000fce0000400000 */
[----:B------:R-:W-:Y:S01]  /*bd30*/  HMMA.16816.F32 R12, R52, R24, R12 ;  /* 0x00000018340c723c */ /* 0x000fe2000000180c */
[----:B------:R-:W5:Y:S04]  /*bd40*/  LDL.LU R24, [R1+0x350] ;  /* 0x0003500001187983 */ /* 0x000f680000300800 */
[----:B------:R-:W5:Y:S04]  /*bd50*/  LDL.LU R25, [R1+0x354] ;  /* 0x0003540001197983 */ /* 0x000f680000300800 */
[----:B------:R-:W5:Y:S04]  /*bd60*/  LDL.LU R26, [R1+0x358] ;  /* 0x00035800011a7983 */ /* 0x000f680000300800 */
[----:B------:R-:W5:Y:S01]  /*bd70*/  LDL.LU R2, [R1+0x35c] ;  /* 0x00035c0001027983 */ /* 0x000f620000300800 */
[C---:B------:R-:W-:Y:S01]  /*bd80*/  FMUL R16, R57.reuse, R16 ;  /* 0x0000001039107220 */ /* 0x040fe20000400000 */
[----:B------:R-:W-:Y:S01]  /*bd90*/  FMUL R17, R57, R17 ;  /* 0x0000001139117220 */ /* 0x000fe20000400000 */
[C---:B------:R-:W-:Y:S01]  /*bda0*/  FMUL R18, R59.reuse, R18 ;  /* 0x000000123b127220 */ /* 0x040fe20000400000 */
[----:B------:R-:W-:-:S07]  /*bdb0*/  FMUL R19, R59, R19 ;  /* 0x000000133b137220 */ /* 0x000fce0000400000 */
[----:B-1----:R-:W-:Y:S01]  /*bdc0*/  HMMA.16816.F32 R16, R52, R40, R16 ;  /* 0x000000283410723c */ /* 0x002fe20000001810 */
[----:B------:R0:W-:Y:S04]  /*bdd0*/  STL.64 [R1+0x8f0], R14 ;  /* 0x0008f00e01007387 */ /* 0x0001e80000100a00 */
[----:B------:R1:W-:Y:S04]  /*bde0*/  STL.64 [R1+0x8e8], R12 ;  /* 0x0008e80c01007387 */ /* 0x0003e80000100a00 */
[----:B0-----:R-:W5:Y:S10]  /*bdf0*/  LDL.LU R15, [R1+0x310] ;  /* 0x00031000010f7983 */ /* 0x001f740000300800 */
[----:B------:R0:W-:Y:S04]  /*be00*/  STL.64 [R1+0x8e0], R18 ;  /* 0x0008e01201007387 */ /* 0x0001e80000100a00 */
[----:B------:R-:W-:Y:S04]  /*be10*/  STL.64 [R1+0x8d8], R16 ;  /* 0x0008d81001007387 */ /* 0x000fe80000100a00 */
[----:B------:R-:W5:Y:S04]  /*be20*/  LDL.LU R14, [R1+0x314] ;  /* 0x00031400010e7983 */ /* 0x000f680000300800 */
[----:B------:R-:W5:Y:S04]  /*be30*/  LDL.LU R11, [R1+0x318] ;  /* 0x00031800010b7983 */ /* 0x000f680000300800 */
[----:B------:R-:W5:Y:S01]  /*be40*/  LDL.LU R10, [R1+0x31c] ;  /* 0x00031c00010a7983 */ /* 0x000f620000300800 */
[C---:B--2---:R-:W-:Y:S01]  /*be50*/  FMUL R20, R57.reuse, R20 ;  /* 0x0000001439147220 */ /* 0x044fe20000400000 */
[----:B---3--:R-:W-:Y:S01]  /*be60*/  FMUL R21, R57, R21 ;  /* 0x0000001539157220 */ /* 0x008fe20000400000 */
[C---:B----4-:R-:W-:Y:S01]  /*be70*/  FMUL R22, R59.reuse, R22 ;  /* 0x000000163b167220 */ /* 0x050fe20000400000 */
[----:B------:R-:W-:Y:S01]  /*be80*/  FMUL R23, R59, R23 ;  /* 0x000000173b177220 */ /* 0x000fe20000400000 */
[----:B-1----:R-:W-:Y:S01]  /*be90*/  IMAD.MOV.U32 R12, RZ, RZ, R34 ;  /* 0x000000ffff0c7224 */ /* 0x002fe200078e0022 */
[----:B------:R-:W-:-:S05]  /*bea0*/  MOV R9, R35 ;  /* 0x0000002300097202 */ /* 0x000fca0000000f00 */
[----:B------:R-:W-:Y:S01]  /*beb0*/  HMMA.16816.F32 R20, R52, R32, R20 ;  /* 0x000000203414723c */ /* 0x000fe20000001814 */
[----:B------:R-:W2:Y:S04]  /*bec0*/  LDL.LU R32, [R1+0x290] ;  /* 0x0002900001207983 */ /* 0x000ea80000300800 */
[----:B------:R-:W3:Y:S04]  /*bed0*/  LDL.LU R33, [R1+0x294] ;  /* 0x0002940001217983 */ /* 0x000ee80000300800 */
[----:B------:R-:W4:Y:S04]  /*bee0*/  LDL.LU R34, [R1+0x298] ;  /* 0x0002980001227983 */ /* 0x000f280000300800 */
[----:B------:R-:W4:Y:S06]  /*bef0*/  LDL.LU R35, [R1+0x29c] ;  /* 0x00029c0001237983 */ /* 0x000f2c0000300800 */
[----:B------:R-:W-:Y:S04]  /*bf00*/  STL.64 [R1+0x8d0], R22 ;  /* 0x0008d01601007387 */ /* 0x000fe80000100a00 */
[----:B------:R-:W-:Y:S04]  /*bf10*/  STL.64 [R1+0x8c8], R20 ;  /* 0x0008c81401007387 */ /* 0x000fe80000100a00 */
[----:B------:R-:W4:Y:S04]  /*bf20*/  LDL.LU R41, [R1+0x320] ;  /* 0x0003200001297983 */ /* 0x000f280000300800 */
[----:B------:R-:W4:Y:S04]  /*bf30*/  LDL.LU R40, [R1+0x324] ;  /* 0x0003240001287983 */ /* 0x000f280000300800 */
[----:B0-----:R-:W4:Y:S04]  /*bf40*/  LDL.LU R19, [R1+0x328] ;  /* 0x0003280001137983 */ /* 0x001f280000300800 */
[----:B------:R-:W4:Y:S01]  /*bf50*/  LDL.LU R18, [R1+0x32c] ;  /* 0x00032c0001127983 */ /* 0x000f220000300800 */
[----:B------:R-:W-:-:S02]  /*bf60*/  IMAD.MOV.U32 R4, RZ, RZ, R27 ;  /* 0x000000ffff047224 */ /* 0x000fc400078e001b */
[----:B------:R-:W-:Y:S01]  /*bf70*/  IMAD.MOV.U32 R8, RZ, RZ, R30 ;  /* 0x000000ffff087224 */ /* 0x000fe200078e001e */
[----:B------:R-:W0:Y:S01]  /*bf80*/  LDSM.16.M88.4 R20, [R0+UR6+0x26c00] ;  /* 0x026c00060014783b */ /* 0x000e220008000200 */
[----:B------:R-:W-:Y:S02]  /*bf90*/  IMAD.MOV.U32 R7, RZ, RZ, R31 ;  /* 0x000000ffff077224 */ /* 0x000fe400078e001f */
[C---:B-----5:R-:W-:Y:S01]  /*bfa0*/  FMUL R24, R57.reuse, R24 ;  /* 0x0000001839187220 */ /* 0x060fe20000400000 */
[----:B------:R-:W-:Y:S01]  /*bfb0*/  FMUL R25, R57, R25 ;  /* 0x0000001939197220 */ /* 0x000fe20000400000 */
[C---:B------:R-:W-:Y:S01]  /*bfc0*/  FMUL R26, R59.reuse, R26 ;  /* 0x0000001a3b1a7220 */ /* 0x040fe20000400000 */
[----:B------:R-:W-:-:S07]  /*bfd0*/  FMUL R27, R59, R2 ;  /* 0x000000023b1b7220 */ /* 0x000fce0000400000 */
[----:B------:R-:W-:Y:S01]  /*bfe0*/  HMMA.16816.F32 R24, R52, R28, R24 ;  /* 0x0000001c3418723c */ /* 0x000fe20000001818 */
[----:B------:R-:W-:-:S15]  /*bff0*/  MOV R2, R46 ;  /* 0x0000002e00027202 */ /* 0x000fde0000000f00 */
[----:B------:R-:W-:-:S03]  /*c000*/  NOP ;  /* 0x0000000000007918 */ /* 0x000fc60000000000 */
[----:B------:R-:W-:Y:S04]  /*c010*/  STL.64 [R1+0x8b8], R26 ;  /* 0x0008b81a01007387 */ /* 0x000fe80000100a00 */
[----:B------:R-:W-:Y:S04]  /*c020*/  STL.64 [R1+0x8b0], R24 ;  /* 0x0008b01801007387 */ /* 0x000fe80000100a00 */
[----:B------:R-:W-:Y:S01]  /*c030*/  STL [R1+0x8c4], R2 ;  /* 0x0008c40201007387 */ /* 0x000fe20000100800 */
[----:B------:R-:W-:-:S03]  /*c040*/  FMUL R28, R57, R15 ;  /* 0x0000000f391c7220 */ /* 0x000fc60000400000 */
[----:B------:R-:W5:Y:S01]  /*c050*/  LDL.LU R15, [R1+0x340] ;  /* 0x00034000010f7983 */ /* 0x000f620000300800 */
[----:B------:R-:W-:-:S03]  /*c060*/  FMUL R29, R57, R14 ;  /* 0x0000000e391d7220 */ /* 0x000fc60000400000 */
[----:B------:R-:W5:Y:S01]  /*c070*/  LDL.LU R14, [R1+0x344] ;  /* 0x00034400010e7983 */ /* 0x000f620000300800 */
[----:B------:R-:W-:-:S03]  /*c080*/  FMUL R30, R59, R11 ;  /* 0x0000000b3b1e7220 */ /* 0x000fc60000400000 */
[----:B------:R-:W5:Y:S01]  /*c090*/  LDL.LU R11, [R1+0x348] ;  /* 0x00034800010b7983 */ /* 0x000f620000300800 */
[----:B------:R-:W-:-:S03]  /*c0a0*/  FMUL R31, R59, R10 ;  /* 0x0000000a3b1f7220 */ /* 0x000fc60000400000 */
[----:B------:R-:W5:Y:S01]  /*c0b0*/  LDL.LU R10, [R1+0x34c] ;  /* 0x00034c00010a7983 */ /* 0x000f620000300800 */
[----:B0-----:R-:W-:Y:S01]  /*c0c0*/  IMAD.MOV.U32 R17, RZ, RZ, R22 ;  /* 0x000000ffff117224 */ /* 0x001fe200078e0016 */
[----:B------:R-:W-:Y:S01]  /*c0d0*/  MOV R16, R23 ;  /* 0x0000001700107202 */ /* 0x000fe20000000f00 */
[C---:B--2---:R-:W-:Y:S01]  /*c0e0*/  FMUL R32, R57.reuse, R32 ;  /* 0x0000002039207220 */ /* 0x044fe20000400000 */
[----:B---3--:R-:W-:Y:S01]  /*c0f0*/  FMUL R33, R57, R33 ;  /* 0x0000002139217220 */ /* 0x008fe20000400000 */
[C---:B----4-:R-:W-:Y:S01]  /*c100*/  FMUL R34, R59.reuse, R34 ;  /* 0x000000223b227220 */ /* 0x050fe20000400000 */
[----:B------:R-:W-:-:S07]  /*c110*/  FMUL R35, R59, R35 ;  /* 0x000000233b237220 */ /* 0x000fce0000400000 */
[C---:B------:R-:W-:Y:S01]  /*c120*/  HMMA.16816.F32 R32, R52.reuse, R20, R32 ;  /* 0x000000143420723c */ /* 0x040fe20000001820 */
[----:B------:R-:W0:Y:S07]  /*c130*/  LDSM.16.M88.4 R20, [R0+UR6+0x27000] ;  /* 0x027000060014783b */ /* 0x000e2e0008000200 */
[----:B------:R-:W-:Y:S01]  /*c140*/  HMMA.16816.F32 R28, R52, R44, R28 ;  /* 0x0000002c341c723c */ /* 0x000fe2000000181c */
[----:B------:R-:W-:Y:S02]  /*c150*/  IMAD.MOV.U32 R61, RZ, RZ, R47 ;  /* 0x000000ffff3d7224 */ /* 0x000fe400078e002f */
[C---:B------:R-:W-:Y:S01]  /*c160*/  FMUL R44, R57.reuse, R41 ;  /* 0x00000029392c7220 */ /* 0x040fe20000400000 */
[----:B------:R-:W-:Y:S01]  /*c170*/  FMUL R45, R57, R40 ;  /* 0x00000028392d7220 */ /* 0x000fe20000400000 */
[C---:B------:R-:W-:Y:S01]  /*c180*/  FMUL R46, R59.reuse, R19 ;  /* 0x000000133b2e7220 */ /* 0x040fe20000400000 */
[----:B------:R-:W-:-:S13]  /*c190*/  FMUL R47, R59, R18 ;  /* 0x000000123b2f7220 */ /* 0x000fda0000400000 */
[----:B------:R-:W-:Y:S04]  /*c1a0*/  STL.64 [R1+0x8a8], R30 ;  /* 0x0008a81e01007387 */ /* 0x000fe80000100a00 */
[----:B------:R1:W-:Y:S01]  /*c1b0*/  STL.64 [R1+0x8a0], R28 ;  /* 0x0008a01c01007387 */ /* 0x0003e20000100a00 */
[----:B0-----:R-:W-:Y:S01]  /*c1c0*/  HMMA.16816.F32 R44, R52, R20, R44 ;  /* 0x00000014342c723c */ /* 0x001fe2000000182c */
[----:B-1----:R-:W-:Y:S02]  /*c1d0*/  IMAD.MOV.U32 R29, RZ, RZ, R22 ;  /* 0x000000ffff1d7224 */ /* 0x002fe400078e0016 */
[----:B------:R-:W-:Y:S02]  /*c1e0*/  IMAD.MOV.U32 R28, RZ, RZ, R23 ;  /* 0x000000ffff1c7224 */ /* 0x000fe400078e0017 */
[----:B------:R-:W0:Y:S01]  /*c1f0*/  LDSM.16.M88.4 R20, [R0+UR6+0x27400] ;  /* 0x027400060014783b */ /* 0x000e220008000200 */
[----:B------:R-:W-:-:S03]  /*c200*/  IMAD.MOV.U32 R18, RZ, RZ, R37 ;  /* 0x000000ffff127224 */ /* 0x000fc600078e0025 */
[----:B------:R1:W-:Y:S01]  /*c210*/  STL.64 [R1+0x920], R34 ;  /* 0x0009202201007387 */ /* 0x0003e20000100a00 */
[----:B------:R-:W-:-:S03]  /*c220*/  MOV R19, R4 ;  /* 0x0000000400137202 */ /* 0x000fc60000000f00 */
[----:B------:R2:W-:Y:S06]  /*c230*/  STL.64 [R1+0x918], R32 ;  /* 0x0009182001007387 */ /* 0x0005ec0000100a00 */
[----:B------:R-:W-:Y:S04]  /*c240*/  STL.64 [R1+0x930], R46 ;  /* 0x0009302e01007387 */ /* 0x000fe80000100a00 */
[----:B------:R-:W-:Y:S01]  /*c250*/  STL.64 [R1+0x928], R44 ;  /* 0x0009282c01007387 */ /* 0x000fe20000100a00 */
[----:B------:R-:W-:Y:S01]  /*c260*/  MOV R56, R42 ;  /* 0x0000002a00387202 */ /* 0x000fe20000000f00 */
[----:B------:R-:W-:-:S02]  /*c270*/  IMAD.MOV.U32 R13, RZ, RZ, R43 ;  /* 0x000000ffff0d7224 */ /* 0x000fc400078e002b */
[C---:B-----5:R-:W-:Y:S01]  /*c280*/  FMUL R48, R57.reuse, R15 ;  /* 0x0000000f39307220 */ /* 0x060fe20000400000 */
[----:B------:R-:W-:Y:S01]  /*c290*/  FMUL R49, R57, R14 ;  /* 0x0000000e39317220 */ /* 0x000fe20000400000 */
[C---:B------:R-:W-:Y:S01]  /*c2a0*/  FMUL R50, R59.reuse, R11 ;  /* 0x0000000b3b327220 */ /* 0x040fe20000400000 */
[----:B------:R-:W-:-:S07]  /*c2b0*/  FMUL R51, R59, R10 ;  /* 0x0000000a3b337220 */ /* 0x000fce0000400000 */
[----:B0-----:R-:W-:Y:S01]  /*c2c0*/  HMMA.16816.F32 R48, R52, R20, R48 ;  /* 0x000000143430723c */ /* 0x001fe20000001830 */
[----:B------:R-:W-:Y:S02]  /*c2d0*/  IMAD.MOV.U32 R10, RZ, RZ, R6 ;  /* 0x000000ffff0a7224 */ /* 0x000fe400078e0006 */
[----:B------:R-:W-:-:S15]  /*c2e0*/  IMAD.MOV.U32 R11, RZ, RZ, R36 ;  /* 0x000000ffff0b7224 */ /* 0x000fde00078e0024 */
[----:B------:R-:W-:Y:S01]  /*c2f0*/  NOP ;  /* 0x0000000000007918 */ /* 0x000fe20000000000 */
[----:B------:R0:W-:Y:S04]  /*c300*/  STL.64 [R1+0x940], R50 ;  /* 0x0009403201007387 */ /* 0x0001e80000100a00 */
[----:B------:R-:W-:Y:S04]  /*c310*/  STL.64 [R1+0x938], R48 ;  /* 0x0009383001007387 */ /* 0x000fe80000100a00 */
[----:B------:R-:W3:Y:S04]  /*c320*/  LDL.LU R37, [R1+0x9d4] ;  /* 0x0009d40001257983 */ /* 0x000ee80000300800 */
[----:B------:R-:W4:Y:S04]  /*c330*/  LDL.LU R4, [R1+0x9d0] ;  /* 0x0009d00001047983 */ /* 0x000f280000300800 */
[----:B------:R5:W-:Y:S04]  /*c340*/  STL.64 [R1+0x950], R18 ;  /* 0x0009501201007387 */ /* 0x000be80000100a00 */
[----:B------:R0:W-:Y:S04]  /*c350*/  STL.64 [R1+0x948], R16 ;  /* 0x0009481001007387 */ /* 0x0001e80000100a00 */
[----:B------:R-:W4:Y:S04]  /*c360*/  LDL.LU R6, [R1+0x9cc] ;  /* 0x0009cc0001067983 */ /* 0x000f280000300800 */
[----:B------:R-:W4:Y:S04]  /*c370*/  LDL.LU R36, [R1+0x9c8] ;  /* 0x0009c80001247983 */ /* 0x000f280000300800 */
[----:B------:R0:W-:Y:S04]  /*c380*/  STL.64 [R1+0x958], R10 ;  /* 0x0009580a01007387 */ /* 0x0001e80000100a00 */
[----:B------:R-:W4:Y:S04]  /*c390*/  LDL.LU R42, [R1+0x118] ;  /* 0x00011800012a7983 */ /* 0x000f280000300800 */
[----:B------:R-:W4:Y:S01]  /*c3a0*/  LDL.LU R43, [R1+0x11c] ;  /* 0x00011c00012b7983 */ /* 0x000f220000300800 */
[----:B-1----:R-:W-:Y:S01]  /*c3b0*/  IMAD.MOV.U32 R34, RZ, RZ, R38 ;  /* 0x000000ffff227224 */ /* 0x002fe200078e0026 */
[----:B------:R-:W-:Y:S01]  /*c3c0*/  MOV R35, R58 ;  /* 0x0000003a00237202 */ /* 0x000fe20000000f00 */
[----:B--2---:R-:W-:Y:S01]  /*c3d0*/  IMAD.MOV.U32 R33, RZ, RZ, R39 ;  /* 0x000000ffff217224 */ /* 0x004fe200078e0027 */
[----:B---3--:R-:W-:Y:S01]  /*c3e0*/  MOV R32, R37 ;  /* 0x0000002500207202 */ /* 0x008fe20000000f00 */
[----:B----4-:R1:W-:Y:S04]  /*c3f0*/  STL.64 [R1+0x960], R42 ;  /* 0x0009602a01007387 */ /* 0x0103e80000100a00 */
[----:B------:R-:W2:Y:S04]  /*c400*/  LDL.LU R37, [R1+0x9c4] ;  /* 0x0009c40001257983 */ /* 0x000ea80000300800 */
[----:B------:R-:W5:Y:S04]  /*c410*/  LDL.LU R39, [R1+0x9c0] ;  /* 0x0009c00001277983 */ /* 0x000f680000300800 */
[----:B------:R-:W3:Y:S04]  /*c420*/  LDL.LU R38, [R1+0x9bc] ;  /* 0x0009bc0001267983 */ /* 0x000ee80000300800 */
[----:B------:R-:W4:Y:S04]  /*c430*/  LDL.LU R58, [R1+0x9b8] ;  /* 0x0009b800013a7983 */ /* 0x000f280000300800 */
[----:B------:R1:W-:Y:S04]  /*c440*/  STL.64 [R1+0x970], R34 ;  /* 0x0009702201007387 */ /* 0x0003e80000100a00 */
[----:B------:R-:W-:Y:S04]  /*c450*/  STL.64 [R1+0x968], R32 ;  /* 0x0009682001007387 */ /* 0x000fe80000100a00 */
[----:B0-----:R-:W2:Y:S04]  /*c460*/  LDL.LU R50, [R1+0x138] ;  /* 0x0001380001327983 */ /* 0x001ea80000300800 */
[----:B------:R-:W2:Y:S01]  /*c470*/  LDL.LU R51, [R1+0x13c] ;  /* 0x00013c0001337983 */ /* 0x000ea20000300800 */
[----:B-----5:R-:W-:Y:S01]  /*c480*/  MOV R19, R39 ;  /* 0x0000002700137202 */ /* 0x020fe20000000f00 */
[----:B---3--:R-:W-:-:S02]  /*c490*/  IMAD.MOV.U32 R17, RZ, RZ, R38 ;  /* 0x000000ffff117224 */ /* 0x008fc400078e0026 */
[----:B----4-:R-:W-:Y:S01]  /*c4a0*/  IMAD.MOV.U32 R18, RZ, RZ, R58 ;  /* 0x000000ffff127224 */ /* 0x010fe200078e003a */
[----:B--2---:R-:W-:Y:S04]  /*c4b0*/  STL.64 [R1+0x978], R50 ;  /* 0x0009783201007387 */ /* 0x004fe80000100a00 */
[----:B------:R-:W2:Y:S04]  /*c4c0*/  LDL.LU R16, [R1+0x50] ;  /* 0x0000500001107983 */ /* 0x000ea80000300800 */
[----:B------:R-:W1:Y:S04]  /*c4d0*/  LDL.LU R38, [R1+0x9b4] ;  /* 0x0009b40001267983 */ /* 0x000e680000300800 */
[----:B------:R-:W3:Y:S04]  /*c4e0*/  LDL.LU R58, [R1+0x9b0] ;  /* 0x0009b000013a7983 */ /* 0x000ee80000300800 */
[----:B------:R-:W4:Y:S01]  /*c4f0*/  LDL.LU R39, [R1+0x9ac] ;  /* 0x0009ac0001277983 */ /* 0x000f220000300800 */
[----:B------:R-:W-:Y:S01]  /*c500*/  IMAD.MOV.U32 R60, RZ, RZ, R23 ;  /* 0x000000ffff3c7224 */ /* 0x000fe200078e0017 */
[----:B------:R-:W-:-:S02]  /*c510*/  MOV R2, R22 ;  /* 0x0000001600027202 */ /* 0x000fc40000000f00 */
[----:B------:R-:W5:Y:S04]  /*c520*/  LDL.LU R25, [R1+0x380] ;  /* 0x0003800001197983 */ /* 0x000f680000300800 */
[----:B------:R-:W5:Y:S04]  /*c530*/  LDL.LU R24, [R1+0x384] ;  /* 0x0003840001187983 */ /* 0x000f680000300800 */
[----:B------:R-:W5:Y:S04]  /*c540*/  LDL.LU R23, [R1+0x388] ;  /* 0x0003880001177983 */ /* 0x000f680000300800 */
[----:B------:R-:W5:Y:S04]  /*c550*/  LDL.LU R22, [R1+0x38c] ;  /* 0x00038c0001167983 */ /* 0x000f680000300800 */
[----:B------:R-:W-:Y:S01]  /*c560*/  STL.64 [R1+0x998], R18 ;  /* 0x0009981201007387 */ /* 0x000fe20000100a00 */
[----:B------:R-:W-:Y:S01]  /*c570*/  IMAD.MOV.U32 R47, RZ, RZ, R4 ;  /* 0x000000ffff2f7224 */ /* 0x000fe200078e0004 */
[----:B------:R-:W-:Y:S01]  /*c580*/  MOV R46, R6 ;  /* 0x00000006002e7202 */ /* 0x000fe20000000f00 */
[----:B------:R-:W-:Y:S01]  /*c590*/  IMAD.MOV.U32 R14, RZ, RZ, R5 ;  /* 0x000000ffff0e7224 */ /* 0x000fe200078e0005 */
[----:B------:R-:W-:Y:S01]  /*c5a0*/  MOV R15, R3 ;  /* 0x00000003000f7202 */ /* 0x000fe20000000f00 */
[----:B--2---:R-:W-:Y:S04]  /*c5b0*/  STL.64 [R1+0x990], R16 ;  /* 0x0009901001007387 */ /* 0x004fe80000100a00 */
[----:B------:R-:W2:Y:S01]  /*c5c0*/  LDL.LU R10, [R1+0x148] ;  /* 0x00014800010a7983 */ /* 0x000ea20000300800 */
[----:B-1----:R-:W-:-:S03]  /*c5d0*/  MOV R42, R38 ;  /* 0x00000026002a7202 */ /* 0x002fc60000000f00 */
[----:B------:R-:W2:Y:S01]  /*c5e0*/  LDL.LU R11, [R1+0x14c] ;  /* 0x00014c00010b7983 */ /* 0x000ea20000300800 */
[----:B---3--:R-:W-:Y:S02]  /*c5f0*/  IMAD.MOV.U32 R41, RZ, RZ, R58 ;  /* 0x000000ffff297224 */ /* 0x008fe400078e003a */
[----:B----4-:R-:W-:Y:S01]  /*c600*/  IMAD.MOV.U32 R40, RZ, RZ, R39 ;  /* 0x000000ffff287224 */ /* 0x010fe200078e0027 */
[----:B------:R-:W0:Y:S04]  /*c610*/  LDSM.16.M88.4 R16, [R0+UR6+0x27800] ;  /* 0x027800060010783b */ /* 0x000e280008000200 */
[----:B------:R-:W3:Y:S04]  /*c620*/  LDL.LU R39, [R1+0x9a8] ;  /* 0x0009a80001277983 */ /* 0x000ee80000300800 */
[----:B------:R-:W4:Y:S04]  /*c630*/  LDL.LU R58, [R1+0x9a4] ;  /* 0x0009a400013a7983 */ /* 0x000f280000300800 */
        /* <DEDUP_REMOVED lines=8> */
[----:B------:R-:W2:Y:S01]  /*c6c0*/  LDL.LU R5, [R1+0x338] ;  /* 0x0003380001057983 */ /* 0x000ea20000300800 */
[----:B------:R-:W-:-:S02]  /*c6d0*/  IMAD.MOV.U32 R31, RZ, RZ, R7 ;  /* 0x000000ffff1f7224 */ /* 0x000fc400078e0007 */
[----:B------:R-:W-:Y:S02]  /*c6e0*/  IMAD.MOV.U32 R44, RZ, RZ, R37 ;  /* 0x000000ffff2c7224 */ /* 0x000fe400078e0025 */
[C---:B-----5:R-:W-:Y:S01]  /*c6f0*/  FMUL R37, R57.reuse, R24 ;  /* 0x0000001839257220 */ /* 0x060fe20000400000 */
[----:B------:R-:W-:Y:S02]  /*c700*/  IMAD.MOV.U32 R45, RZ, RZ, R36 ;  /* 0x000000ffff2d7224 */ /* 0x000fe400078e0024 */
[----:B------:R-:W-:Y:S01]  /*c710*/  FMUL R36, R57, R25 ;  /* 0x0000001939247220 */ /* 0x000fe20000400000 */
[----:B0-----:R-:W-:Y:S02]  /*c720*/  IMAD.MOV.U32 R21, RZ, RZ, R18 ;  /* 0x000000ffff157224 */ /* 0x001fe400078e0012 */
[----:B------:R-:W-:Y:S02]  /*c730*/  IMAD.MOV.U32 R20, RZ, RZ, R19 ;  /* 0x000000ffff147224 */ /* 0x000fe400078e0013 */
[----:B------:R-:W5:Y:S01]  /*c740*/  LDL.LU.64 R18, [R1+0x998] ;  /* 0x0009980001127983 */ /* 0x000f620000300a00 */
[----:B---3--:R-:W-:-:S02]  /*c750*/  IMAD.MOV.U32 R50, RZ, RZ, R39 ;  /* 0x000000ffff327224 */ /* 0x008fc400078e0027 */
[C---:B------:R-:W-:Y:S01]  /*c760*/  FMUL R39, R59.reuse, R22 ;  /* 0x000000163b277220 */ /* 0x040fe20000400000 */
[----:B------:R-:W-:Y:S01]  /*c770*/  MOV R22, R56 ;  /* 0x0000003800167202 */ /* 0x000fe20000000f00 */
[----:B----4-:R-:W-:Y:S01]  /*c780*/  IMAD.MOV.U32 R49, RZ, RZ, R58 ;  /* 0x000000ffff317224 */ /* 0x010fe200078e003a */
[----:B--2---:R-:W-:Y:S01]  /*c790*/  MOV R51, R38 ;  /* 0x0000002600337202 */ /* 0x004fe20000000f00 */
[----:B------:R-:W-:Y:S01]  /*c7a0*/  FMUL R38, R59, R23 ;  /* 0x000000173b267220 */ /* 0x000fe20000400000 */
[----:B------:R-:W-:Y:S01]  /*c7b0*/  FMUL R56, R57, R6 ;  /* 0x0000000639387220 */ /* 0x000fe20000400000 */
[C---:B------:R-:W-:Y:S01]  /*c7c0*/  FMUL R58, R59.reuse, R5 ;  /* 0x000000053b3a7220 */ /* 0x040fe20000400000 */
[----:B------:R-:W-:Y:S02]  /*c7d0*/  FMUL R59, R59, R4 ;  /* 0x000000043b3b7220 */ /* 0x000fe40000400000 */
[----:B------:R-:W0:Y:S01]  /*c7e0*/  LDSM.16.M88.4 R4, [R0+UR6+0x27c00] ;  /* 0x027c00060004783b */ /* 0x000e220008000200 */
[----:B------:R-:W-:Y:S01]  /*c7f0*/  FMUL R57, R57, R3 ;  /* 0x0000000339397220 */ /* 0x000fe20000400000 */
[C---:B------:R-:W-:Y:S02]  /*c800*/  HMMA.16816.F32 R36, R52.reuse, R16, R36 ;  /* 0x000000103424723c */ /* 0x040fe40000001824 */
[----:B------:R-:W5:Y:S04]  /*c810*/  LDL.LU.64 R16, [R1+0x990] ;  /* 0x0009900001107983 */ /* 0x000f680000300a00 */
[----:B------:R-:W2:Y:S01]  /*c820*/  LDL.LU R3, [R1+0x414] ;  /* 0x0004140001037983 */ /* 0x000ea20000300800 */
[----:B0-----:R-:W-:Y:S01]  /*c830*/  MOV R25, R6 ;  /* 0x0000000600197202 */ /* 0x001fe20000000f00 */
[----:B------:R-:W-:Y:S01]  /*c840*/  IMAD.MOV.U32 R24, RZ, RZ, R7 ;  /* 0x000000ffff187224 */ /* 0x000fe200078e0007 */
[----:B------:R-:W-:Y:S01]  /*c850*/  HMMA.16816.F32 R56, R52, R4, R56 ;  /* 0x000000043438723c */ /* 0x000fe20000001838 */
[----:B------:R-:W3:Y:S04]  /*c860*/  LDL.LU.64 R6, [R1+0x988] ;  /* 0x0009880001067983 */ /* 0x000ee80000300a00 */
[----:B------:R-:W3:Y:S04]  /*c870*/  LDL.LU.64 R4, [R1+0x980] ;  /* 0x0009800001047983 */ /* 0x000ee80000300a00 */
[----:B------:R-:W4:Y:S04]  /*c880*/  LDL.LU R54, [R1+0x128] ;  /* 0x0001280001367983 */ /* 0x000f280000300800 */
[----:B------:R-:W4:Y:S01]  /*c890*/  LDL.LU R55, [R1+0x12c] ;  /* 0x00012c0001377983 */ /* 0x000f220000300800 */
[----:B------:R-:W-:Y:S01]  /*c8a0*/  MOV R27, R9 ;  /* 0x00000009001b7202 */ /* 0x000fe20000000f00 */
[----:B------:R-:W-:Y:S01]  /*c8b0*/  IMAD.MOV.U32 R30, RZ, RZ, R8 ;  /* 0x000000ffff1e7224 */ /* 0x000fe200078e0008 */
[C---:B---3--:R-:W-:Y:S01]  /*c8c0*/  HMMA.16816.F32 R32, R4.reuse, R34, R48 ;  /* 0x000000220420723c */ /* 0x048fe20000001830 */
[----:B------:R-:W5:Y:S07]  /*c8d0*/  LDL.LU.64 R50, [R1+0x978] ;  /* 0x0009780001327983 */ /* 0x000f6e0000300a00 */
[C---:B------:R-:W-:Y:S11]  /*c8e0*/  HMMA.16816.F32 R8, R4.reuse, R10, R40 ;  /* 0x0000000a0408723c */ /* 0x040ff60000001828 */
[----:B------:R-:W-:Y:S04]  /*c8f0*/  STL.64 [R1+0x290], R32 ;  /* 0x0002902001007387 */ /* 0x000fe80000100a00 */
[----:B------:R0:W-:Y:S04]  /*c900*/  STL.64 [R1+0x298], R34 ;  /* 0x0002982201007387 */ /* 0x0001e80000100a00 */
[----:B0-----:R-:W3:Y:S04]  /*c910*/  LDL.LU.64 R34, [R1+0x970] ;  /* 0x0009700001227983 */ /* 0x001ee80000300a00 */
[----:B------:R-:W3:Y:S04]  /*c920*/  LDL.LU.64 R32, [R1+0x968] ;  /* 0x0009680001207983 */ /* 0x000ee80000300a00 */
[----:B------:R-:W3:Y:S01]  /*c930*/  LDL.LU.64 R42, [R1+0x960] ;  /* 0x00096000012a7983 */ /* 0x000ee20000300a00 */
[C---:B----4-:R-:W-:Y:S03]  /*c940*/  HMMA.16816.F32 R52, R4.reuse, R54, R44 ;  /* 0x000000360434723c */ /* 0x050fe6000000182c */
[----:B------:R-:W-:Y:S04]  /*c950*/  STL.64 [R1+0x280], R8 ;  /* 0x0002800801007387 */ /* 0x000fe80000100a00 */
[----:B------:R0:W-:Y:S04]  /*c960*/  STL.64 [R1+0x288], R10 ;  /* 0x0002880a01007387 */ /* 0x0001e80000100a00 */
[----:B0-----:R-:W4:Y:S01]  /*c970*/  LDL.LU.64 R10, [R1+0x958] ;  /* 0x00095800010a7983 */ /* 0x001f220000300a00 */
[----:B-----5:R-:W-:Y:S03]  /*c980*/  HMMA.16816.F32 R48, R4, R50, R16 ;  /* 0x000000320430723c */ /* 0x020fe60000001810 */
[----:B------:R-:W5:Y:S04]  /*c990*/  LDL.LU.64 R18, [R1+0x950] ;  /* 0x0009500001127983 */ /* 0x000f680000300a00 */
[----:B------:R-:W2:-:S12]  /*c9a0*/  LDL.LU.64 R16, [R1+0x948] ;  /* 0x0009480001107983 */ /* 0x000e980000300a00 */
[----:B------:R-:W-:Y:S04]  /*c9b0*/  STL.64 [R1+0x270], R48 ;  /* 0x0002703001007387 */ /* 0x000fe80000100a00 */
[----:B------:R0:W-:Y:S04]  /*c9c0*/  STL.64 [R1+0x278], R50 ;  /* 0x0002783201007387 */ /* 0x0001e80000100a00 */
[----:B0-----:R-:W2:Y:S04]  /*c9d0*/  LDL.LU.64 R50, [R1+0x940] ;  /* 0x0009400001327983 */ /* 0x001ea80000300a00 */
[----:B------:R-:W2:Y:S01]  /*c9e0*/  LDL.LU.64 R48, [R1+0x938] ;  /* 0x0009380001307983 */ /* 0x000ea20000300a00 */
[C---:B---3--:R-:W-:Y:S03]  /*c9f0*/  HMMA.16816.F32 R40, R4.reuse, R42, R32 ;  /* 0x0000002a0428723c */ /* 0x048fe60000001820 */
[----:B------:R-:W3:Y:S04]  /*ca00*/  LDL.LU.64 R46, [R1+0x930] ;  /* 0x00093000012e7983 */ /* 0x000ee80000300a00 */
[----:B------:R-:W3:Y:S04]  /*ca10*/  LDL.LU.64 R44, [R1+0x928] ;  /* 0x00092800012c7983 */ /* 0x000ee80000300a00 */
[----:B------:R0:W-:Y:S04]  /*ca20*/  STL.64 [R1+0x250], R52 ;  /* 0x0002503401007387 */ /* 0x0001e80000100a00 */
[----:B------:R-:W-:Y:S04]  /*ca30*/  STL.64 [R1+0x258], R54 ;  /* 0x0002583601007387 */ /* 0x000fe80000100a00 */
[----:B0-----:R-:W2:Y:S04]  /*ca40*/  LDL.LU R52, [R1+0x428] ;  /* 0x0004280001347983 */ /* 0x001ea80000300800 */
[----:B------:R-:W2:Y:S04]  /*ca50*/  LDL.LU.64 R34, [R1+0x920] ;  /* 0x0009200001227983 */ /* 0x000ea80000300a00 */
[----:B------:R-:W2:Y:S04]  /*ca60*/  LDL.LU.64 R32, [R1+0x918] ;  /* 0x0009180001207983 */ /* 0x000ea80000300a00 */
[----:B------:R-:W-:Y:S04]  /*ca70*/  STL.64 [R1+0x260], R40 ;  /* 0x0002602801007387 */ /* 0x000fe80000100a00 */
[----:B------:R0:W-:Y:S04]  /*ca80*/  STL.64 [R1+0x268], R42 ;  /* 0x0002682a01007387 */ /* 0x0001e80000100a00 */
[----:B0-----:R-:W4:Y:S04]  /*ca90*/  LDL.LU.64 R42, [R1+0x910] ;  /* 0x00091000012a7983 */ /* 0x001f280000300a00 */
[----:B------:R-:W4:Y:S02]  /*caa0*/  LDL.LU.64 R40, [R1+0x908] ;  /* 0x0009080001287983 */ /* 0x000f240000300a00 */
[----:B----4-:R-:W-:Y:S02]  /*cab0*/  HMMA.16816.F32 R40, R4, R10, R40 ;  /* 0x0000000a0428723c */ /* 0x010fe40000001828 */
[----:B------:R-:W4:Y:S04]  /*cac0*/  LDL.LU.64 R10, [R1+0x900] ;  /* 0x00090000010a7983 */ /* 0x000f280000300a00 */
[----:B------:R-:W4:Y:S01]  /*cad0*/  LDL.LU.64 R8, [R1+0x8f8] ;  /* 0x0008f80001087983 */ /* 0x000f220000300a00 */
[----:B------:R-:W-:-:S02]  /*cae0*/  IMAD.MOV.U32 R23, RZ, RZ, R13 ;  /* 0x000000ffff177224 */ /* 0x000fc400078e000d */
[----:B------:R-:W-:-:S10]  /*caf0*/  IMAD.MOV.U32 R26, RZ, RZ, R12 ;  /* 0x000000ffff1a7224 */ /* 0x000fd400078e000c */
[----:B------:R0:W-:Y:S04]  /*cb00*/  STL.64 [R1+0x150], R40 ;  /* 0x0001502801007387 */ /* 0x0001e80000100a00 */
[----:B------:R1:W-:Y:S04]  /*cb10*/  STL.64 [R1+0x158], R42 ;  /* 0x0001582a01007387 */ /* 0x0003e80000100a00 */
[----:B0-----:R-:W2:Y:S04]  /*cb20*/  LDL.LU R41, [R1+0x420] ;  /* 0x0004200001297983 */ /* 0x001ea80000300800 */
[----:B-1----:R-:W2:Y:S04]  /*cb30*/  LDL.LU R42, [R1+0x424] ;  /* 0x00042400012a7983 */ /* 0x002ea80000300800 */
[----:B------:R-:W2:Y:S01]  /*cb40*/  LDL.LU R53, [R1+0x410] ;  /* 0x0004100001357983 */ /* 0x000ea20000300800 */
[----:B----4-:R-:W-:Y:S03]  /*cb50*/  HMMA.16816.F32 R8, R4, R14, R8 ;  /* 0x0000000e0408723c */ /* 0x010fe60000001808 */
[----:B------:R-:W5:Y:S04]  /*cb60*/  LDL.LU.64 R14, [R1+0x8f0] ;  /* 0x0008f000010e7983 */ /* 0x000f680000300a00 */
[----:B------:R-:W5:-:S12]  /*cb70*/  LDL.LU.64 R12, [R1+0x8e8] ;  /* 0x0008e800010c7983 */ /* 0x000f580000300a00 */
[----:B------:R-:W-:Y:S04]  /*cb80*/  STL.64 [R1+0x140], R8 ;  /* 0x0001400801007387 */ /* 0x000fe80000100a00 */
[----:B------:R2:W-:Y:S02]  /*cb90*/  STL.64 [R1+0x148], R10 ;  /* 0x0001480a01007387 */ /* 0x0005e40000100a00 */
[----:B--2---:R-:W-:Y:S01]  /*cba0*/  IMAD.MOV.U32 R10, RZ, RZ, R17 ;  /* 0x000000ffff0a7224 */ /* 0x004fe200078e0011 */
[----:B------:R-:W-:Y:S01]  /*cbb0*/  MOV R11, R16 ;  /* 0x00000010000b7202 */ /* 0x000fe20000000f00 */
[----:B-----5:R-:W-:Y:S01]  /*cbc0*/  HMMA.16816.F32 R12, R4, R18, R12 ;  /* 0x00000012040c723c */ /* 0x020fe2000000180c */
[----:B------:R-:W2:Y:S04]  /*cbd0*/  LDL.LU.64 R18, [R1+0x8e0] ;  /* 0x0008e00001127983 */ /* 0x000ea80000300a00 */
[----:B------:R-:W2:-:S14]  /*cbe0*/  LDL.LU.64 R16, [R1+0x8d8] ;  /* 0x0008d80001107983 */ /* 0x000e9c0000300a00 */
[----:B------:R-:W-:Y:S04]  /*cbf0*/  STL.64 [R1+0x130], R12 ;  /* 0x0001300c01007387 */ /* 0x000fe80000100a00 */
[----:B------:R0:W-:Y:S02]  /*cc00*/  STL.64 [R1+0x138], R14 ;  /* 0x0001380e01007387 */ /* 0x0001e40000100a00 */
[----:B0-----:R-:W-:Y:S02]  /*cc10*/  IMAD.MOV.U32 R14, RZ, RZ, R21 ;  /* 0x000000ffff0e7224 */ /* 0x001fe400078e0015 */
[----:B------:R-:W-:Y:S01]  /*cc20*/  IMAD.MOV.U32 R15, RZ, RZ, R20 ;  /* 0x000000ffff0f7224 */ /* 0x000fe200078e0014 */
[----:B--2---:R-:W-:Y:S01]  /*cc30*/  HMMA.16816.F32 R16, R4, R22, R16 ;  /* 0x000000160410723c */ /* 0x004fe20000001810 */
[----:B------:R-:W2:Y:S04]  /*cc40*/  LDL.LU.64 R22, [R1+0x8d0] ;  /* 0x0008d00001167983 */ /* 0x000ea80000300a00 */
[----:B------:R-:W2:Y:S01]  /*cc50*/  LDL.LU.64 R20, [R1+0x8c8] ;  /* 0x0008c80001147983 */ /* 0x000ea20000300a00 */
[----:B------:R-:W-:Y:S01]  /*cc60*/  IMAD.MOV.U32 R54, RZ, RZ, R25 ;  /* 0x000000ffff367224 */ /* 0x000fe200078e0019 */
[----:B------:R-:W-:-:S12]  /*cc70*/  MOV R55, R24 ;  /* 0x0000001800377202 */ /* 0x000fd80000000f00 */
[----:B------:R-:W-:Y:S04]  /*cc80*/  STL.64 [R1+0x120], R16 ;  /* 0x0001201001007387 */ /* 0x000fe80000100a00 */
[----:B------:R0:W-:Y:S02]  /*cc90*/  STL.64 [R1+0x128], R18 ;  /* 0x0001281201007387 */ /* 0x0001e40000100a00 */
[----:B0-----:R-:W-:Y:S01]  /*cca0*/  MOV R18, R2 ;  /* 0x0000000200127202 */ /* 0x001fe20000000f00 */
[----:B------:R-:W-:Y:S01]  /*ccb0*/  IMAD.MOV.U32 R19, RZ, RZ, R60 ;  /* 0x000000ffff137224 */ /* 0x000fe200078e003c */
[----:B------:R-:W4:Y:S04]  /*ccc0*/  LDL.LU R2, [R1+0x8c4] ;  /* 0x0008c40001027983 */ /* 0x000f280000300800 */
[----:B------:R-:W5:Y:S01]  /*ccd0*/  LDL.LU R60, [R1+0x8c0] ;  /* 0x0008c000013c7983 */ /* 0x000f620000300800 */
[----:B--2---:R-:W-:Y:S03]  /*cce0*/  HMMA.16816.F32 R20, R4, R26, R20 ;  /* 0x0000001a0414723c */ /* 0x004fe60000001814 */
[----:B------:R-:W2:Y:S04]  /*ccf0*/  LDL.LU.64 R26, [R1+0x8b8] ;  /* 0x0008b800011a7983 */ /* 0x000ea80000300a00 */
[----:B------:R-:W2:-:S12]  /*cd00*/  LDL.LU.64 R24, [R1+0x8b0] ;  /* 0x0008b00001187983 */ /* 0x000e980000300a00 */
[----:B------:R-:W-:Y:S04]  /*cd10*/  STL.64 [R1+0x110], R20 ;  /* 0x0001101401007387 */ /* 0x000fe80000100a00 */
[----:B------:R0:W-:Y:S02]  /*cd20*/  STL.64 [R1+0x118], R22 ;  /* 0x0001181601007387 */ /* 0x0001e40000100a00 */
[----:B0-----:R-:W-:Y:S02]  /*cd30*/  IMAD.MOV.U32 R22, RZ, RZ, R29 ;  /* 0x000000ffff167224 */ /* 0x001fe400078e001d */
[----:B------:R-:W-:Y:S01]  /*cd40*/  IMAD.MOV.U32 R23, RZ, RZ, R28 ;  /* 0x000000ffff177224 */ /* 0x000fe200078e001c */
[C---:B--2---:R-:W-:Y:S01]  /*cd50*/  HMMA.16816.F32 R24, R4.reuse, R30, R24 ;  /* 0x0000001e0418723c */ /* 0x044fe20000001818 */
[----:B------:R-:W2:Y:S04]  /*cd60*/  LDL.LU.64 R30, [R1+0x8a8] ;  /* 0x0008a800011e7983 */ /* 0x000ea80000300a00 */
[----:B------:R-:W2:Y:S03]  /*cd70*/  LDL.LU.64 R28, [R1+0x8a0] ;  /* 0x0008a000011c7983 */ /* 0x000ea60000300a00 */
[C---:B------:R-:W-:Y:S11]  /*cd80*/  HMMA.16816.F32 R8, R4.reuse, R10, R32 ;  /* 0x0000000a0408723c */ /* 0x040ff60000001820 */
[----:B------:R-:W-:Y:S04]  /*cd90*/  STL.64 [R1+0x100], R24 ;  /* 0x0001001801007387 */ /* 0x000fe80000100a00 */
[----:B------:R4:W-:Y:S02]  /*cda0*/  STL.64 [R1+0x108], R26 ;  /* 0x0001081a01007387 */ /* 0x0009e40000100a00 */
[----:B----4-:R-:W-:Y:S01]  /*cdb0*/  MOV R26, R2 ;  /* 0x00000002001a7202 */ /* 0x010fe20000000f00 */
[----:B------:R-:W-:Y:S01]  /*cdc0*/  IMAD.MOV.U32 R27, RZ, RZ, R61 ;  /* 0x000000ffff1b7224 */ /* 0x000fe200078e003d */
[----:B---3--:R-:W-:Y:S01]  /*cdd0*/  HMMA.16816.F32 R20, R4, R22, R44 ;  /* 0x000000160414723c */ /* 0x008fe2000000182c */
[----:B------:R-:W3:Y:S01]  /*cde0*/  LDL.LU R2, [R1+0x898] ;  /* 0x0008980001027983 */ /* 0x000ee20000300800 */
[----:B-----5:R-:W-:-:S03]  /*cdf0*/  FADD R3, R3, -R60 ;  /* 0x8000003c03037221 */ /* 0x020fc60000000000 */
[----:B------:R-:W4:Y:S01]  /*ce00*/  LDL.LU R43, [R1+0x42c] ;  /* 0x00042c00012b7983 */ /* 0x000f220000300800 */
[----:B------:R-:W-:Y:S01]  /*ce10*/  FMUL R3, R3, 1.4426950216293334961 ;  /* 0x3fb8aa3b03037820 */ /* 0x000fe20000400000 */
[----:B------:R-:W-:Y:S01]  /*ce20*/  IMAD.MOV.U32 R61, RZ, RZ, R10 ;  /* 0x000000ffff3d7224 */ /* 0x000fe200078e000a */
[C---:B------:R-:W-:Y:S08]  /*ce30*/  HMMA.16816.F32 R16, R4.reuse, R18, R48 ;  /* 0x000000120410723c */ /* 0x040ff00000001830 */
[C---:B------:R-:W-:Y:S08]  /*ce40*/  HMMA.16816.F32 R12, R4.reuse, R14, R36 ;  /* 0x0000000e040c723c */ /* 0x040ff00000001824 */
[----:B--2---:R-:W-:Y:S01]  /*ce50*/  HMMA.16816.F32 R24, R4, R26, R28 ;  /* 0x0000001a0418723c */ /* 0x004fe2000000181c */
[----:B------:R0:W1:-:S15]  /*ce60*/  MUFU.EX2 R28, R3 ;  /* 0x00000003001c7308 */ /* 0x00005e0000000800 */
[----:B------:R-:W-:-:S03]  /*ce70*/  NOP ;  /* 0x0000000000007918 */ /* 0x000fc60000000000 */
[----:B------:R-:W-:Y:S04]  /*ce80*/  STL.64 [R1+0xf0], R24 ;  /* 0x0000f01801007387 */ /* 0x000fe80000100a00 */
[----:B------:R-:W-:Y:S04]  /*ce90*/  STL.64 [R1+0xf8], R26 ;  /* 0x0000f81a01007387 */ /* 0x000fe80000100a00 */
[----:B------:R2:W-:Y:S02]  /*cea0*/  STL.64 [R1+0xe0], R8 ;  /* 0x0000e00801007387 */ /* 0x0005e40000100a00 */
[----:B--2---:R-:W-:-:S04]  /*ceb0*/  FADD R8, R41, -R60 ;  /* 0x8000003c29087221 */ /* 0x004fc80000000000 */
[----:B0-----:R-:W-:Y:S01]  /*cec0*/  FMUL R3, R8, 1.4426950216293334961 ;  /* 0x3fb8aa3b08037820 */ /* 0x001fe20000400000 */
[--C-:B------:R-:W-:Y:S01]  /*ced0*/  FADD R8, R42, -R60.reuse ;  /* 0x8000003c2a087221 */ /* 0x100fe20000000000 */
[----:B------:R-:W-:Y:S02]  /*cee0*/  STL [R1+0xec], R11 ;  /* 0x0000ec0b01007387 */ /* 0x000fe40000100800 */
[----:B------:R0:W2:Y:S02]  /*cef0*/  MUFU.EX2 R29, R3 ;  /* 0x00000003001d7308 */ /* 0x0000a40000000800 */
[----:B------:R5:W-:Y:S01]  /*cf00*/  STL [R1+0x838], R61 ;  /* 0x0008383d01007387 */ /* 0x000be20000100800 */
[----:B0-----:R-:W-:Y:S01]  /*cf10*/  FMUL R3, R8, 1.4426950216293334961 ;  /* 0x3fb8aa3b08037820 */ /* 0x001fe20000400000 */
[----:B------:R-:W-:Y:S01]  /*cf20*/  FADD R8, R52, -R60 ;  /* 0x8000003c34087221 */ /* 0x000fe20000000000 */
[----:B-----5:R-:W-:-:S03]  /*cf30*/  MOV R61, R23 ;  /* 0x00000017003d7202 */ /* 0x020fc60000000f00 */
[----:B------:R-:W0:Y:S01]  /*cf40*/  MUFU.EX2 R23, R3 ;  /* 0x0000000300177308 */ /* 0x000e220000000800 */
[----:B------:R-:W-:Y:S01]  /*cf50*/  FMUL R8, R8, 1.4426950216293334961 ;  /* 0x3fb8aa3b08087820 */ /* 0x000fe20000400000 */
[----:B------:R-:W-:Y:S01]  /*cf60*/  HMMA.16816.F32 R4, R4, R54, R56 ;  /* 0x000000360404723c */ /* 0x000fe20000001838 */
[----:B------:R-:W-:Y:S05]  /*cf70*/  STL.64 [R1+0xd0], R20 ;  /* 0x0000d01401007387 */ /* 0x000fea0000100a00 */
[----:B------:R-:W5:Y:S01]  /*cf80*/  MUFU.EX2 R26, R8 ;  /* 0x00000008001a7308 */ /* 0x000f620000000800 */
[----:B------:R-:W-:Y:S04]  /*cf90*/  STL [R1+0xd8], R22 ;  /* 0x0000d81601007387 */ /* 0x000fe80000100800 */
[----:B------:R-:W-:Y:S04]  /*cfa0*/  STL [R1+0x870], R61 ;  /* 0x0008703d01007387 */ /* 0x000fe80000100800 */
[----:B-1----:R-:W-:Y:S04]  /*cfb0*/  STL [R1+0x340], R28 ;  /* 0x0003401c01007387 */ /* 0x002fe80000100800 */
[----:B------:R1:W-:Y:S04]  /*cfc0*/  STL.64 [R1+0xc0], R16 ;  /* 0x0000c01001007387 */ /* 0x0003e80000100a00 */
[----:B------:R1:W-:Y:S04]  /*cfd0*/  STL.64 [R1+0xc8], R18 ;  /* 0x0000c81201007387 */ /* 0x0003e80000100a00 */
[----:B--2---:R-:W-:Y:S04]  /*cfe0*/  STL [R1+0x344], R29 ;  /* 0x0003441d01007387 */ /* 0x004fe80000100800 */
[----:B0-----:R-:W-:Y:S04]  /*cff0*/  STL [R1+0x34c], R23 ;  /* 0x00034c1701007387 */ /* 0x001fe80000100800 */
[----:B------:R-:W-:Y:S04]  /*d000*/  STL.64 [R1+0x240], R12 ;  /* 0x0002400c01007387 */ /* 0x000fe80000100a00 */
[----:B------:R-:W-:Y:S04]  /*d010*/  STL.64 [R1+0x248], R14 ;  /* 0x0002480e01007387 */ /* 0x000fe80000100a00 */
[----:B------:R-:W2:Y:S04]  /*d020*/  LDL.LU R31, [R1+0x41c] ;  /* 0x00041c00011f7983 */ /* 0x000ea80000300800 */
[----:B-----5:R-:W-:Y:S04]  /*d030*/  STL [R1+0x348], R26 ;  /* 0x0003481a01007387 */ /* 0x020fe80000100800 */
[----:B------:R4:W-:Y:S04]  /*d040*/  STL.64 [R1+0x230], R4 ;  /* 0x0002300401007387 */ /* 0x0009e80000100a00 */
[----:B------:R-:W-:Y:S04]  /*d050*/  STL.64 [R1+0x238], R6 ;  /* 0x0002380601007387 */ /* 0x000fe80000100a00 */
        /* <DEDUP_REMOVED lines=12> */
[----:B------:R-:W5:Y:S01]  /*d120*/  LDL.LU R59, [R1+0x17c] ;  /* 0x00017c00013b7983 */ /* 0x000f620000300800 */
[----:B------:R-:W-:Y:S01]  /*d130*/  LOP3.LUT R0, R0, 0x40, RZ, 0x3c, !PT ;  /* 0x0000004000007812 */ /* 0x000fe200078e3cff */
[--C-:B---3--:R-:W-:Y:S01]  /*d140*/  FADD R3, R53, -R2.reuse ;  /* 0x8000000235037221 */ /* 0x108fe20000000000 */
[----:B----4-:R-:W-:Y:S01]  /*d150*/  FADD R4, R43, -R2 ;  /* 0x800000022b047221 */ /* 0x010fe20000000000 */
[----:B------:R-:W3:Y:S04]  /*d160*/  LDL.LU R12, [R1+0x190] ;  /* 0x00019000010c7983 */ /* 0x000ee80000300800 */
[----:B------:R-:W0:Y:S01]  /*d170*/  LDSM.16.M88.4 R8, [R0+UR6+0x20800] ;  /* 0x020800060008783b */ /* 0x000e220008000200 */
[----:B------:R-:W-:-:S03]  /*d180*/  FMUL R3, R3, 1.4426950216293334961 ;  /* 0x3fb8aa3b03037820 */ /* 0x000fc60000400000 */
[----:B------:R-:W-:Y:S01]  /*d190*/  LDSM.16.M88.4 R36, [R0+UR6+0x20400] ;  /* 0x020400060024783b */ /* 0x000fe20008000200 */
[----:B------:R1:W4:Y:S03]  /*d1a0*/  MUFU.EX2 R27, R3 ;  /* 0x00000003001b7308 */ /* 0x0003260000000800 */
[----:B------:R-:W3:Y:S04]  /*d1b0*/  LDL.LU R13, [R1+0x194] ;  /* 0x00019400010d7983 */ /* 0x000ee80000300800 */
[----:B------:R-:W3:Y:S01]  /*d1c0*/  LDL.LU R14, [R1+0x198] ;  /* 0x00019800010e7983 */ /* 0x000ee20000300800 */
[----:B-1----:R-:W-:-:S03]  /*d1d0*/  FMUL R3, R4, 1.4426950216293334961 ;  /* 0x3fb8aa3b04037820 */ /* 0x002fc60000400000 */
[----:B------:R-:W3:Y:S04]  /*d1e0*/  LDL.LU R15, [R1+0x19c] ;  /* 0x00019c00010f7983 */ /* 0x000ee80000300800 */
[----:B------:R-:W3:Y:S04]  /*d1f0*/  LDL.LU R30, [R1+0x44c] ;  /* 0x00044c00011e7983 */ /* 0x000ee80000300800 */
[----:B------:R-:W3:Y:S04]  /*d200*/  LDL.LU R20, [R1+0x444] ;  /* 0x0004440001147983 */ /* 0x000ee80000300800 */
[----:B----4-:R-:W-:Y:S01]  /*d210*/  STL [R1+0x330], R27 ;  /* 0x0003301b01007387 */ /* 0x010fe20000100800 */
[----:B------:R-:W-:-:S02]  /*d220*/  F2FP.F16.F32.PACK_AB R48, R29, R28 ;  /* 0x0000001c1d30723e */ /* 0x000fc400000000ff */
[----:B------:R-:W-:Y:S01]  /*d230*/  F2FP.F16.F32.PACK_AB R50, R26, R23 ;  /* 0x000000171a32723e */ /* 0x000fe200000000ff */
[----:B------:R-:W1:Y:S04]  /*d240*/  LDSM.16.M88.4 R52, [R0+UR6+0x20000] ;  /* 0x020000060034783b */ /* 0x000e680008000200 */
[----:B------:R-:W4:Y:S01]  /*d250*/  LDSM.16.M88.4 R40, [R0+UR6+0x20c00] ;  /* 0x020c00060028783b */ /* 0x000f220008000200 */
[----:B0-----:R-:W-:Y:S02]  /*d260*/  IMAD.MOV.U32 R61, RZ, RZ, R11 ;  /* 0x000000ffff3d7224 */ /* 0x001fe400078e000b */
[----:B------:R-:W0:Y:S01]  /*d270*/  MUFU.EX2 R11, R3 ;  /* 0x00000003000b7308 */ /* 0x000e220000000800 */
[----:B------:R0:W-:Y:S02]  /*d280*/  STL [R1+0x8], R10 ;  /* 0x0000080a01007387 */ /* 0x0001e40000100800 */
[----:B0-----:R-:W-:Y:S01]  /*d290*/  F2FP.F16.F32.PACK_AB R49, R11, R27 ;  /* 0x0000001b0b31723e */ /* 0x001fe200000000ff */
[----:B--2---:R-:W-:-:S02]  /*d2a0*/  FADD R4, R31, -R2 ;  /* 0x800000021f047221 */ /* 0x004fc40000000000 */
[----:B------:R-:W2:Y:S02]  /*d2b0*/  LDL.LU R31, [R1+0x448] ;  /* 0x00044800011f7983 */ /* 0x000ea40000300800 */
[----:B------:R-:W-:-:S04]  /*d2c0*/  FMUL R3, R4, 1.4426950216293334961 ;  /* 0x3fb8aa3b04037820 */ /* 0x000fc80000400000 */
[----:B------:R0:W4:Y:S01]  /*d2d0*/  MUFU.EX2 R10, R3 ;  /* 0x00000003000a7308 */ /* 0x0001220000000800 */
[----:B-----5:R-:W-:Y:S01]  /*d2e0*/  FADD R4, R47, -R2 ;  /* 0x800000022f047221 */ /* 0x020fe20000000000 */
[----:B------:R-:W-:Y:S03]  /*d2f0*/  STL [R1+0x334], R11 ;  /* 0x0003340b01007387 */ /* 0x000fe60000100800 */
[----:B0-----:R-:W-:Y:S01]  /*d300*/  FMUL R3, R4, 1.4426950216293334961 ;  /* 0x3fb8aa3b04037820 */ /* 0x001fe20000400000 */
[----:B-1----:R-:W-:Y:S01]  /*d310*/  IMAD.MOV.U32 R25, RZ, RZ, R54 ;  /* 0x000000ffff197224 */ /* 0x002fe200078e0036 */
[----:B------:R-:W5:Y:S04]  /*d320*/  LDL.LU R4, [R1+0x160] ;  /* 0x0001600001047983 */ /* 0x000f680000300800 */
[----:B------:R-:W0:Y:S01]  /*d330*/  MUFU.EX2 R3, R3 ;  /* 0x0000000300037308 */ /* 0x000e220000000800 */
[----:B------:R-:W5:Y:S04]  /*d340*/  LDL.LU R5, [R1+0x164] ;  /* 0x0001640001057983 */ /* 0x000f680000300800 */
[----:B----4-:R-:W-:Y:S04]  /*d350*/  STL [R1+0x33c], R10 ;  /* 0x00033c0a01007387 */ /* 0x010fe80000100800 */
[----:B------:R-:W5:Y:S04]  /*d360*/  LDL.LU R6, [R1+0x168] ;  /* 0x0001680001067983 */ /* 0x000f680000300800 */
[----:B------:R-:W5:Y:S01]  /*d370*/  LDL.LU R7, [R1+0x16c] ;  /* 0x00016c0001077983 */ /* 0x000f620000300800 */
[----:B0-----:R-:W-:-:S03]  /*d380*/  F2FP.F16.F32.PACK_AB R51, R3, R10 ;  /* 0x0000000a0333723e */ /* 0x001fc600000000ff */
[----:B------:R3:W-:Y:S04]  /*d390*/  STL [R1+0x338], R3 ;  /* 0x0003380301007387 */ /* 0x0007e80000100800 */
[----:B------:R-:W4:Y:S01]  /*d3a0*/  LDL.LU R26, [R1+0x440] ;  /* 0x00044000011a7983 */ /* 0x000f220000300800 */
[----:B------:R-:W-:Y:S02]  /*d3b0*/  IMAD.MOV.U32 R24, RZ, RZ, R55 ;  /* 0x000000ffff187224 */ /* 0x000fe400078e0037 */
[----:B------:R-:W-:Y:S01]  /*d3c0*/  IMAD.MOV.U32 R21, RZ, RZ, R39 ;  /* 0x000000ffff157224 */ /* 0x000fe200078e0027 */
[----:B------:R-:W-:Y:S01]  /*d3d0*/  MOV R22, R38 ;  /* 0x0000002600167202 */ /* 0x000fe20000000f00 */
[----:B------:R-:W-:Y:S01]  /*d3e0*/  LDSM.16.M88.4 R44, [R0+UR6+0x21000] ;  /* 0x02100006002c783b */ /* 0x000fe20008000200 */
[----:B------:R-:W-:-:S15]  /*d3f0*/  HMMA.16816.F32 R56, R48, R36, R56 ;  /* 0x000000243038723c */ /* 0x000fde0000001838 */
[----:B------:R-:W-:-:S04]  /*d400*/  NOP ;  /* 0x0000000000007918 */ /* 0x000fc80000000000 */
[----:B------:R0:W-:Y:S04]  /*d410*/  STL.64 [R1+0x890], R58 ;  /* 0x0008903a01007387 */ /* 0x0001e80000100a00 */
[----:B------:R-:W-:Y:S04]  /*d420*/  STL.64 [R1+0x888], R56 ;  /* 0x0008883801007387 */ /* 0x000fe80000100a00 */
[----:B------:R-:W4:Y:S01]  /*d430*/  LDL.LU R23, [R1+0x430] ;  /* 0x0004300001177983 */ /* 0x000f220000300800 */
[----:B---3--:R-:W-:-:S04]  /*d440*/  FADD R3, R30, -R60 ;  /* 0x8000003c1e037221 */ /* 0x008fc80000000000 */
[----:B------:R-:W-:Y:S01]  /*d450*/  FMUL R3, R3, 1.4426950216293334961 ;  /* 0x3fb8aa3b03037820 */ /* 0x000fe20000400000 */
[----:B------:R-:W-:-:S03]  /*d460*/  FADD R20, R20, -R60 ;  /* 0x8000003c14147221 */ /* 0x000fc60000000000 */
[----:B------:R1:W3:Y:S02]  /*d470*/  MUFU.EX2 R36, R3 ;  /* 0x0000000300247308 */ /* 0x0002e40000000800 */
[----:B-1----:R-:W-:-:S06]  /*d480*/  FMUL R3, R20, 1.4426950216293334961 ;  /* 0x3fb8aa3b14037820 */ /* 0x002fcc0000400000 */
[----:B------:R1:W1:Y:S01]  /*d490*/  MUFU.EX2 R39, R3 ;  /* 0x0000000300277308 */ /* 0x0002620000000800 */
[----:B0-----:R-:W-:Y:S02]  /*d4a0*/  IMAD.MOV.U32 R59, RZ, RZ, R24 ;  /* 0x000000ffff3b7224 */ /* 0x001fe400078e0018 */
[----:B--2---:R-:W-:-:S04]  /*d4b0*/  FADD R20, R31, -R60 ;  /* 0x8000003c1f147221 */ /* 0x004fc80000000000 */
[----:B-1----:R-:W-:Y:S01]  /*d4c0*/  FMUL R3, R20, 1.4426950216293334961 ;  /* 0x3fb8aa3b14037820 */ /* 0x002fe20000400000 */
[C---:B-----5:R-:W-:Y:S08]  /*d4d0*/  HMMA.16816.F32 R52, R48.reuse, R52, R4 ;  /* 0x000000343034723c */ /* 0x060ff00000001804 */
[----:B------:R-:W-:Y:S01]  /*d4e0*/  HMMA.16816.F32 R4, R48, R8, R32 ;  /* 0x000000083004723c */ /* 0x000fe20000001820 */
[----:B----4-:R-:W-:-:S15]  /*d4f0*/  FADD R20, R26, -R60 ;  /* 0x8000003c1a147221 */ /* 0x010fde0000000000 */
[----:B------:R-:W-:-:S03]  /*d500*/  NOP ;  /* 0x0000000000007918 */ /* 0x000fc60000000000 */
[----:B------:R-:W-:Y:S04]  /*d510*/  STL.64 [R1+0x880], R6 ;  /* 0x0008800601007387 */ /* 0x000fe80000100a00 */
[----:B------:R0:W-:Y:S04]  /*d520*/  STL.64 [R1+0x878], R4 ;  /* 0x0008780401007387 */ /* 0x0001e80000100a00 */
[----:B------:R-:W2:Y:S04]  /*d530*/  LDL.LU R27, [R1+0x434] ;  /* 0x00043400011b7983 */ /* 0x000ea80000300800 */
[----:B------:R-:W4:Y:S01]  /*d540*/  LDL.LU R30, [R1+0x438] ;  /* 0x00043800011e7983 */ /* 0x000f220000300800 */
[----:B0-----:R0:W1:Y:S03]  /*d550*/  MUFU.EX2 R5, R3 ;  /* 0x0000000300057308 */ /* 0x0010660000000800 */
[----:B------:R-:W5:Y:S04]  /*d560*/  LDL.LU R31, [R1+0x43c] ;  /* 0x00043c00011f7983 */ /* 0x000f680000300800 */
[----:B---3--:R3:W-:Y:S04]  /*d570*/  STL [R1+0x324], R36 ;  /* 0x0003242401007387 */ /* 0x0087e80000100800 */
[----:B------:R-:W4:Y:S01]  /*d580*/  LDL.LU R32, [R1+0x1e0] ;  /* 0x0001e00001207983 */ /* 0x000f220000300800 */
[----:B0-----:R-:W-:Y:S01]  /*d590*/  FMUL R3, R20, 1.4426950216293334961 ;  /* 0x3fb8aa3b14037820 */ /* 0x001fe20000400000 */
[----:B------:R-:W-:-:S02]  /*d5a0*/  FADD R20, R23, -R2 ;  /* 0x8000000217147221 */ /* 0x000fc40000000000 */
[----:B------:R-:W4:Y:S04]  /*d5b0*/  LDL.LU R33, [R1+0x1e4] ;  /* 0x0001e40001217983 */ /* 0x000f280000300800 */
[----:B------:R-:W4:Y:S01]  /*d5c0*/  LDL.LU R34, [R1+0x1e8] ;  /* 0x0001e80001227983 */ /* 0x000f220000300800 */
[----:B------:R-:W-:-:S03]  /*d5d0*/  FMUL R24, R20, 1.4426950216293334961 ;  /* 0x3fb8aa3b14187820 */ /* 0x000fc60000400000 */
[----:B------:R-:W4:Y:S01]  /*d5e0*/  LDL.LU R35, [R1+0x1ec] ;  /* 0x0001ec0001237983 */ /* 0x000f220000300800 */
[----:B------:R-:W-:-:S03]  /*d5f0*/  MOV R7, R21 ;  /* 0x0000001500077202 */ /* 0x000fc60000000f00 */
[----:B------:R-:W-:Y:S01]  /*d600*/  STL [R1+0x320], R39 ;  /* 0x0003202701007387 */ /* 0x000fe20000100800 */
[----:B------:R-:W-:-:S03]  /*d610*/  IMAD.MOV.U32 R6, RZ, RZ, R22 ;  /* 0x000000ffff067224 */ /* 0x000fc600078e0016 */
[----:B------:R-:W-:Y:S04]  /*d620*/  STL [R1+0x6ac], R60 ;  /* 0x0006ac3c01007387 */ /* 0x000fe80000100800 */
[----:B-1----:R-:W-:Y:S04]  /*d630*/  STL [R1+0x32c], R5 ;  /* 0x00032c0501007387 */ /* 0x002fe80000100800 */
[----:B------:R-:W4:Y:S04]  /*d640*/  LDL.LU R20, [R1+0x1c0] ;  /* 0x0001c00001147983 */ /* 0x000f280000300800 */
[----:B------:R-:W4:Y:S04]  /*d650*/  LDL.LU R21, [R1+0x1c4] ;  /* 0x0001c40001157983 */ /* 0x000f280000300800 */
[----:B------:R-:W4:Y:S04]  /*d660*/  LDL.LU R22, [R1+0x1c8] ;  /* 0x0001c80001167983 */ /* 0x000f280000300800 */
[----:B------:R-:W4:Y:S01]  /*d670*/  LDL.LU R23, [R1+0x1cc] ;  /* 0x0001cc0001177983 */ /* 0x000f220000300800 */
[----:B------:R-:W-:Y:S03]  /*d680*/  HMMA.16816.F32 R8, R48, R40, R12 ;  /* 0x000000283008723c */ /* 0x000fe6000000180c */
[----:B------:R-:W4:Y:S01]  /*d690*/  LDSM.16.M88.4 R12, [R0+UR6+0x21400] ;  /* 0x02140006000c783b */ /* 0x000f220008000200 */
[----:B------:R-:W0:Y:S03]  /*d6a0*/  MUFU.EX2 R38, R3 ;  /* 0x0000000300267308 */ /* 0x000e260000000800 */
[----:B0-----:R0:W-:Y:S01]  /*d6b0*/  STL [R1+0x328], R38 ;  /* 0x0003282601007387 */ /* 0x0011e20000100800 */
[----:B---3--:R-:W-:-:S02]  /*d6c0*/  F2FP.F16.F32.PACK_AB R36, R39, R36 ;  /* 0x000000242724723e */ /* 0x008fc400000000ff */
[----:B------:R-:W-:Y:S02]  /*d6d0*/  MOV R58, R25 ;  /* 0x00000019003a7202 */ /* 0x000fe40000000f00 */
[----:B0-----:R-:W-:Y:S01]  /*d6e0*/  F2FP.F16.F32.PACK_AB R38, R38, R5 ;  /* 0x000000052626723e */ /* 0x001fe200000000ff */
[----:B--2---:R-:W-:-:S04]  /*d6f0*/  FADD R3, R27, -R2 ;  /* 0x800000021b037221 */ /* 0x004fc80000000000 */
[----:B------:R-:W-:-:S04]  /*d700*/  FMUL R3, R3, 1.4426950216293334961 ;  /* 0x3fb8aa3b03037820 */ /* 0x000fc80000400000 */
[----:B------:R0:W-:Y:S01]  /*d710*/  MUFU.EX2 R37, R3 ;  /* 0x0000000300257308 */ /* 0x0001e20000000800 */
[----:B----4-:R-:W-:Y:S07]  /*d720*/  HMMA.16816.F32 R20, R48, R12, R20 ;  /* 0x0000000c3014723c */ /* 0x010fee0000001814 */
[----:B------:R1:W2:Y:S01]  /*d730*/  MUFU.EX2 R13, R24 ;  /* 0x00000018000d7308 */ /* 0x0002a20000000800 */
[----:B------:R-:W-:-:S04]  /*d740*/  FADD R12, R30, -R2 ;  /* 0x800000021e0c7221 */ /* 0x000fc80000000000 */
[----:B0-----:R-:W-:Y:S01]  /*d750*/  FMUL R3, R12, 1.4426950216293334961 ;  /* 0x3fb8aa3b0c037820 */ /* 0x001fe20000400000 */
[----:B-----5:R-:W-:Y:S01]  /*d760*/  FADD R12, R31, -R2 ;  /* 0x800000021f0c7221 */ /* 0x020fe20000000000 */
[----:B------:R-:W-:Y:S01]  /*d770*/  HMMA.16816.F32 R16, R48, R44, R16 ;  /* 0x0000002c3010723c */ /* 0x000fe20000001810 */
[----:B------:R-:W-:Y:S01]  /*d780*/  LDSM.16.M88.4 R28, [R0+UR6+0x21c00] ;  /* 0x021c0006001c783b */ /* 0x000fe20008000200 */
[----:B------:R0:W3:Y:S03]  /*d790*/  MUFU.EX2 R4, R3 ;  /* 0x0000000300047308 */ /* 0x0000e60000000800 */
[----:B-1----:R-:W1:Y:S01]  /*d7a0*/  LDSM.16.M88.4 R24, [R0+UR6+0x21800] ;  /* 0x021800060018783b */ /* 0x002e620008000200 */
[----:B0-----:R-:W-:-:S03]  /*d7b0*/  FMUL R3, R12, 1.4426950216293334961 ;  /* 0x3fb8aa3b0c037820 */ /* 0x001fc60000400000 */
[----:B--2---:R-:W-:Y:S04]  /*d7c0*/  STL [R1+0x314], R13 ;  /* 0x0003140d01007387 */ /* 0x004fe80000100800 */
[----:B------:R0:W-:Y:S02]  /*d7d0*/  STL [R1+0x818], R2 ;  /* 0x0008180201007387 */ /* 0x0001e40000100800 */
[----:B0-----:R-:W0:Y:S02]  /*d7e0*/  MUFU.EX2 R2, R3 ;  /* 0x0000000300027308 */ /* 0x001e240000000800 */
[----:B------:R2:W-:Y:S04]  /*d7f0*/  STL [R1+0x310], R37 ;  /* 0x0003102501007387 */ /* 0x0005e80000100800 */
[----:B---3--:R-:W-:Y:S01]  /*d800*/  STL [R1+0x31c], R4 ;  /* 0x00031c0401007387 */ /* 0x008fe20000100800 */
[----:B--2---:R-:W-:-:S02]  /*d810*/  F2FP.F16.F32.PACK_AB R37, R37, R13 ;  /* 0x0000000d2525723e */ /* 0x004fc400000000ff */
[----:B0-----:R-:W-:Y:S01]  /*d820*/  F2FP.F16.F32.PACK_AB R39, R2, R4 ;  /* 0x000000040227723e */ /* 0x001fe200000000ff */
[----:B------:R-:W-:Y:S06]  /*d830*/  STL [R1+0x830], R2 ;  /* 0x0008300201007387 */ /* 0x000fec0000100800 */
[----:B------:R-:W-:Y:S01]  /*d840*/  HMMA.16816.F32 R52, R36, R58, R52 ;  /* 0x0000003a2434723c */ /* 0x000fe20000001834 */
[----:B------:R-:W2:Y:S04]  /*d850*/  LDL.LU.64 R58, [R1+0x890] ;  /* 0x00089000013a7983 */ /* 0x000ea80000300a00 */
[----:B------:R-:W2:-:S14]  /*d860*/  LDL.LU.64 R56, [R1+0x888] ;  /* 0x0008880001387983 */ /* 0x000e9c0000300a00 */
[----:B------:R0:W-:Y:S04]  /*d870*/  STL.64 [R1+0x390], R52 ;  /* 0x0003903401007387 */ /* 0x0001e80000100a00 */
[----:B------:R3:W-:Y:S04]  /*d880*/  STL.64 [R1+0x398], R54 ;  /* 0x0003983601007387 */ /* 0x0007e80000100a00 */
[----:B0-----:R-:W4:Y:S04]  /*d890*/  LDL.LU R52, [R1+0x1d0] ;  /* 0x0001d00001347983 */ /* 0x001f280000300800 */
[----:B------:R-:W4:Y:S04]  /*d8a0*/  LDL.LU R53, [R1+0x1d4] ;  /* 0x0001d40001357983 */ /* 0x000f280000300800 */
[----:B---3--:R-:W4:Y:S04]  /*d8b0*/  LDL.LU R54, [R1+0x1d8] ;  /* 0x0001d80001367983 */ /* 0x008f280000300800 */
[----:B------:R-:W4:Y:S01]  /*d8c0*/  LDL.LU R55, [R1+0x1dc] ;  /* 0x0001dc0001377983 */ /* 0x000f220000300800 */
[----:B--2---:R-:W-:Y:S03]  /*d8d0*/  HMMA.16816.F32 R56, R36, R6, R56 ;  /* 0x000000062438723c */ /* 0x004fe60000001838 */
[----:B------:R-:W2:Y:S04]  /*d8e0*/  LDL.LU.64 R6, [R1+0x880] ;  /* 0x0008800001067983 */ /* 0x000ea80000300a00 */
[----:B------:R-:W2:-:S12]  /*d8f0*/  LDL.LU.64 R4, [R1+0x878] ;  /* 0x0008780001047983 */ /* 0x000e980000300a00 */
[----:B------:R-:W-:Y:S04]  /*d900*/  STL.64 [R1+0x3a0], R56 ;  /* 0x0003a03801007387 */ /* 0x000fe80000100a00 */
[----:B------:R0:W-:Y:S04]  /*d910*/  STL.64 [R1+0x3a8], R58 ;  /* 0x0003a83a01007387 */ /* 0x0001e80000100a00 */
[----:B0-----:R-:W2:Y:S01]  /*d920*/  LDL.LU R58, [R1+0x8] ;  /* 0x00000800013a7983 */ /* 0x001ea20000300800 */
[----:B------:R-:W-:Y:S01]  /*d930*/  IMAD.MOV.U32 R59, RZ, RZ, R61 ;  /* 0x000000ffff3b7224 */ /* 0x000fe200078e003d */
[----:B------:R-:W-:Y:S02]  /*d940*/  HMMA.16816.F32 R8, R36, R42, R8 ;  /* 0x0000002a2408723c */ /* 0x000fe40000001808 */
[----:B------:R-:W3:Y:S06]  /*d950*/  LDL.LU R61, [R1+0x870] ;  /* 0x00087000013d7983 */ /* 0x000eec0000300800 */
[----:B-1----:R-:W-:Y:S08]  /*d960*/  HMMA.16816.F32 R32, R48, R24, R32 ;  /* 0x000000183020723c */ /* 0x002ff00000001820 */
[C---:B------:R-:W-:Y:S08]  /*d970*/  HMMA.16816.F32 R16, R36.reuse, R46, R16 ;  /* 0x0000002e2410723c */ /* 0x040ff00000001810 */
[C---:B------:R-:W-:Y:S01]  /*d980*/  HMMA.16816.F32 R12, R36.reuse, R14, R20 ;  /* 0x0000000e240c723c */ /* 0x040fe20000001814 */
[----:B------:R-:W-:Y:S07]  /*d990*/  LDSM.16.M88.4 R20, [R0+UR6+0x23000] ;  /* 0x023000060014783b */ /* 0x000fee0008000200 */
[----:B--2---:R-:W-:-:S15]  /*d9a0*/  HMMA.16816.F32 R56, R36, R58, R4 ;  /* 0x0000003a2438723c */ /* 0x004fde0000001804 */
[----:B------:R-:W-:-:S04]  /*d9b0*/  NOP ;  /* 0x0000000000007918 */ /* 0x000fc80000000000 */
[----:B------:R-:W-:Y:S04]  /*d9c0*/  STL.64 [R1+0x3b0], R56 ;  /* 0x0003b03801007387 */ /* 0x000fe80000100a00 */
[----:B------:R-:W-:Y:S04]  /*d9d0*/  STL.64 [R1+0x3b8], R58 ;  /* 0x0003b83a01007387 */ /* 0x000fe80000100a00 */
[----:B------:R-:W-:Y:S04]  /*d9e0*/  STL.64 [R1+0x3c0], R8 ;  /* 0x0003c00801007387 */ /* 0x000fe80000100a00 */
[----:B------:R0:W-:Y:S02]  /*d9f0*/  STL.64 [R1+0x3c8], R10 ;  /* 0x0003c80a01007387 */ /* 0x0001e40000100a00 */
[----:B0-----:R-:W-:Y:S02]  /*da00*/  HMMA.16816.F32 R8, R36, R26, R32 ;  /* 0x0000001a2408723c */ /* 0x001fe40000001820 */
[----:B------:R-:W-:Y:S04]  /*da10*/  STL.64 [R1+0x3d0], R16 ;  /* 0x0003d01001007387 */ /* 0x000fe80000100a00 */
[----:B------:R-:W-:Y:S02]  /*da20*/  STL.64 [R1+0x3d8], R18 ;  /* 0x0003d81201007387 */ /* 0x000fe40000100a00 */
[----:B----4-:R-:W-:Y:S02]  /*da30*/  HMMA.16816.F32 R4, R48, R28, R52 ;  /* 0x0000001c3004723c */ /* 0x010fe40000001834 */
[----:B------:R-:W2:Y:S04]  /*da40*/  LDL.LU R52, [R1+0x2b0] ;  /* 0x0002b00001347983 */ /* 0x000ea80000300800 */
[----:B------:R-:W-:Y:S04]  /*da50*/  STL.64 [R1+0x3e0], R12 ;  /* 0x0003e00c01007387 */ /* 0x000fe80000100a00 */
[----:B------:R-:W-:Y:S04]  /*da60*/  STL.64 [R1+0x3e8], R14 ;  /* 0x0003e80e01007387 */ /* 0x000fe80000100a00 */
[----:B------:R-:W-:Y:S04]  /*da70*/  STL.64 [R1+0x3f0], R8 ;  /* 0x0003f00801007387 */ /* 0x000fe80000100a00 */
[----:B------:R-:W-:Y:S04]  /*da80*/  STL.64 [R1+0x3f8], R10 ;  /* 0x0003f80a01007387 */ /* 0x000fe80000100a00 */
[----:B------:R-:W2:Y:S04]  /*da90*/  LDL.LU R53, [R1+0x2b4] ;  /* 0x0002b40001357983 */ /* 0x000ea80000300800 */
[----:B------:R-:W4:Y:S04]  /*daa0*/  LDL.LU R54, [R1+0x2b8] ;  /* 0x0002b80001367983 */ /* 0x000f280000300800 */
[----:B------:R-:W4:Y:S04]  /*dab0*/  LDL.LU R55, [R1+0x2bc] ;  /* 0x0002bc0001377983 */ /* 0x000f280000300800 */
[----:B------:R-:W0:Y:S04]  /*dac0*/  LDSM.16.M88.4 R8, [R0+UR6+0x22400] ;  /* 0x022400060008783b */ /* 0x000e280008000200 */
[----:B------:R-:W-:Y:S04]  /*dad0*/  LDSM.16.M88.4 R24, [R0+UR6+0x22c00] ;  /* 0x022c00060018783b */ /* 0x000fe80008000200 */
[----:B------:R-:W-:Y:S04]  /*dae0*/  LDSM.16.M88.4 R12, [R0+UR6+0x23400] ;  /* 0x02340006000c783b */ /* 0x000fe80008000200 */
[----:B----4-:R-:W-:Y:S04]  /*daf0*/  STL.64 [R1+0x858], R54 ;  /* 0x0008583601007387 */ /* 0x010fe80000100a00 */
[----:B--2---:R1:W-:Y:S04]  /*db00*/  STL.64 [R1+0x850], R52 ;  /* 0x0008503401007387 */ /* 0x0043e80000100a00 */
[----:B------:R-:W2:Y:S04]  /*db10*/  LDL.LU R32, [R1+0x2c0] ;  /* 0x0002c00001207983 */ /* 0x000ea80000300800 */
[----:B------:R-:W2:Y:S04]  /*db20*/  LDL.LU R33, [R1+0x2c4] ;  /* 0x0002c40001217983 */ /* 0x000ea80000300800 */
[----:B------:R-:W4:Y:S04]  /*db30*/  LDL.LU R34, [R1+0x2c8] ;  /* 0x0002c80001227983 */ /* 0x000f280000300800 */
[----:B------:R-:W4:Y:S01]  /*db40*/  LDL.LU R35, [R1+0x2cc] ;  /* 0x0002cc0001237983 */ /* 0x000f220000300800 */
[----:B0-----:R-:W-:-:S02]  /*db50*/  IMAD.MOV.U32 R3, RZ, RZ, R8 ;  /* 0x000000ffff037224 */ /* 0x001fc400078e0008 */
[----:B------:R-:W-:Y:S01]  /*db60*/  IMAD.MOV.U32 R2, RZ, RZ, R9 ;  /* 0x000000ffff027224 */ /* 0x000fe200078e0009 */
[----:B------:R-:W-:Y:S01]  /*db70*/  HMMA.16816.F32 R4, R36, R30, R4 ;  /* 0x0000001e2404723c */ /* 0x000fe20000001804 */
[----:B----4-:R-:W-:Y:S04]  /*db80*/  STL.64 [R1+0x868], R34 ;  /* 0x0008682201007387 */ /* 0x010fe80000100a00 */
[----:B--2---:R-:W-:Y:S04]  /*db90*/  STL.64 [R1+0x860], R32 ;  /* 0x0008602001007387 */ /* 0x004fe80000100a00 */
[----:B------:R-:W2:Y:S04]  /*dba0*/  LDL.LU R56, [R1+0x1b0] ;  /* 0x0001b00001387983 */ /* 0x000ea80000300800 */
[----:B------:R-:W2:Y:S04]  /*dbb0*/  LDL.LU R57, [R1+0x1b4] ;  /* 0x0001b40001397983 */ /* 0x000ea80000300800 */
[----:B------:R-:W2:Y:S04]  /*dbc0*/  LDL.LU R58, [R1+0x1b8] ;  /* 0x0001b800013a7983 */ /* 0x000ea80000300800 */
[----:B------:R-:W2:Y:S04]  /*dbd0*/  LDL.LU R59, [R1+0x1bc] ;  /* 0x0001bc00013b7983 */ /* 0x000ea80000300800 */
[----:B------:R-:W4:Y:S04]  /*dbe0*/  LDL.LU R40, [R1+0x2f0] ;  /* 0x0002f00001287983 */ /* 0x000f280000300800 */
[----:B------:R-:W4:Y:S04]  /*dbf0*/  LDL.LU R41, [R1+0x2f4] ;  /* 0x0002f40001297983 */ /* 0x000f280000300800 */
[----:B------:R-:W4:Y:S04]  /*dc00*/  LDL.LU R42, [R1+0x2f8] ;  /* 0x0002f800012a7983 */ /* 0x000f280000300800 */
[----:B------:R-:W4:Y:S04]  /*dc10*/  LDL.LU R43, [R1+0x2fc] ;  /* 0x0002fc00012b7983 */ /* 0x000f280000300800 */
[----:B-1----:R-:W5:Y:S04]  /*dc20*/  LDL.LU R52, [R1+0x2e0] ;  /* 0x0002e00001347983 */ /* 0x002f680000300800 */
[----:B------:R-:W5:Y:S04]  /*dc30*/  LDL.LU R53, [R1+0x2e4] ;  /* 0x0002e40001357983 */ /* 0x000f680000300800 */
[----:B------:R-:W5:Y:S04]  /*dc40*/  LDL.LU R54, [R1+0x2e8] ;  /* 0x0002e80001367983 */ /* 0x000f680000300800 */
[----:B------:R-:W5:Y:S04]  /*dc50*/  LDL.LU R55, [R1+0x2ec] ;  /* 0x0002ec0001377983 */ /* 0x000f680000300800 */
[----:B------:R-:W2:Y:S04]  /*dc60*/  LDL.LU R16, [R1+0x2a0] ;  /* 0x0002a00001107983 */ /* 0x000ea80000300800 */
[----:B------:R-:W2:Y:S04]  /*dc70*/  LDL.LU R17, [R1+0x2a4] ;  /* 0x0002a40001117983 */ /* 0x000ea80000300800 */
[----:B------:R-:W2:Y:S04]  /*dc80*/  LDL.LU R18, [R1+0x2a8] ;  /* 0x0002a80001127983 */ /* 0x000ea80000300800 */
[----:B------:R-:W2:Y:S04]  /*dc90*/  LDL.LU R19, [R1+0x2ac] ;  /* 0x0002ac0001137983 */ /* 0x000ea80000300800 */
[----:B------:R-:W0:Y:S04]  /*dca0*/  LDSM.16.M88.4 R32, [R0+UR6+0x22000] ;  /* 0x022000060020783b */ /* 0x000e280008000200 */
[----:B------:R-:W-:Y:S04]  /*dcb0*/  STL.64 [R1+0x218], R10 ;  /* 0x0002180a01007387 */ /* 0x000fe80000100a00 */
[----:B------:R-:W1:Y:S01]  /*dcc0*/  LDSM.16.M88.4 R8, [R0+UR6+0x22800] ;  /* 0x022800060008783b */ /* 0x000e620008000200 */
[----:B0-----:R-:W-:Y:S01]  /*dcd0*/  IMAD.MOV.U32 R47, RZ, RZ, R34 ;  /* 0x000000ffff2f7224 */ /* 0x001fe200078e0022 */
[----:B------:R-:W-:-:S02]  /*dce0*/  MOV R45, R35 ;  /* 0x00000023002d7202 */ /* 0x000fc40000000f00 */
[----:B-1----:R-:W-:Y:S01]  /*dcf0*/  MOV R35, R8 ;  /* 0x0000000800237202 */ /* 0x002fe20000000f00 */
[----:B------:R-:W-:Y:S01]  /*dd00*/  STL.64 [R1+0x208], R10 ;  /* 0x0002080a01007387 */ /* 0x000fe20000100a00 */
[----:B------:R-:W-:-:S03]  /*dd10*/  IMAD.MOV.U32 R34, RZ, RZ, R9 ;  /* 0x000000ffff227224 */ /* 0x000fc600078e0009 */
[----:B------:R-:W0:Y:S04]  /*dd20*/  LDSM.16.M88.4 R8, [R0+UR6+0x23800] ;  /* 0x023800060008783b */ /* 0x000e280008000200 */
[----:B------:R-:W-:Y:S04]  /*dd30*/  STL.64 [R1+0x1f8], R26 ;  /* 0x0001f81a01007387 */ /* 0x000fe80000100a00 */
[----:B------:R-:W2:Y:S04]  /*dd40*/  LDL.LU R28, [R1+0x2d0] ;  /* 0x0002d000011c7983 */ /* 0x000ea80000300800 */
[----:B------:R1:W-:Y:S04]  /*dd50*/  STL.64 [R1+0x400], R4 ;  /* 0x0004000401007387 */ /* 0x0003e80000100a00 */
[----:B------:R-:W-:Y:S04]  /*dd60*/  STL.64 [R1+0x408], R6 ;  /* 0x0004080601007387 */ /* 0x000fe80000100a00 */
[----:B------:R-:W2:Y:S01]  /*dd70*/  LDL.LU R29, [R1+0x2d4] ;  /* 0x0002d400011d7983 */ /* 0x000ea20000300800 */
[----:B-1----:R-:W-:Y:S01]  /*dd80*/  IMAD.MOV.U32 R4, RZ, RZ, R35 ;  /* 0x000000ffff047224 */ /* 0x002fe200078e0023 */
[----:B------:R-:W-:-:S02]  /*dd90*/  MOV R5, R34 ;  /* 0x0000002200057202 */ /* 0x000fc40000000f00 */
[----:B------:R-:W2:Y:S04]  /*dda0*/  LDL.LU R30, [R1+0x2d8] ;  /* 0x0002d800011e7983 */ /* 0x000ea80000300800 */
[----:B------:R-:W2:Y:S04]  /*ddb0*/  LDL.LU R31, [R1+0x2dc] ;  /* 0x0002dc00011f7983 */ /* 0x000ea80000300800 */
[----:B------:R-:W-:Y:S04]  /*ddc0*/  STL.64 [R1+0x1e8], R22 ;  /* 0x0001e81601007387 */ /* 0x000fe80000100a00 */
[----:B------:R-:W-:Y:S04]  /*ddd0*/  STL.64 [R1+0x848], R38 ;  /* 0x0008482601007387 */ /* 0x000fe80000100a00 */
[----:B------:R-:W-:Y:S04]  /*dde0*/  STL.64 [R1+0x1d8], R14 ;  /* 0x0001d80e01007387 */ /* 0x000fe80000100a00 */
[----:B------:R1:W-:Y:S04]  /*ddf0*/  STL.64 [R1+0x840], R36 ;  /* 0x0008402401007387 */ /* 0x0003e80000100a00 */
[----:B0-----:R-:W-:Y:S01]  /*de00*/  STL.64 [R1+0x1c8], R10 ;  /* 0x0001c80a01007387 */ /* 0x001fe20000100a00 */
[----:B-1----:R-:W-:-:S02]  /*de10*/  IMAD.MOV.U32 R36, RZ, RZ, R3 ;  /* 0x000000ffff247224 */ /* 0x002fc400078e0003 */
[----:B------:R-:W-:Y:S01]  /*de20*/  IMAD.MOV.U32 R37, RZ, RZ, R2 ;  /* 0x000000ffff257224 */ /* 0x000fe200078e0002 */
[C---:B----4-:R-:W-:Y:S08]  /*de30*/  HMMA.16816.F32 R32, R48.reuse, R32, R40 ;  /* 0x000000203020723c */ /* 0x050ff00000001828 */
[C---:B-----5:R-:W-:Y:S11]  /*de40*/  HMMA.16816.F32 R36, R48.reuse, R36, R52 ;  /* 0x000000243024723c */ /* 0x060ff60000001834 */
[----:B------:R-:W-:Y:S01]  /*de50*/  IMAD.MOV.U32 R43, RZ, RZ, R34 ;  /* 0x000000ffff2b7224 */ /* 0x000fe200078e0022 */
[----:B------:R-:W-:Y:S01]  /*de60*/  MOV R42, R35 ;  /* 0x00000023002a7202 */ /* 0x000fe20000000f00 */
[----:B------:R-:W-:Y:S01]  /*de70*/  IMAD.MOV.U32 R44, RZ, RZ, R33 ;  /* 0x000000ffff2c7224 */ /* 0x000fe200078e0021 */
[----:B------:R-:W-:Y:S01]  /*de80*/  MOV R46, R32 ;  /* 0x00000020002e7202 */ /* 0x000fe20000000f00 */
[----:B------:R-:W4:Y:S04]  /*de90*/  LDL.LU.64 R34, [R1+0x868] ;  /* 0x0008680001227983 */ /* 0x000f280000300a00 */
[----:B------:R-:W4:Y:S04]  /*dea0*/  LDL.LU.64 R32, [R1+0x860] ;  /* 0x0008600001207983 */ /* 0x000f280000300a00 */
[----:B------:R-:W5:Y:S04]  /*deb0*/  LDL.LU.64 R54, [R1+0x858] ;  /* 0x0008580001367983 */ /* 0x000f680000300a00 */
[----:B------:R-:W5:Y:S04]  /*dec0*/  LDL.LU.64 R52, [R1+0x850] ;  /* 0x0008500001347983 */ /* 0x000f680000300a00 */
[----:B------:R0:W-:Y:S04]  /*ded0*/  STL.64 [R1+0xa0], R36 ;  /* 0x0000a02401007387 */ /* 0x0001e80000100a00 */
[----:B------:R1:W-:Y:S01]  /*dee0*/  STL.64 [R1+0xa8], R38 ;  /* 0x0000a82601007387 */ /* 0x0003e20000100a00 */
[----:B--2---:R-:W-:-:S15]  /*def0*/  HMMA.16816.F32 R28, R48, R4, R28 ;  /* 0x00000004301c723c */ /* 0x004fde000000181c */
[----:B------:R-:W-:-:S04]  /*df00*/  NOP ;  /* 0x0000000000007918 */ /* 0x000fc80000000000 */
[----:B------:R-:W-:Y:S04]  /*df10*/  STL.64 [R1+0x90], R28 ;  /* 0x0000901c01007387 */ /* 0x000fe80000100a00 */
[----:B------:R-:W-:Y:S04]  /*df20*/  STL.64 [R1+0x98], R30 ;  /* 0x0000981e01007387 */ /* 0x000fe80000100a00 */
[----:B0-----:R-:W2:Y:S01]  /*df30*/  LDL.LU R36, [R1+0x290] ;  /* 0x0002900001247983 */ /* 0x001ea20000300800 */
[C---:B------:R-:W-:Y:S03]  /*df40*/  HMMA.16816.F32 R12, R48.reuse, R12, R16 ;  /* 0x0000000c300c723c */ /* 0x040fe60000001810 */
[----:B------:R-:W-:Y:S05]  /*df50*/  LDSM.16.M88.4 R16, [R0+UR6+0x24000] ;  /* 0x024000060010783b */ /* 0x000fea0008000200 */
[C---:B----4-:R-:W-:Y:S08]  /*df60*/  HMMA.16816.F32 R24, R48.reuse, R24, R32 ;  /* 0x000000183018723c */ /* 0x050ff00000001820 */
[C---:B-----5:R-:W-:Y:S01]  /*df70*/  HMMA.16816.F32 R4, R48.reuse, R20, R52 ;  /* 0x000000143004723c */ /* 0x060fe20000001834 */
[----:B------:R-:W-:Y:S10]  /*df80*/  LDSM.16.M88.4 R20, [R0+UR6+0x24400] ;  /* 0x024400060014783b */ /* 0x000ff40008000200 */
[----:B------:R0:W-:Y:S04]  /*df90*/  STL.64 [R1+0x80], R24 ;  /* 0x0000801801007387 */ /* 0x0001e80000100a00 */
[----:B------:R4:W-:Y:S04]  /*dfa0*/  STL.64 [R1+0x88], R26 ;  /* 0x0000881a01007387 */ /* 0x0009e80000100a00 */
[----:B------:R-:W-:Y:S04]  /*dfb0*/  STL.64 [R1+0x70], R4 ;  /* 0x0000700401007387 */ /* 0x000fe80000100a00 */
[----:B------:R5:W-:Y:S04]  /*dfc0*/  STL.64 [R1+0x78], R6 ;  /* 0x0000780601007387 */ /* 0x000be80000100a00 */
[----:B------:R-:W2:Y:S04]  /*dfd0*/  LDL.LU R37, [R1+0x294] ;  /* 0x0002940001257983 */ /* 0x000ea80000300800 */
[----:B-1----:R-:W2:Y:S04]  /*dfe0*/  LDL.LU R38, [R1+0x298] ;  /* 0x0002980001267983 */ /* 0x002ea80000300800 */
[----:B------:R-:W2:Y:S04]  /*dff0*/  LDL.LU R39, [R1+0x29c] ;  /* 0x00029c0001277983 */ /* 0x000ea80000300800 */
[----:B0-----:R-:W3:Y:S04]  /*e000*/  LDL.LU R24, [R1+0x280] ;  /* 0x0002800001187983 */ /* 0x001ee80000300800 */
[----:B------:R-:W3:Y:S04]  /*e010*/  LDL.LU R25, [R1+0x284] ;  /* 0x0002840001197983 */ /* 0x000ee80000300800 */
[----:B----4-:R-:W3:Y:S04]  /*e020*/  LDL.LU R26, [R1+0x288] ;  /* 0x00028800011a7983 */ /* 0x010ee80000300800 */
[----:B------:R-:W3:Y:S04]  /*e030*/  LDL.LU R27, [R1+0x28c] ;  /* 0x00028c00011b7983 */ /* 0x000ee80000300800 */
        /* <DEDUP_REMOVED lines=8> */
[C---:B-----5:R-:W-:Y:S03]  /*e0c0*/  HMMA.16816.F32 R4, R48.reuse, R8, R56 ;  /* 0x000000083004723c */ /* 0x060fe60000001838 */
[----:B------:R-:W5:Y:S04]  /*e0d0*/  LDL.LU R32, [R1+0x260] ;  /* 0x0002600001207983 */ /* 0x000f680000300800 */
[----:B------:R-:W-:Y:S04]  /*e0e0*/  STL.64 [R1+0x60], R12 ;  /* 0x0000600c01007387 */ /* 0x000fe80000100a00 */
[----:B------:R-:W-:Y:S04]  /*e0f0*/  STL.64 [R1+0x68], R14 ;  /* 0x0000680e01007387 */ /* 0x000fe80000100a00 */
[----:B------:R-:W0:Y:S04]  /*e100*/  LDSM.16.M88.4 R12, [R0+UR6+0x23c00] ;  /* 0x023c0006000c783b */ /* 0x000e280008000200 */
[----:B------:R-:W-:Y:S04]  /*e110*/  STL.64 [R1+0x50], R4 ;  /* 0x0000500401007387 */ /* 0x000fe80000100a00 */
[----:B------:R-:W-:Y:S04]  /*e120*/  STL.64 [R1+0x58], R6 ;  /* 0x0000580601007387 */ /* 0x000fe80000100a00 */
[----:B------:R-:W5:Y:S04]  /*e130*/  LDL.LU R33, [R1+0x264] ;  /* 0x0002640001217983 */ /* 0x000f680000300800 */
[----:B------:R-:W5:Y:S04]  /*e140*/  LDL.LU R34, [R1+0x268] ;  /* 0x0002680001227983 */ /* 0x000f680000300800 */
[----:B------:R-:W5:Y:S04]  /*e150*/  LDL.LU R35, [R1+0x26c] ;  /* 0x00026c0001237983 */ /* 0x000f680000300800 */
[----:B------:R-:W5:Y:S04]  /*e160*/  LDL.LU R8, [R1+0x150] ;  /* 0x0001500001087983 */ /* 0x000f680000300800 */
[----:B------:R-:W5:Y:S04]  /*e170*/  LDL.LU R9, [R1+0x154] ;  /* 0x0001540001097983 */ /* 0x000f680000300800 */
[----:B------:R-:W5:Y:S04]  /*e180*/  LDL.LU R10, [R1+0x158] ;  /* 0x00015800010a7983 */ /* 0x000f680000300800 */
[----:B------:R-:W5:Y:S04]  /*e190*/  LDL.LU R11, [R1+0x15c] ;  /* 0x00015c00010b7983 */ /* 0x000f680000300800 */
[----:B------:R-:W1:Y:S04]  /*e1a0*/  LDSM.16.M88.4 R4, [R0+UR6+0x24800] ;  /* 0x024800060004783b */ /* 0x000e680008000200 */
[----:B------:R-:W5:Y:S04]  /*e1b0*/  LDL.LU R56, [R1+0x140] ;  /* 0x0001400001387983 */ /* 0x000f680000300800 */
[----:B------:R-:W5:Y:S04]  /*e1c0*/  LDL.LU R57, [R1+0x144] ;  /* 0x0001440001397983 */ /* 0x000f680000300800 */
[----:B------:R-:W5:Y:S04]  /*e1d0*/  LDL.LU R58, [R1+0x148] ;  /* 0x00014800013a7983 */ /* 0x000f680000300800 */
[----:B------:R-:W5:Y:S04]  /*e1e0*/  LDL.LU R59, [R1+0x14c] ;  /* 0x00014c00013b7983 */ /* 0x000f680000300800 */
[----:B0-----:R2:W-:Y:S02]  /*e1f0*/  STL.64 [R1+0x1b8], R14 ;  /* 0x0001b80e01007387 */ /* 0x0015e40000100a00 */
[C---:B--2---:R-:W-:Y:S02]  /*e200*/  HMMA.16816.F32 R12, R48.reuse, R12, R36 ;  /* 0x0000000c300c723c */ /* 0x044fe40000001824 */
[----:B------:R-:W2:Y:S04]  /*e210*/  LDL.LU.64 R38, [R1+0x848] ;  /* 0x0008480001267983 */ /* 0x000ea80000300a00 */
[----:B------:R-:W2:Y:S04]  /*e220*/  LDL.LU.64 R36, [R1+0x840] ;  /* 0x0008400001247983 */ /* 0x000ea80000300a00 */
[----:B------:R-:W-:Y:S01]  /*e230*/  STL.64 [R1+0x1a8], R18 ;  /* 0x0001a81201007387 */ /* 0x000fe20000100a00 */
[C---:B---3--:R-:W-:Y:S08]  /*e240*/  HMMA.16816.F32 R24, R48.reuse, R16, R24 ;  /* 0x000000103018723c */ /* 0x048ff00000001818 */
[----:B------:R0:W-:Y:S04]  /*e250*/  STL.64 [R1+0x40], R12 ;  /* 0x0000400c01007387 */ /* 0x0001e80000100a00 */
[----:B------:R-:W-:Y:S04]  /*e260*/  STL.64 [R1+0x48], R14 ;  /* 0x0000480e01007387 */ /* 0x000fe80000100a00 */
[----:B0-----:R-:W3:Y:S04]  /*e270*/  LDL.LU R12, [R1+0x470] ;  /* 0x00047000010c7983 */ /* 0x001ee80000300800 */
[----:B------:R4:W-:Y:S04]  /*e280*/  STL.64 [R1+0x198], R22 ;  /* 0x0001981601007387 */ /* 0x0009e80000100a00 */
[----:B------:R-:W3:Y:S04]  /*e290*/  LDL.LU R13, [R1+0x474] ;  /* 0x00047400010d7983 */ /* 0x000ee80000300800 */
[----:B-1----:R0:W-:Y:S04]  /*e2a0*/  STL.64 [R1+0x188], R6 ;  /* 0x0001880601007387 */ /* 0x0021e80000100a00 */
[----:B------:R-:W2:Y:S01]  /*e2b0*/  LDL.LU R16, [R1+0x130] ;  /* 0x0001300001107983 */ /* 0x000ea20000300800 */
[C---:B----4-:R-:W-:Y:S08]  /*e2c0*/  HMMA.16816.F32 R20, R48.reuse, R20, R28 ;  /* 0x000000143014723c */ /* 0x050ff0000000181c */
[C---:B0-----:R-:W-:Y:S01]  /*e2d0*/  HMMA.16816.F32 R4, R48.reuse, R4, R52 ;  /* 0x000000043004723c */ /* 0x041fe20000001834 */
[----:B------:R0:W-:Y:S04]  /*e2e0*/  STL.64 [R1+0x30], R24 ;  /* 0x0000301801007387 */ /* 0x0001e80000100a00 */
[----:B------:R-:W-:Y:S04]  /*e2f0*/  STL.64 [R1+0x38], R26 ;  /* 0x0000381a01007387 */ /* 0x000fe80000100a00 */
[----:B------:R-:W2:Y:S04]  /*e300*/  LDL.LU R17, [R1+0x134] ;  /* 0x0001340001117983 */ /* 0x000ea80000300800 */
[----:B------:R-:W2:Y:S04]  /*e310*/  LDL.LU R18, [R1+0x138] ;  /* 0x0001380001127983 */ /* 0x000ea80000300800 */
[----:B------:R-:W2:Y:S04]  /*e320*/  LDL.LU R19, [R1+0x13c] ;  /* 0x00013c0001137983 */ /* 0x000ea80000300800 */
[----:B------:R-:W4:Y:S04]  /*e330*/  LDL.LU R2, [R1+0x450] ;  /* 0x0004500001027983 */ /* 0x000f280000300800 */
[----:B0-----:R-:W4:Y:S04]  /*e340*/  LDL.LU R24, [R1+0x458] ;  /* 0x0004580001187983 */ /* 0x001f280000300800 */
[----:B------:R-:W4:Y:S04]  /*e350*/  LDL.LU R60, [R1+0x478] ;  /* 0x00047800013c7983 */ /* 0x000f280000300800 */
[----:B------:R-:W-:Y:S04]  /*e360*/  STL.64 [R1+0x20], R20 ;  /* 0x0000201401007387 */ /* 0x000fe80000100a00 */
[----:B------:R-:W-:Y:S04]  /*e370*/  STL.64 [R1+0x28], R22 ;  /* 0x0000281601007387 */ /* 0x000fe80000100a00 */
[----:B------:R-:W4:Y:S04]  /*e380*/  LDL.LU R52, [R1+0x120] ;  /* 0x0001200001347983 */ /* 0x000f280000300800 */
[----:B------:R-:W-:Y:S04]  /*e390*/  STL.64 [R1+0x10], R4 ;  /* 0x0000100401007387 */ /* 0x000fe80000100a00 */
[----:B------:R-:W-:Y:S04]  /*e3a0*/  STL.64 [R1+0x18], R6 ;  /* 0x0000180601007387 */ /* 0x000fe80000100a00 */
[----:B------:R-:W0:Y:S04]  /*e3b0*/  LDSM.16.M88.4 R20, [R0+UR6+0x24c00] ;  /* 0x024c00060014783b */ /* 0x000e280008000200 */
[----:B------:R-:W1:Y:S04]  /*e3c0*/  LDSM.16.M88.4 R4, [R0+UR6+0x25000] ;  /* 0x025000060004783b */ /* 0x000e680008000200 */
[----:B------:R-:W4:Y:S04]  /*e3d0*/  LDL.LU R53, [R1+0x124] ;  /* 0x0001240001357983 */ /* 0x000f280000300800 */
[----:B------:R-:W4:Y:S04]  /*e3e0*/  LDL.LU R54, [R1+0x128] ;  /* 0x0001280001367983 */ /* 0x000f280000300800 */
[----:B------:R-:W4:Y:S04]  /*e3f0*/  LDL.LU R55, [R1+0x12c] ;  /* 0x00012c0001377983 */ /* 0x000f280000300800 */
[----:B------:R-:W4:Y:S04]  /*e400*/  LDL.LU R40, [R1+0x454] ;  /* 0x0004540001287983 */ /* 0x000f280000300800 */
[----:B0-----:R-:W-:Y:S04]  /*e410*/  STL.64 [R1+0x178], R22 ;  /* 0x0001781601007387 */ /* 0x001fe80000100a00 */
[----:B-1----:R5:W-:Y:S02]  /*e420*/  STL.64 [R1+0x168], R6 ;  /* 0x0001680601007387 */ /* 0x002be40000100a00 */
[C---:B-----5:R-:W-:Y:S02]  /*e430*/  HMMA.16816.F32 R4, R48.reuse, R4, R8 ;  /* 0x000000043004723c */ /* 0x060fe40000001808 */
[----:B------:R-:W0:Y:S06]  /*e440*/  LDSM.16.M88.4 R8, [R0+UR6+0x25400] ;  /* 0x025400060008783b */ /* 0x000e2c0008000200 */
[----:B------:R-:W-:-:S15]  /*e450*/  HMMA.16816.F32 R20, R48, R20, R32 ;  /* 0x000000143014723c */ /* 0x000fde0000001820 */
[----:B------:R-:W-:-:S04]  /*e460*/  NOP ;  /* 0x0000000000007918 */ /* 0x000fc80000000000 */
[----:B------:R-:W-:Y:S04]  /*e470*/  STL.64 [R1], R20 ;  /* 0x0000001401007387 */ /* 0x000fe80000100a00 */
[----:B------:R-:W-:Y:S04]  /*e480*/  STL.64 [R1+0x8], R22 ;  /* 0x0000081601007387 */ /* 0x000fe80000100a00 */
[----:B------:R-:W-:Y:S04]  /*e490*/  STL.64 [R1+0x728], R6 ;  /* 0x0007280601007387 */ /* 0x000fe80000100a00 */
[----:B------:R-:W-:Y:S04]  /*e4a0*/  STL.64 [R1+0x720], R4 ;  /* 0x0007200401007387 */ /* 0x000fe80000100a00 */
[----:B0-----:R0:W-:Y:S04]  /*e4b0*/  STL.64 [R1+0x158], R10 ;  /* 0x0001580a01007387 */ /* 0x0011e80000100a00 */
[----:B------:R-:W5:Y:S04]  /*e4c0*/  LDL.LU R41, [R1+0x47c] ;  /* 0x00047c0001297983 */ /* 0x000f680000300800 */
[----:B------:R-:W5:Y:S04]  /*e4d0*/  LDL.LU R28, [R1+0x110] ;  /* 0x00011000011c7983 */ /* 0x000f680000300800 */
[----:B------:R-:W5:Y:S04]  /*e4e0*/  LDL.LU R29, [R1+0x114] ;  /* 0x00011400011d7983 */ /* 0x000f680000300800 */
[----:B------:R-:W5:Y:S04]  /*e4f0*/  LDL.LU R30, [R1+0x118] ;  /* 0x00011800011e7983 */ /* 0x000f680000300800 */
[----:B------:R-:W5:Y:S04]  /*e500*/  LDL.LU R31, [R1+0x11c] ;  /* 0x00011c00011f7983 */ /* 0x000f680000300800 */
[----:B------:R-:W1:Y:S01]  /*e510*/  LDSM.16.M88.4 R4, [R0+UR6+0x25800] ;  /* 0x025800060004783b */ /* 0x000e620008000200 */
[----:B0-----:R-:W-:-:S15]  /*e520*/  HMMA.16816.F32 R8, R48, R8, R56 ;  /* 0x000000083008723c */ /* 0x001fde0000001838 */
[----:B------:R-:W-:-:S04]  /*e530*/  NOP ;  /* 0x0000000000007918 */ /* 0x000fc80000000000 */
[----:B------:R-:W-:Y:S04]  /*e540*/  STL.64 [R1+0x718], R10 ;  /* 0x0007180a01007387 */ /* 0x000fe80000100a00 */
[----:B------:R-:W-:Y:S04]  /*e550*/  STL.64 [R1+0x710], R8 ;  /* 0x0007100801007387 */ /* 0x000fe80000100a00 */
[----:B------:R-:W5:Y:S04]  /*e560*/  LDL.LU R57, [R1+0x45c] ;  /* 0x00045c0001397983 */ /* 0x000f680000300800 */
[----:B------:R-:W5:Y:S04]  /*e570*/  LDL.LU R25, [R1+0x480] ;  /* 0x0004800001197983 */ /* 0x000f680000300800 */
[----:B-1----:R-:W-:Y:S01]  /*e580*/  STL.64 [R1+0x148], R6 ;  /* 0x0001480601007387 */ /* 0x002fe20000100a00 */
[----:B---3--:R-:W-:-:S02]  /*e590*/  FADD R3, R13, R12 ;  /* 0x0000000c0d037221 */ /* 0x008fc40000000000 */
[----:B--2---:R-:W-:Y:S01]  /*e5a0*/  HMMA.16816.F32 R12, R48, R4, R16 ;  /* 0x00000004300c723c */ /* 0x004fe20000001810 */
[----:B------:R-:W0:-:S15]  /*e5b0*/  LDSM.16.M88.4 R4, [R0+UR6+0x25c00] ;  /* 0x025c00060004783b */ /* 0x000e1e0008000200 */
[----:B------:R-:W-:-:S03]  /*e5c0*/  NOP ;  /* 0x0000000000007918 */ /* 0x000fc60000000000 */
[----:B------:R1:W-:Y:S04]  /*e5d0*/  STL.64 [R1+0x708], R14 ;  /* 0x0007080e01007387 */ /* 0x0003e80000100a00 */
[----:B------:R-:W-:Y:S04]  /*e5e0*/  STL.64 [R1+0x700], R12 ;  /* 0x0007000c01007387 */ /* 0x000fe80000100a00 */
[----:B------:R-:W2:Y:S04]  /*e5f0*/  LDL.LU R32, [R1+0x100] ;  /* 0x0001000001207983 */ /* 0x000ea80000300800 */
[----:B------:R-:W2:Y:S04]  /*e600*/  LDL.LU R33, [R1+0x104] ;  /* 0x0001040001217983 */ /* 0x000ea80000300800 */
[----:B------:R-:W2:Y:S04]  /*e610*/  LDL.LU R34, [R1+0x108] ;  /* 0x0001080001227983 */ /* 0x000ea80000300800 */
[----:B------:R-:W2:Y:S04]  /*e620*/  LDL.LU R35, [R1+0x10c] ;  /* 0x00010c0001237983 */ /* 0x000ea80000300800 */
[----:B0-----:R-:W-:Y:S01]  /*e630*/  STL.64 [R1+0x138], R6 ;  /* 0x0001380601007387 */ /* 0x001fe20000100a00 */
[----:B----4-:R-:W-:Y:S03]  /*e640*/  HMMA.16816.F32 R16, R48, R4, R52 ;  /* 0x000000043010723c */ /* 0x010fe60000001834 */
[----:B------:R-:W0:Y:S01]  /*e650*/  LDSM.16.M88.4 R4, [R0+UR6+0x26000] ;  /* 0x026000060004783b */ /* 0x000e220008000200 */
[----:B------:R-:W-:-:S04]  /*e660*/  FADD R20, R24, R2 ;  /* 0x0000000218147221 */ /* 0x000fc80000000000 */
[----:B------:R-:W-:Y:S01]  /*e670*/  FADD R24, R40, R20 ;  /* 0x0000001428187221 */ /* 0x000fe20000000000 */
[----:B------:R-:W-:-:S10]  /*e680*/  FADD R3, R60, R3 ;  /* 0x000000033c037221 */ /* 0x000fd40000000000 */
[----:B------:R-:W-:Y:S04]  /*e690*/  STL.64 [R1+0x6f8], R18 ;  /* 0x0006f81201007387 */ /* 0x000fe80000100a00 */
[----:B------:R-:W-:Y:S04]  /*e6a0*/  STL.64 [R1+0x6f0], R16 ;  /* 0x0006f01001007387 */ /* 0x000fe80000100a00 */
[----:B------:R-:W3:Y:S04]  /*e6b0*/  LDL.LU R58, [R1+0x460] ;  /* 0x00046000013a7983 */ /* 0x000ee80000300800 */
[----:B------:R-:W4:Y:S04]  /*e6c0*/  LDL.LU R60, [R1+0x484] ;  /* 0x00048400013c7983 */ /* 0x000f280000300800 */
[----:B------:R-:W4:Y:S04]  /*e6d0*/  LDL.LU R52, [R1+0xf0] ;  /* 0x0000f00001347983 */ /* 0x000f280000300800 */
[----:B------:R-:W4:Y:S04]  /*e6e0*/  LDL.LU R53, [R1+0xf4] ;  /* 0x0000f40001357983 */ /* 0x000f280000300800 */
[----:B------:R-:W4:Y:S04]  /*e6f0*/  LDL.LU R54, [R1+0xf8] ;  /* 0x0000f80001367983 */ /* 0x000f280000300800 */
[----:B------:R-:W4:Y:S01]  /*e700*/  LDL.LU R55, [R1+0xfc] ;  /* 0x0000fc0001377983 */ /* 0x000f220000300800 */
[----:B-1----:R-:W-:-:S02]  /*e710*/  IMAD.MOV.U32 R15, RZ, RZ, R61 ;  /* 0x000000ffff0f7224 */ /* 0x002fc400078e003d */
[----:B-----5:R-:W-:Y:S02]  /*e720*/  FADD R3, R41, R3 ;  /* 0x0000000329037221 */ /* 0x020fe40000000000 */
[----:B------:R-:W5:Y:S01]  /*e730*/  LDL.LU R41, [R1+0x464] ;  /* 0x0004640001297983 */ /* 0x000f620000300800 */
[----:B0-----:R-:W-:Y:S03]  /*e740*/  HMMA.16816.F32 R20, R48, R4, R28 ;  /* 0x000000043014723c */ /* 0x001fe6000000181c */
[----:B------:R-:W-:Y:S04]  /*e750*/  STL [R1+0x128], R6 ;  /* 0x0001280601007387 */ /* 0x000fe80000100800 */
[----:B------:R-:W5:Y:S04]  /*e760*/  LDL.LU R40, [R1+0x468] ;  /* 0x0004680001287983 */ /* 0x000f680000300800 */
[----:B------:R-:W5:Y:S08]  /*e770*/  LDL.LU R59, [R1+0x48c] ;  /* 0x00048c00013b7983 */ /* 0x000f700000300800 */
[----:B------:R-:W-:Y:S04]  /*e780*/  STL.64 [R1+0x6e8], R22 ;  /* 0x0006e81601007387 */ /* 0x000fe80000100a00 */
[----:B------:R-:W-:Y:S04]  /*e790*/  STL.64 [R1+0x6e0], R20 ;  /* 0x0006e01401007387 */ /* 0x000fe80000100a00 */
[----:B------:R-:W5:Y:S04]  /*e7a0*/  LDL.LU R12, [R1+0xd0] ;  /* 0x0000d000010c7983 */ /* 0x000f680000300800 */
[----:B------:R-:W5:Y:S04]  /*e7b0*/  LDL.LU R13, [R1+0xd4] ;  /* 0x0000d400010d7983 */ /* 0x000f680000300800 */
[----:B------:R-:W5:Y:S04]  /*e7c0*/  LDL.LU R14, [R1+0xd8] ;  /* 0x0000d800010e7983 */ /* 0x000f680000300800 */
[----:B------:R-:W5:Y:S01]  /*e7d0*/  LDL.LU R61, [R1+0x838] ;  /* 0x00083800013d7983 */ /* 0x000f620000300800 */
[----:B------:R-:W-:-:S03]  /*e7e0*/  IMAD.MOV.U32 R2, RZ, RZ, R7 ;  /* 0x000000ffff027224 */ /* 0x000fc600078e0007 */
[----:B------:R-:W0:Y:S01]  /*e7f0*/  LDSM.16.M88.4 R4, [R0+UR6+0x26400] ;  /* 0x026400060004783b */ /* 0x000e220008000200 */
[----:B------:R-:W-:Y:S01]  /*e800*/  FADD R28, R57, R24 ;  /* 0x00000018391c7221 */ /* 0x000fe20000000000 */
[----:B------:R-:W-:Y:S01]  /*e810*/  FADD R3, R25, R3 ;  /* 0x0000000319037221 */ /* 0x000fe20000000000 */
[----:B0-----:R-:W-:Y:S01]  /*e820*/  MOV R20, R6 ;  /* 0x0000000600147202 */ /* 0x001fe20000000f00 */
[----:B------:R-:W-:Y:S01]  /*e830*/  IMAD.MOV.U32 R16, RZ, RZ, R7 ;  /* 0x000000ffff107224 */ /* 0x000fe200078e0007 */
[----:B--2---:R-:W-:Y:S01]  /*e840*/  HMMA.16816.F32 R24, R48, R4, R32 ;  /* 0x000000043018723c */ /* 0x004fe20000001820 */
[----:B------:R-:W4:-:S15]  /*e850*/  LDSM.16.M88.4 R4, [R0+UR6+0x26800] ;  /* 0x026800060004783b */ /* 0x000f1e0008000200 */
[----:B------:R-:W-:-:S03]  /*e860*/  NOP ;  /* 0x0000000000007918 */ /* 0x000fc60000000000 */
[----:B------:R-:W-:Y:S04]  /*e870*/  STL.64 [R1+0x6d8], R26 ;  /* 0x0006d81a01007387 */ /* 0x000fe80000100a00 */
[----:B------:R0:W-:Y:S04]  /*e880*/  STL.64 [R1+0x6d0], R24 ;  /* 0x0006d01801007387 */ /* 0x0001e80000100a00 */
[----:B0-----:R-:W2:Y:S04]  /*e890*/  LDL.LU R24, [R1+0xe0] ;  /* 0x0000e00001187983 */ /* 0x001ea80000300800 */
[----:B------:R-:W2:Y:S01]  /*e8a0*/  LDL.LU R25, [R1+0xe4] ;  /* 0x0000e40001197983 */ /* 0x000ea20000300800 */
[----:B---3--:R-:W-:Y:S01]  /*e8b0*/  FADD R28, R58, R28 ;  /* 0x0000001c3a1c7221 */ /* 0x008fe20000000000 */
[----:B----4-:R-:W-:Y:S01]  /*e8c0*/  HMMA.16816.F32 R52, R48, R4, R52 ;  /* 0x000000043034723c */ /* 0x010fe20000001834 */
[----:B-----5:R-:W-:-:S02]  /*e8d0*/  IMAD.MOV.U32 R26, RZ, RZ, R61 ;  /* 0x000000ffff1a7224 */ /* 0x020fc400078e003d */
[----:B------:R-:W3:Y:S04]  /*e8e0*/  LDL.LU R61, [R1+0x834] ;  /* 0x00083400013d7983 */ /* 0x000ee80000300800 */
[----:B------:R-:W2:Y:S01]  /*e8f0*/  LDL.LU R27, [R1+0xec] ;  /* 0x0000ec00011b7983 */ /* 0x000ea20000300800 */
[----:B------:R-:W-:-:S11]  /*e900*/  FADD R32, R41, R28 ;  /* 0x0000001c29207221 */ /* 0x000fd60000000000 */
[----:B------:R-:W-:Y:S04]  /*e910*/  STL.64 [R1+0x6c8], R54 ;  /* 0x0006c83601007387 */ /* 0x000fe80000100a00 */
[----:B------:R-:W-:Y:S04]  /*e920*/  STL.64 [R1+0x6c0], R52 ;  /* 0x0006c03401007387 */ /* 0x000fe80000100a00 */
[----:B------:R-:W4:Y:S01]  /*e930*/  LDL.LU R41, [R1+0x46c] ;  /* 0x00046c0001297983 */ /* 0x000f220000300800 */
[----:B------:R-:W-:Y:S01]  /*e940*/  MOV R9, R6 ;  /* 0x0000000600097202 */ /* 0x000fe20000000f00 */
[----:B------:R-:W-:-:S02]  /*e950*/  IMAD.MOV.U32 R8, RZ, RZ, R7 ;  /* 0x000000ffff087224 */ /* 0x000fc400078e0007 */
[----:B------:R-:W0:Y:S01]  /*e960*/  LDSM.16.M88.4 R4, [R0+UR6+0x26c00] ;  /* 0x026c00060004783b */ /* 0x000e220008000200 */
[----:B------:R-:W-:Y:S01]  /*e970*/  FADD R3, R60, R3 ;  /* 0x000000033c037221 */ /* 0x000fe20000000000 */
[----:B0-----:R-:W-:Y:S02]  /*e980*/  IMAD.MOV.U32 R60, RZ, RZ, R6 ;  /* 0x000000ffff3c7224 */ /* 0x001fe400078e0006 */
[----:B------:R-:W-:Y:S01]  /*e990*/  FADD R40, R40, R32 ;  /* 0x0000002028287221 */ /* 0x000fe20000000000 */
[----:B---3--:R-:W-:Y:S01]  /*e9a0*/  FADD R3, R61, R3 ;  /* 0x000000033d037221 */ /* 0x008fe20000000000 */
[----:B------:R-:W-:Y:S01]  /*e9b0*/  MOV R61, R7 ;  /* 0x00000007003d7202 */ /* 0x000fe20000000f00 */
[----:B--2---:R-:W-:Y:S01]  /*e9c0*/  HMMA.16816.F32 R28, R48, R4, R24 ;  /* 0x00000004301c723c */ /* 0x004fe20000001818 */
[----:B------:R-:W0:Y:S01]  /*e9d0*/  LDSM.16.M88.4 R4, [R0+UR6+0x27000] ;  /* 0x027000060004783b */ /* 0x000e220008000200 */
[----:B------:R-:W-:-:S03]  /*e9e0*/  FADD R3, R59, R3 ;  /* 0x000000033b037221 */ /* 0x000fc60000000000 */
[----:B------:R-:W1:-:S14]  /*e9f0*/  LDSM.16.M88.4 R24, [R0+UR6+0x27400] ;  /* 0x027400060018783b */ /* 0x000e5c0008000200 */
[----:B------:R-:W-:Y:S04]  /*ea00*/  STL.64 [R1+0x6b8], R30 ;  /* 0x0006b81e01007387 */ /* 0x000fe80000100a00 */
[----:B------:R2:W-:Y:S04]  /*ea10*/  STL.64 [R1+0x6b0], R28 ;  /* 0x0006b01c01007387 */ /* 0x0005e80000100a00 */
[----:B------:R-:W3:Y:S01]  /*ea20*/  LDL.LU R57, [R1+0x340] ;  /* 0x0003400001397983 */ /* 0x000ee20000300800 */
[----:B0-----:R-:W-:Y:S01]  /*ea30*/  HMMA.16816.F32 R32, R48, R4, R12 ;  /* 0x000000043020723c */ /* 0x001fe2000000180c */
[----:B--2---:R-:W-:-:S02]  /*ea40*/  IMAD.MOV.U32 R29, RZ, RZ, R6 ;  /* 0x000000ffff1d7224 */ /* 0x004fc400078e0006 */
[----:B------:R-:W-:Y:S02]  /*ea50*/  IMAD.MOV.U32 R28, RZ, RZ, R7 ;  /* 0x000000ffff1c7224 */ /* 0x000fe400078e0007 */
[----:B------:R-:W-:-:S03]  /*ea60*/  IMAD.MOV.U32 R15, RZ, RZ, R45 ;  /* 0x000000ffff0f7224 */ /* 0x000fc600078e002d */
[----:B------:R0:W-:Y:S04]  /*ea70*/  STL.64 [R1+0x820], R28 ;  /* 0x0008201c01007387 */ /* 0x0001e80000100a00 */
[----:B------:R-:W2:Y:S04]  /*ea80*/  LDL.LU R58, [R1+0x330] ;  /* 0x00033000013a7983 */ /* 0x000ea80000300800 */
        /* <DEDUP_REMOVED lines=9> */
[----:B------:R-:W-:Y:S01]  /*eb20*/  STL.64 [R1+0x738], R34 ;  /* 0x0007382201007387 */ /* 0x000fe20000100a00 */
[----:B0-----:R-:W-:-:S03]  /*eb30*/  MOV R29, R44 ;  /* 0x0000002c001d7202 */ /* 0x001fc60000000f00 */
[----:B------:R0:W-:Y:S01]  /*eb40*/  STL.64 [R1+0x730], R32 ;  /* 0x0007302001007387 */ /* 0x0001e20000100a00 */
[----:B----4-:R-:W-:Y:S01]  /*eb50*/  FADD R44, R41, R40 ;  /* 0x00000028292c7221 */ /* 0x010fe20000000000 */
[----:B------:R-:W-:Y:S02]  /*eb60*/  IMAD.MOV.U32 R31, RZ, RZ, R42 ;  /* 0x000000ffff1f7224 */ /* 0x000fe400078e002a */
[----:B------:R-:W-:Y:S01]  /*eb70*/  IMAD.MOV.U32 R30, RZ, RZ, R43 ;  /* 0x000000ffff1e7224 */ /* 0x000fe200078e002b */
[----:B0-----:R-:W4:Y:S04]  /*eb80*/  LDL.LU R32, [R1+0x230] ;  /* 0x0002300001207983 */ /* 0x001f280000300800 */
[----:B------:R-:W4:Y:S04]  /*eb90*/  LDL.LU R33, [R1+0x234] ;  /* 0x0002340001217983 */ /* 0x000f280000300800 */
[----:B------:R-:W4:Y:S04]  /*eba0*/  LDL.LU R34, [R1+0x238] ;  /* 0x0002380001227983 */ /* 0x000f280000300800 */
[----:B------:R-:W4:Y:S04]  /*ebb0*/  LDL.LU R35, [R1+0x23c] ;  /* 0x00023c0001237983 */ /* 0x000f280000300800 */
[----:B------:R-:W4:Y:S04]  /*ebc0*/  LDL.LU R40, [R1+0xc0] ;  /* 0x0000c00001287983 */ /* 0x000f280000300800 */
[----:B------:R-:W4:Y:S04]  /*ebd0*/  LDL.LU R41, [R1+0xc4] ;  /* 0x0000c40001297983 */ /* 0x000f280000300800 */
[----:B------:R-:W4:Y:S04]  /*ebe0*/  LDL.LU R42, [R1+0xc8] ;  /* 0x0000c800012a7983 */ /* 0x000f280000300800 */
[----:B------:R-:W4:Y:S01]  /*ebf0*/  LDL.LU R43, [R1+0xcc] ;  /* 0x0000cc00012b7983 */ /* 0x000f220000300800 */
[----:B-1----:R-:W-:Y:S01]  /*ec00*/  MOV R53, R26 ;  /* 0x0000001a00357202 */ /* 0x002fe20000000f00 */
[----:B------:R-:W-:-:S05]  /*ec10*/  IMAD.MOV.U32 R52, RZ, RZ, R27 ;  /* 0x000000ffff347224 */ /* 0x000fca00078e001b */
[----:B------:R0:W-:Y:S04]  /*ec20*/  STL.64 [R1+0x828], R52 ;  /* 0x0008283401007387 */ /* 0x0001e80000100a00 */
[----:B0-----:R-:W4:Y:S04]  /*ec30*/  LDL.LU R52, [R1+0x240] ;  /* 0x0002400001347983 */ /* 0x001f280000300800 */
[----:B------:R-:W4:Y:S04]  /*ec40*/  LDL.LU R53, [R1+0x244] ;  /* 0x0002440001357983 */ /* 0x000f280000300800 */
[----:B------:R-:W4:Y:S04]  /*ec50*/  LDL.LU R54, [R1+0x248] ;  /* 0x0002480001367983 */ /* 0x000f280000300800 */
[----:B------:R-:W4:Y:S01]  /*ec60*/  LDL.LU R55, [R1+0x24c] ;  /* 0x00024c0001377983 */ /* 0x000f220000300800 */
[----:B------:R-:W-:Y:S01]  /*ec70*/  MOV R14, R47 ;  /* 0x0000002f000e7202 */ /* 0x000fe20000000f00 */
[----:B------:R-:W-:-:S02]  /*ec80*/  IMAD.MOV.U32 R28, RZ, RZ, R46 ;  /* 0x000000ffff1c7224 */ /* 0x000fc400078e002e */
[----:B---3--:R-:W-:Y:S01]  /*ec90*/  FADD R3, R57, R3 ;  /* 0x0000000339037221 */ /* 0x008fe20000000000 */
[----:B--2---:R-:W-:-:S04]  /*eca0*/  FADD R56, R58, R44 ;  /* 0x0000002c3a387221 */ /* 0x004fc80000000000 */
[----:B-----5:R-:W-:Y:S02]  /*ecb0*/  FADD R12, R59, R56 ;  /* 0x000000383b0c7221 */ /* 0x020fe40000000000 */
[----:B------:R-:W-:Y:S01]  /*ecc0*/  LDSM.16.M88.4 R56, [R0+UR6+0x27c00] ;  /* 0x027c00060038783b */ /* 0x000fe20008000200 */
[----:B------:R-:W-:-:S04]  /*ecd0*/  FADD R3, R45, R3 ;  /* 0x000000032d037221 */ /* 0x000fc80000000000 */
[----:B------:R-:W-:Y:S01]  /*ece0*/  FADD R3, R13, R3 ;  /* 0x000000030d037221 */ /* 0x000fe20000000000 */
[----:B----4-:R-:W-:-:S15]  /*ecf0*/  HMMA.16816.F32 R40, R48, R24, R40 ;  /* 0x000000183028723c */ /* 0x010fde0000001828 */
[----:B------:R-:W-:-:S04]  /*ed00*/  NOP ;  /* 0x0000000000007918 */ /* 0x000fc80000000000 */
[----:B------:R-:W-:Y:S04]  /*ed10*/  STL.64 [R1+0x748], R42 ;  /* 0x0007482a01007387 */ /* 0x000fe80000100a00 */
[----:B------:R-:W-:Y:S04]  /*ed20*/  STL.64 [R1+0x740], R40 ;  /* 0x0007402801007387 */ /* 0x000fe80000100a00 */
[----:B------:R0:W1:Y:S02]  /*ed30*/  LDSM.16.M88.4 R40, [R0+UR6+0x27800] ;  /* 0x027800060028783b */ /* 0x0000640008000200 */
[----:B0-----:R-:W-:-:S02]  /*ed40*/  FADD R0, R10, R12 ;  /* 0x0000000c0a007221 */ /* 0x001fc40000000000 */
[----:B------:R-:W-:Y:S01]  /*ed50*/  HMMA.16816.F32 R12, R36, R14, R28 ;  /* 0x0000000e240c723c */ /* 0x000fe2000000181c */
[----:B------:R-:W-:Y:S01]  /*ed60*/  FADD R3, R11, R3 ;  /* 0x000000030b037221 */ /* 0x000fe20000000000 */
[----:B------:R-:W-:-:S03]  /*ed70*/  FADD R0, R4, R0 ;  /* 0x0000000004007221 */ /* 0x000fc60000000000 */
[----:B------:R-:W-:-:S03]  /*ed80*/  FADD R3, R5, R3 ;  /* 0x0000000305037221 */ /* 0x000fc60000000000 */
[C---:B-1----:R-:W-:Y:S08]  /*ed90*/  HMMA.16816.F32 R44, R48.reuse, R40, R52 ;  /* 0x00000028302c723c */ /* 0x042ff00000001834 */
[----:B------:R-:W-:Y:S01]  /*eda0*/  HMMA.16816.F32 R48, R48, R56, R32 ;  /* 0x000000383030723c */ /* 0x000fe20000001820 */
[----:B------:R-:W-:Y:S01]  /*edb0*/  FADD R0, R6, R0 ;  /* 0x0000000006007221 */ /* 0x000fe20000000000 */
[----:B------:R-:W-:-:S09]  /*edc0*/  FADD R3, R7, R3 ;  /* 0x0000000307037221 */ /* 0x000fd20000000000 */
[----:B------:R-:W-:Y:S04]  /*edd0*/  STL.64 [R1+0x758], R46 ;  /* 0x0007582e01007387 */ /* 0x000fe80000100a00 */
[----:B------:R-:W-:Y:S04]  /*ede0*/  STL.64 [R1+0x750], R44 ;  /* 0x0007502c01007387 */ /* 0x000fe80000100a00 */
[----:B------:R-:W-:Y:S04]  /*edf0*/  STL.64 [R1+0x800], R58 ;  /* 0x0008003a01007387 */ /* 0x000fe80000100a00 */
[----:B------:R0:W-:Y:S04]  /*ee00*/  STL.64 [R1+0x768], R50 ;  /* 0x0007683201007387 */ /* 0x0001e80000100a00 */
[----:B------:R-:W-:Y:S04]  /*ee10*/  STL.64 [R1+0x760], R48 ;  /* 0x0007603001007387 */ /* 0x000fe80000100a00 */
[----:B------:R-:W-:Y:S04]  /*ee20*/  STL.64 [R1+0xb0], R12 ;  /* 0x0000b00c01007387 */ /* 0x000fe80000100a00 */
[----:B------:R-:W-:Y:S04]  /*ee30*/  STL.64 [R1+0xb8], R14 ;  /* 0x0000b80e01007387 */ /* 0x000fe80000100a00 */
[----:B------:R-:W2:Y:S04]  /*ee40*/  LDL.LU R6, [R1+0x178] ;  /* 0x0001780001067983 */ /* 0x000ea80000300800 */
[----:B------:R-:W2:Y:S04]  /*ee50*/  LDL.LU R7, [R1+0x17c] ;  /* 0x00017c0001077983 */ /* 0x000ea80000300800 */
[----:B--2---:R1:W-:Y:S04]  /*ee60*/  STL.64 [R1+0x770], R6 ;  /* 0x0007700601007387 */ /* 0x0043e80000100a00 */
[----:B------:R-:W2:Y:S04]  /*ee70*/  LDL.LU R32, [R1] ;  /* 0x0000000001207983 */ /* 0x000ea80000300800 */
[----:B------:R-:W2:Y:S04]  /*ee80*/  LDL.LU R33, [R1+0x4] ;  /* 0x0000040001217983 */ /* 0x000ea80000300800 */
[----:B------:R-:W3:Y:S04]  /*ee90*/  LDL.LU R34, [R1+0x8] ;  /* 0x0000080001227983 */ /* 0x000ee80000300800 */
[----:B------:R-:W3:Y:S01]  /*eea0*/  LDL.LU R35, [R1+0xc] ;  /* 0x00000c0001237983 */ /* 0x000ee20000300800 */
[----:B------:R-:W-:Y:S01]  /*eeb0*/  IMAD.MOV.U32 R25, RZ, RZ, R42 ;  /* 0x000000ffff197224 */ /* 0x000fe200078e002a */
[----:B------:R-:W-:-:S02]  /*eec0*/  MOV R24, R43 ;  /* 0x0000002b00187202 */ /* 0x000fc40000000f00 */
[----:B---3--:R3:W-:Y:S04]  /*eed0*/  STL.64 [R1+0x780], R34 ;  /* 0x0007802201007387 */ /* 0x0087e80000100a00 */
[----:B--2---:R-:W-:Y:S04]  /*eee0*/  STL.64 [R1+0x778], R32 ;  /* 0x0007782001007387 */ /* 0x004fe80000100a00 */
[----:B------:R-:W2:Y:S04]  /*eef0*/  LDL.LU R42, [R1+0x188] ;  /* 0x00018800012a7983 */ /* 0x000ea80000300800 */
[----:B------:R-:W2:Y:S04]  /*ef00*/  LDL.LU R43, [R1+0x18c] ;  /* 0x00018c00012b7983 */ /* 0x000ea80000300800 */
[----:B--2---:R2:W-:Y:S04]  /*ef10*/  STL.64 [R1+0x788], R42 ;  /* 0x0007882a01007387 */ /* 0x0045e80000100a00 */
[----:B0-----:R-:W4:Y:S04]  /*ef20*/  LDL.LU R50, [R1+0x198] ;  /* 0x0001980001327983 */ /* 0x001f280000300800 */
[----:B------:R-:W4:Y:S04]  /*ef30*/  LDL.LU R51, [R1+0x19c] ;  /* 0x00019c0001337983 */ /* 0x000f280000300800 */
[----:B----4-:R0:W-:Y:S04]  /*ef40*/  STL.64 [R1+0x790], R50 ;  /* 0x0007903201007387 */ /* 0x0101e80000100a00 */
[----:B------:R-:W4:Y:S04]  /*ef50*/  LDL.LU R4, [R1+0x20] ;  /* 0x0000200001047983 */ /* 0x000f280000300800 */
[----:B------:R-:W4:Y:S04]  /*ef60*/  LDL.LU R5, [R1+0x24] ;  /* 0x0000240001057983 */ /* 0x000f280000300800 */
[----:B-1----:R-:W5:Y:S04]  /*ef70*/  LDL.LU R6, [R1+0x28] ;  /* 0x0000280001067983 */ /* 0x002f680000300800 */
[----:B------:R-:W5:Y:S04]  /*ef80*/  LDL.LU R7, [R1+0x2c] ;  /* 0x00002c0001077983 */ /* 0x000f680000300800 */
[----:B-----5:R-:W-:Y:S04]  /*ef90*/  STL.64 [R1+0x7a0], R6 ;  /* 0x0007a00601007387 */ /* 0x020fe80000100a00 */
[----:B----4-:R1:W-:Y:S04]  /*efa0*/  STL.64 [R1+0x798], R4 ;  /* 0x0007980401007387 */ /* 0x0103e80000100a00 */
[----:B---3--:R-:W3:Y:S04]  /*efb0*/  LDL.LU R34, [R1+0x1a8] ;  /* 0x0001a80001227983 */ /* 0x008ee80000300800 */
[----:B------:R-:W3:Y:S04]  /*efc0*/  LDL.LU R35, [R1+0x1ac] ;  /* 0x0001ac0001237983 */ /* 0x000ee80000300800 */
[----:B---3--:R3:W-:Y:S04]  /*efd0*/  STL.64 [R1+0x7a8], R34 ;  /* 0x0007a82201007387 */ /* 0x0087e80000100a00 */
[----:B------:R-:W4:Y:S04]  /*efe0*/  LDL.LU R40, [R1+0x30] ;  /* 0x0000300001287983 */ /* 0x000f280000300800 */
[----:B------:R-:W4:Y:S04]  /*eff0*/  LDL.LU R41, [R1+0x34] ;  /* 0x0000340001297983 */ /* 0x000f280000300800 */
[----:B--2---:R-:W2:Y:S04]  /*f000*/  LDL.LU R42, [R1+0x38] ;  /* 0x00003800012a7983 */ /* 0x004ea80000300800 */
[----:B------:R-:W2:Y:S04]  /*f010*/  LDL.LU R43, [R1+0x3c] ;  /* 0x00003c00012b7983 */ /* 0x000ea80000300800 */
[----:B--2---:R-:W-:Y:S04]  /*f020*/  STL.64 [R1+0x7b8], R42 ;  /* 0x0007b82a01007387 */ /* 0x004fe80000100a00 */
[----:B----4-:R-:W-:Y:S04]  /*f030*/  STL.64 [R1+0x7b0], R40 ;  /* 0x0007b02801007387 */ /* 0x010fe80000100a00 */
[----:B0-----:R-:W2:Y:S04]  /*f040*/  LDL.LU R50, [R1+0x1b8] ;  /* 0x0001b80001327983 */ /* 0x001ea80000300800 */
[----:B------:R-:W2:Y:S04]  /*f050*/  LDL.LU R51, [R1+0x1bc] ;  /* 0x0001bc0001337983 */ /* 0x000ea80000300800 */
[----:B--2---:R0:W-:Y:S04]  /*f060*/  STL.64 [R1+0x7c0], R50 ;  /* 0x0007c03201007387 */ /* 0x0041e80000100a00 */
[----:B-1----:R-:W2:Y:S04]  /*f070*/  LDL.LU R4, [R1+0x40] ;  /* 0x0000400001047983 */ /* 0x002ea80000300800 */
[----:B------:R-:W2:Y:S04]  /*f080*/  LDL.LU R5, [R1+0x44] ;  /* 0x0000440001057983 */ /* 0x000ea80000300800 */
[----:B------:R-:W4:Y:S04]  /*f090*/  LDL.LU R6, [R1+0x48] ;  /* 0x0000480001067983 */ /* 0x000f280000300800 */
[----:B------:R-:W4:Y:S04]  /*f0a0*/  LDL.LU R7, [R1+0x4c] ;  /* 0x00004c0001077983 */ /* 0x000f280000300800 */
[----:B----4-:R-:W-:Y:S04]  /*f0b0*/  STL.64 [R1+0x7d0], R6 ;  /* 0x0007d00601007387 */ /* 0x010fe80000100a00 */
[----:B--2---:R1:W-:Y:S04]  /*f0c0*/  STL.64 [R1+0x7c8], R4 ;  /* 0x0007c80401007387 */ /* 0x0043e80000100a00 */
[----:B---3--:R-:W2:Y:S04]  /*f0d0*/  LDL.LU R34, [R1+0x1c8] ;  /* 0x0001c80001227983 */ /* 0x008ea80000300800 */
[----:B------:R-:W2:Y:S04]  /*f0e0*/  LDL.LU R35, [R1+0x1cc] ;  /* 0x0001cc0001237983 */ /* 0x000ea80000300800 */
[----:B--2---:R2:W-:Y:S04]  /*f0f0*/  STL.64 [R1+0x7d8], R34 ;  /* 0x0007d82201007387 */ /* 0x0045e80000100a00 */
[----:B0-----:R-:W3:Y:S04]  /*f100*/  LDL.LU R50, [R1+0x1d8] ;  /* 0x0001d80001327983 */ /* 0x001ee80000300800 */
[----:B------:R-:W3:Y:S04]  /*f110*/  LDL.LU R51, [R1+0x1dc] ;  /* 0x0001dc0001337983 */ /* 0x000ee80000300800 */
[----:B---3--:R0:W-:Y:S04]  /*f120*/  STL.64 [R1+0x7e0], R50 ;  /* 0x0007e03201007387 */ /* 0x0081e80000100a00 */
[----:B-1----:R-:W3:Y:S04]  /*f130*/  LDL.LU R4, [R1+0x60] ;  /* 0x0000600001047983 */ /* 0x002ee80000300800 */
[----:B------:R-:W3:Y:S04]  /*f140*/  LDL.LU R5, [R1+0x64] ;  /* 0x0000640001057983 */ /* 0x000ee80000300800 */
[----:B------:R-:W4:Y:S04]  /*f150*/  LDL.LU R6, [R1+0x68] ;  /* 0x0000680001067983 */ /* 0x000f280000300800 */
[----:B------:R-:W4:Y:S04]  /*f160*/  LDL.LU R7, [R1+0x6c] ;  /* 0x00006c0001077983 */ /* 0x000f280000300800 */
[----:B----4-:R1:W-:Y:S04]  /*f170*/  STL.64 [R1+0x7f0], R6 ;  /* 0x0007f00601007387 */ /* 0x0103e80000100a00 */
[----:B---3--:R-:W-:Y:S04]  /*f180*/  STL.64 [R1+0x7e8], R4 ;  /* 0x0007e80401007387 */ /* 0x008fe80000100a00 */
[----:B--2---:R-:W2:Y:S04]  /*f190*/  LDL.LU R34, [R1+0x1e8] ;  /* 0x0001e80001227983 */ /* 0x004ea80000300800 */
[----:B------:R-:W2:Y:S04]  /*f1a0*/  LDL.LU R35, [R1+0x1ec] ;  /* 0x0001ec0001237983 */ /* 0x000ea80000300800 */
[----:B--2---:R-:W-:Y:S04]  /*f1b0*/  STL.64 [R1+0x7f8], R34 ;  /* 0x0007f82201007387 */ /* 0x004fe80000100a00 */
[----:B------:R-:W2:Y:S04]  /*f1c0*/  LDL.LU R48, [R1+0x70] ;  /* 0x0000700001307983 */ /* 0x000ea80000300800 */
[----:B------:R-:W2:Y:S04]  /*f1d0*/  LDL.LU R49, [R1+0x74] ;  /* 0x0000740001317983 */ /* 0x000ea80000300800 */
[----:B0-----:R-:W3:Y:S04]  /*f1e0*/  LDL.LU R50, [R1+0x78] ;  /* 0x0000780001327983 */ /* 0x001ee80000300800 */
[----:B------:R-:W3:Y:S01]  /*f1f0*/  LDL.LU R51, [R1+0x7c] ;  /* 0x00007c0001337983 */ /* 0x000ee20000300800 */
[----:B------:R-:W-:-:S03]  /*f200*/  IMAD.MOV.U32 R27, RZ, RZ, R2 ;  /* 0x000000ffff1b7224 */ /* 0x000fc600078e0002 */
[----:B---3--:R-:W-:Y:S04]  /*f210*/  STL.64 [R1+0x810], R50 ;  /* 0x0008103201007387 */ /* 0x008fe80000100a00 */
[----:B--2---:R0:W-:Y:S04]  /*f220*/  STL.64 [R1+0x808], R48 ;  /* 0x0008083001007387 */ /* 0x0041e80000100a00 */
[----:B-1----:R-:W2:Y:S04]  /*f230*/  LDL.LU R6, [R1+0x1f8] ;  /* 0x0001f80001067983 */ /* 0x002ea80000300800 */
[----:B------:R-:W2:Y:S04]  /*f240*/  LDL.LU R7, [R1+0x1fc] ;  /* 0x0001fc0001077983 */ /* 0x000ea80000300800 */
[----:B------:R-:W3:Y:S04]  /*f250*/  LDL.LU R58, [R1+0x208] ;  /* 0x00020800013a7983 */ /* 0x000ee80000300800 */
[----:B------:R-:W3:Y:S04]  /*f260*/  LDL.LU R59, [R1+0x20c] ;  /* 0x00020c00013b7983 */ /* 0x000ee80000300800 */
[----:B------:R-:W4:Y:S04]  /*f270*/  LDL.LU R30, [R1+0x218] ;  /* 0x00021800011e7983 */ /* 0x000f280000300800 */
[----:B------:R-:W4:Y:S04]  /*f280*/  LDL.LU R31, [R1+0x21c] ;  /* 0x00021c00011f7983 */ /* 0x000f280000300800 */
[----:B------:R-:W5:Y:S04]  /*f290*/  LDL.LU R21, [R1+0x310] ;  /* 0x0003100001157983 */ /* 0x000f680000300800 */
[----:B------:R-:W4:Y:S04]  /*f2a0*/  LDL.LU R52, [R1+0xa0] ;  /* 0x0000a00001347983 */ /* 0x000f280000300800 */
[----:B------:R-:W4:Y:S04]  /*f2b0*/  LDL.LU R53, [R1+0xa4] ;  /* 0x0000a40001357983 */ /* 0x000f280000300800 */
[----:B------:R-:W4:Y:S04]  /*f2c0*/  LDL.LU R54, [R1+0xa8] ;  /* 0x0000a80001367983 */ /* 0x000f280000300800 */
[----:B------:R-:W4:Y:S04]  /*f2d0*/  LDL.LU R55, [R1+0xac] ;  /* 0x0000ac0001377983 */ /* 0x000f280000300800 */
[----:B------:R-:W2:Y:S04]  /*f2e0*/  LDL.LU R17, [R1+0x32c] ;  /* 0x00032c0001117983 */ /* 0x000ea80000300800 */
[----:B------:R-:W2:Y:S04]  /*f2f0*/  LDL.LU R12, [R1+0x31c] ;  /* 0x00031c00010c7983 */ /* 0x000ea80000300800 */
[----:B------:R-:W3:Y:S04]  /*f300*/  LDL.LU R13, [R1+0x328] ;  /* 0x00032800010d7983 */ /* 0x000ee80000300800 */
[----:B0-----:R-:W3:Y:S04]  /*f310*/  LDL.LU R48, [R1+0x90] ;  /* 0x0000900001307983 */ /* 0x001ee80000300800 */
[----:B------:R-:W3:Y:S04]  /*f320*/  LDL.LU R49, [R1+0x94] ;  /* 0x0000940001317983 */ /* 0x000ee80000300800 */
        /* <DEDUP_REMOVED lines=23> */
[----:B------:R-:W3:Y:S01]  /*f4a0*/  LDL.LU R2, [R1+0x830] ;  /* 0x0008300001027983 */ /* 0x000ee20000300800 */
[----:B-----5:R-:W-:Y:S01]  /*f4b0*/  FADD R0, R21, R0 ;  /* 0x0000000015007221 */ /* 0x020fe20000000000 */
[----:B----4-:R-:W-:Y:S02]  /*f4c0*/  HMMA.16816.F32 R28, R36, R30, R52 ;  /* 0x0000001e241c723c */ /* 0x010fe40000001834 */
[----:B------:R-:W4:Y:S01]  /*f4d0*/  LDL.LU.64 R52, [R1+0x828] ;  /* 0x0008280001347983 */ /* 0x000f220000300a00 */
[----:B--2---:R-:W-:-:S05]  /*f4e0*/  FADD R0, R12, R0 ;  /* 0x000000000c007221 */ /* 0x004fca0000000000 */
[C---:B---3--:R-:W-:Y:S11]  /*f4f0*/  HMMA.16816.F32 R56, R36.reuse, R58, R48 ;  /* 0x0000003a2438723c */ /* 0x048ff60000001830 */
[----:B------:R0:W-:Y:S04]  /*f500*/  STL.64 [R1+0xa0], R28 ;  /* 0x0000a01c01007387 */ /* 0x0001e80000100a00 */
[----:B------:R-:W-:Y:S04]  /*f510*/  STL.64 [R1+0xa8], R30 ;  /* 0x0000a81e01007387 */ /* 0x000fe80000100a00 */
[----:B0-----:R-:W2:Y:S01]  /*f520*/  LDL.LU.64 R28, [R1+0x820] ;  /* 0x00082000011c7983 */ /* 0x001ea20000300a00 */
[----:B------:R-:W-:Y:S01]  /*f530*/  HMMA.16816.F32 R4, R36, R6, R32 ;  /* 0x000000062404723c */ /* 0x000fe20000001820 */
[----:B------:R-:W-:-:S02]  /*f540*/  FADD R0, R2, R0 ;  /* 0x0000000002007221 */ /* 0x000fc40000000000 */
[----:B------:R-:W3:Y:S04]  /*f550*/  LDL.LU R2, [R1+0x818] ;  /* 0x0008180001027983 */ /* 0x000ee80000300800 */
[----:B------:R-:W5:Y:S04]  /*f560*/  LDL.LU.64 R50, [R1+0x810] ;  /* 0x0008100001327983 */ /* 0x000f680000300a00 */
[----:B------:R-:W5:Y:S04]  /*f570*/  LDL.LU.64 R48, [R1+0x808] ;  /* 0x0008080001307983 */ /* 0x000f680000300a00 */
[----:B------:R-:W-:Y:S04]  /*f580*/  STL.64 [R1+0x90], R56 ;  /* 0x0000903801007387 */ /* 0x000fe80000100a00 */
[----:B------:R0:W-:Y:S04]  /*f590*/  STL.64 [R1+0x98], R58 ;  /* 0x0000983a01007387 */ /* 0x0001e80000100a00 */
[----:B0-----:R-:W2:Y:S04]  /*f5a0*/  LDL.LU.64 R58, [R1+0x800] ;  /* 0x00080000013a7983 */ /* 0x001ea80000300a00 */
[----:B------:R-:W5:Y:S04]  /*f5b0*/  LDL.LU.64 R34, [R1+0x7f8] ;  /* 0x0007f80001227983 */ /* 0x000f680000300a00 */
[----:B------:R-:W-:Y:S04]  /*f5c0*/  STL.64 [R1+0x80], R4 ;  /* 0x0000800401007387 */ /* 0x000fe80000100a00 */
[----:B------:R0:W-:Y:S04]  /*f5d0*/  STL.64 [R1+0x88], R6 ;  /* 0x0000880601007387 */ /* 0x0001e80000100a00 */
[----:B0-----:R-:W2:Y:S04]  /*f5e0*/  LDL.LU.64 R6, [R1+0x7f0] ;  /* 0x0007f00001067983 */ /* 0x001ea80000300a00 */
[----:B------:R-:W2:Y:S01]  /*f5f0*/  LDL.LU.64 R4, [R1+0x7e8] ;  /* 0x0007e80001047983 */ /* 0x000ea20000300a00 */
[----:B-----5:R-:W-:Y:S03]  /*f600*/  HMMA.16816.F32 R32, R36, R34, R48 ;  /* 0x000000222420723c */ /* 0x020fe60000001830 */
[----:B------:R-:W2:-:S15]  /*f610*/  LDL.LU.64 R50, [R1+0x7e0] ;  /* 0x0007e00001327983 */ /* 0x000e9e0000300a00 */
[----:B------:R-:W-:Y:S01]  /*f620*/  NOP ;  /* 0x0000000000007918 */ /* 0x000fe20000000000 */
[----:B------:R-:W-:Y:S04]  /*f630*/  STL.64 [R1+0x200], R32 ;  /* 0x0002002001007387 */ /* 0x000fe80000100a00 */
[----:B------:R0:W-:Y:S04]  /*f640*/  STL.64 [R1+0x208], R34 ;  /* 0x0002082201007387 */ /* 0x0001e80000100a00 */
[----:B0-----:R-:W5:Y:S01]  /*f650*/  LDL.LU.64 R34, [R1+0x7d8] ;  /* 0x0007d80001227983 */ /* 0x001f620000300a00 */
[----:B--2---:R-:W-:Y:S03]  /*f660*/  HMMA.16816.F32 R48, R36, R50, R4 ;  /* 0x000000322430723c */ /* 0x004fe60000001804 */
[----:B------:R-:W2:Y:S04]  /*f670*/  LDL.LU.64 R6, [R1+0x7d0] ;  /* 0x0007d00001067983 */ /* 0x000ea80000300a00 */
[----:B------:R-:W2:-:S12]  /*f680*/  LDL.LU.64 R4, [R1+0x7c8] ;  /* 0x0007c80001047983 */ /* 0x000e980000300a00 */
[----:B------:R-:W-:Y:S04]  /*f690*/  STL.64 [R1+0x1f0], R48 ;  /* 0x0001f03001007387 */ /* 0x000fe80000100a00 */
[----:B------:R0:W-:Y:S04]  /*f6a0*/  STL.64 [R1+0x1f8], R50 ;  /* 0x0001f83201007387 */ /* 0x0001e80000100a00 */
[----:B0-----:R-:W2:Y:S01]  /*f6b0*/  LDL.LU.64 R50, [R1+0x7c0] ;  /* 0x0007c00001327983 */ /* 0x001ea20000300a00 */
[----:B-----5:R-:W-:Y:S03]  /*f6c0*/  HMMA.16816.F32 R32, R36, R34, R40 ;  /* 0x000000222420723c */ /* 0x020fe60000001828 */
[----:B------:R-:W5:Y:S04]  /*f6d0*/  LDL.LU.64 R42, [R1+0x7b8] ;  /* 0x0007b800012a7983 */ /* 0x000f680000300a00 */
[----:B------:R-:W5:-:S12]  /*f6e0*/  LDL.LU.64 R40, [R1+0x7b0] ;  /* 0x0007b00001287983 */ /* 0x000f580000300a00 */
        /* <DEDUP_REMOVED lines=10> */
[----:B------:R-:W5:-:S15]  /*f790*/  LDL.LU.64 R42, [R1+0x788] ;  /* 0x00078800012a7983 */ /* 0x000f5e0000300a00 */
[----:B------:R-:W-:Y:S01]  /*f7a0*/  NOP ;  /* 0x0000000000007918 */ /* 0x000fe20000000000 */
[----:B------:R-:W-:Y:S04]  /*f7b0*/  STL.64 [R1+0x220], R32 ;  /* 0x0002202001007387 */ /* 0x000fe80000100a00 */
[----:B------:R0:W-:Y:S04]  /*f7c0*/  STL.64 [R1+0x228], R34 ;  /* 0x0002282201007387 */ /* 0x0001e80000100a00 */
[----:B0-----:R-:W3:Y:S04]  /*f7d0*/  LDL.LU.64 R34, [R1+0x780] ;  /* 0x0007800001227983 */ /* 0x001ee80000300a00 */
[----:B------:R-:W3:Y:S01]  /*f7e0*/  LDL.LU.64 R32, [R1+0x778] ;  /* 0x0007780001207983 */ /* 0x000ee20000300a00 */
[C---:B--2---:R-:W-:Y:S03]  /*f7f0*/  HMMA.16816.F32 R48, R36.reuse, R50, R4 ;  /* 0x000000322430723c */ /* 0x044fe60000001804 */
[----:B------:R-:W3:Y:S05]  /*f800*/  LDL.LU.64 R6, [R1+0x770] ;  /* 0x0007700001067983 */ /* 0x000eea0000300a00 */
[C---:B-----5:R-:W-:Y:S11]  /*f810*/  HMMA.16816.F32 R40, R36.reuse, R42, R44 ;  /* 0x0000002a2428723c */ /* 0x060ff6000000182c */
[----:B------:R-:W-:Y:S04]  /*f820*/  STL.64 [R1+0x250], R48 ;  /* 0x0002503001007387 */ /* 0x000fe80000100a00 */
[----:B------:R0:W-:Y:S04]  /*f830*/  STL.64 [R1+0x258], R50 ;  /* 0x0002583201007387 */ /* 0x0001e80000100a00 */
[----:B0-----:R-:W2:Y:S04]  /*f840*/  LDL.LU.64 R50, [R1+0x768] ;  /* 0x0007680001327983 */ /* 0x001ea80000300a00 */
[----:B------:R-:W2:Y:S04]  /*f850*/  LDL.LU.64 R48, [R1+0x760] ;  /* 0x0007600001307983 */ /* 0x000ea80000300a00 */
[----:B------:R-:W5:Y:S04]  /*f860*/  LDL.LU.64 R46, [R1+0x758] ;  /* 0x00075800012e7983 */ /* 0x000f680000300a00 */
[----:B------:R-:W5:Y:S04]  /*f870*/  LDL.LU.64 R44, [R1+0x750] ;  /* 0x00075000012c7983 */ /* 0x000f680000300a00 */
[----:B------:R-:W-:Y:S04]  /*f880*/  STL.64 [R1+0x240], R40 ;  /* 0x0002402801007387 */ /* 0x000fe80000100a00 */
[----:B------:R0:W-:Y:S04]  /*f890*/  STL.64 [R1+0x248], R42 ;  /* 0x0002482a01007387 */ /* 0x0001e80000100a00 */
[----:B0-----:R-:W2:Y:S04]  /*f8a0*/  LDL.LU.64 R42, [R1+0x748] ;  /* 0x00074800012a7983 */ /* 0x001ea80000300a00 */
[----:B------:R-:W2:Y:S01]  /*f8b0*/  LDL.LU.64 R40, [R1+0x740] ;  /* 0x0007400001287983 */ /* 0x000ea20000300a00 */
[----:B---3--:R-:W-:Y:S03]  /*f8c0*/  HMMA.16816.F32 R4, R36, R6, R32 ;  /* 0x000000062404723c */ /* 0x008fe60000001820 */
[----:B------:R-:W3:Y:S04]  /*f8d0*/  LDL.LU.64 R34, [R1+0x738] ;  /* 0x0007380001227983 */ /* 0x000ee80000300a00 */
[----:B------:R-:W3:-:S12]  /*f8e0*/  LDL.LU.64 R32, [R1+0x730] ;  /* 0x0007300001207983 */ /* 0x000ed80000300a00 */
[----:B------:R-:W-:Y:S04]  /*f8f0*/  STL.64 [R1+0x230], R4 ;  /* 0x0002300401007387 */ /* 0x000fe80000100a00 */
[----:B------:R0:W-:Y:S04]  /*f900*/  STL.64 [R1+0x238], R6 ;  /* 0x0002380601007387 */ /* 0x0001e80000100a00 */
[----:B0-----:R-:W2:Y:S04]  /*f910*/  LDL.LU.64 R6, [R1+0x728] ;  /* 0x0007280001067983 */ /* 0x001ea80000300a00 */
[----:B------:R-:W2:Y:S01]  /*f920*/  LDL.LU.64 R4, [R1+0x720] ;  /* 0x0007200001047983 */ /* 0x000ea20000300a00 */
[----:B------:R-:W-:-:S02]  /*f930*/  IMAD.MOV.U32 R30, RZ, RZ, R9 ;  /* 0x000000ffff1e7224 */ /* 0x000fc400078e0009 */
[----:B------:R-:W-:Y:S01]  /*f940*/  IMAD.MOV.U32 R31, RZ, RZ, R8 ;  /* 0x000000ffff1f7224 */ /* 0x000fe200078e0008 */
[----:B--2---:R-:W-:Y:S01]  /*f950*/  HMMA.16816.F32 R4, R36, R10, R4 ;  /* 0x0000000a2404723c */ /* 0x004fe20000001804 */
[----:B------:R-:W2:Y:S04]  /*f960*/  LDL.LU.64 R10, [R1+0x718] ;  /* 0x00071800010a7983 */ /* 0x000ea80000300a00 */
[----:B------:R-:W2:Y:S01]  /*f970*/  LDL.LU.64 R8, [R1+0x710] ;  /* 0x0007100001087983 */ /* 0x000ea20000300a00 */
[----:B------:R-:W-:-:S04]  /*f980*/  FADD R3, R17, R3 ;  /* 0x0000000311037221 */ /* 0x000fc80000000000 */
[----:B------:R-:W-:-:S09]  /*f990*/  FADD R3, R13, R3 ;  /* 0x000000030d037221 */ /* 0x000fd20000000000 */
[----:B------:R-:W-:Y:S04]  /*f9a0*/  STL.64 [R1+0x280], R4 ;  /* 0x0002800401007387 */ /* 0x000fe80000100a00 */
[----:B------:R0:W-:Y:S04]  /*f9b0*/  STL.64 [R1+0x288], R6 ;  /* 0x0002880601007387 */ /* 0x0001e80000100a00 */
[----:B0-----:R-:W3:Y:S01]  /*f9c0*/  LDL.LU R7, [R1+0x300] ;  /* 0x0003000001077983 */ /* 0x001ee20000300800 */
[----:B--2---:R-:W-:Y:S03]  /*f9d0*/  HMMA.16816.F32 R8, R36, R14, R8 ;  /* 0x0000000e2408723c */ /* 0x004fe60000001808 */
[----:B------:R-:W2:Y:S04]  /*f9e0*/  LDL.LU.64 R14, [R1+0x708] ;  /* 0x00070800010e7983 */ /* 0x000ea80000300a00 */
[----:B------:R-:W2:Y:S01]  /*f9f0*/  LDL.LU.64 R12, [R1+0x700] ;  /* 0x00070000010c7983 */ /* 0x000ea20000300a00 */
[----:B------:R-:W-:-:S11]  /*fa00*/  MOV R55, R16 ;  /* 0x0000001000377202 */ /* 0x000fd60000000f00 */
[----:B------:R-:W-:Y:S04]  /*fa10*/  STL.64 [R1+0x270], R8 ;  /* 0x0002700801007387 */ /* 0x000fe80000100a00 */
[----:B------:R0:W-:Y:S04]  /*fa20*/  STL.64 [R1+0x278], R10 ;  /* 0x0002780a01007387 */ /* 0x0001e80000100a00 */
[----:B0-----:R-:W3:Y:S01]  /*fa30*/  LDL.LU R11, [R1+0x304] ;  /* 0x00030400010b7983 */ /* 0x001ee20000300800 */
[----:B--2---:R-:W-:Y:S03]  /*fa40*/  HMMA.16816.F32 R12, R36, R18, R12 ;  /* 0x00000012240c723c */ /* 0x004fe6000000180c */
[----:B------:R-:W2:Y:S04]  /*fa50*/  LDL.LU.64 R18, [R1+0x6f8] ;  /* 0x0006f80001127983 */ /* 0x000ea80000300a00 */
[----:B------:R-:W2:Y:S01]  /*fa60*/  LDL.LU.64 R16, [R1+0x6f0] ;  /* 0x0006f00001107983 */ /* 0x000ea20000300a00 */
[----:B------:R-:W-:-:S11]  /*fa70*/  IMAD.MOV.U32 R54, RZ, RZ, R20 ;  /* 0x000000ffff367224 */ /* 0x000fd600078e0014 */
[----:B------:R-:W-:Y:S04]  /*fa80*/  STL.64 [R1+0x260], R12 ;  /* 0x0002600c01007387 */ /* 0x000fe80000100a00 */
[----:B------:R0:W-:Y:S04]  /*fa90*/  STL.64 [R1+0x268], R14 ;  /* 0x0002680e01007387 */ /* 0x0001e80000100a00 */
[----:B0-----:R-:W3:Y:S01]  /*faa0*/  LDL.LU R15, [R1+0x308] ;  /* 0x00030800010f7983 */ /* 0x001ee20000300800 */
[----:B--2---:R-:W-:Y:S03]  /*fab0*/  HMMA.16816.F32 R16, R36, R22, R16 ;  /* 0x000000162410723c */ /* 0x004fe60000001810 */
[----:B------:R-:W2:Y:S04]  /*fac0*/  LDL.LU.64 R22, [R1+0x6e8] ;  /* 0x0006e80001167983 */ /* 0x000ea80000300a00 */
[----:B------:R-:W2:-:S12]  /*fad0*/  LDL.LU.64 R20, [R1+0x6e0] ;  /* 0x0006e00001147983 */ /* 0x000e980000300a00 */
[----:B------:R-:W-:Y:S04]  /*fae0*/  STL.64 [R1+0x370], R16 ;  /* 0x0003701001007387 */ /* 0x000fe80000100a00 */
[----:B------:R0:W-:Y:S02]  /*faf0*/  STL.64 [R1+0x378], R18 ;  /* 0x0003781201007387 */ /* 0x0001e40000100a00 */
[----:B0-----:R-:W-:Y:S01]  /*fb00*/  MOV R18, R25 ;  /* 0x0000001900127202 */ /* 0x001fe20000000f00 */
[----:B------:R-:W-:Y:S01]  /*fb10*/  IMAD.MOV.U32 R19, RZ, RZ, R24 ;  /* 0x000000ffff137224 */ /* 0x000fe200078e0018 */
[----:B--2---:R-:W-:Y:S01]  /*fb20*/  HMMA.16816.F32 R20, R36, R26, R20 ;  /* 0x0000001a2414723c */ /* 0x004fe20000001814 */
[----:B------:R-:W2:Y:S04]  /*fb30*/  LDL.LU.64 R26, [R1+0x6d8] ;  /* 0x0006d800011a7983 */ /* 0x000ea80000300a00 */
[----:B------:R-:W2:-:S14]  /*fb40*/  LDL.LU.64 R24, [R1+0x6d0] ;  /* 0x0006d00001187983 */ /* 0x000e9c0000300a00 */
[----:B------:R-:W-:Y:S04]  /*fb50*/  STL.64 [R1+0x360], R20 ;  /* 0x0003601401007387 */ /* 0x000fe80000100a00 */
[----:B------:R4:W-:Y:S02]  /*fb60*/  STL.64 [R1+0x368], R22 ;  /* 0x0003681601007387 */ /* 0x0009e40000100a00 */
[----:B----4-:R-:W-:Y:S01]  /*fb70*/  IMAD.MOV.U32 R22, RZ, RZ, R53 ;  /* 0x000000ffff167224 */ /* 0x010fe200078e0035 */
[----:B------:R-:W-:Y:S01]  /*fb80*/  MOV R23, R52 ;  /* 0x0000003400177202 */ /* 0x000fe20000000f00 */
[----:B--2---:R-:W-:Y:S01]  /*fb90*/  HMMA.16816.F32 R24, R36, R54, R24 ;  /* 0x000000362418723c */ /* 0x004fe20000001818 */
        /* <DEDUP_REMOVED lines=8> */
[----:B------:R-:W2:-:S14]  /*fc20*/  LDL.LU.64 R28, [R1+0x6b0] ;  /* 0x0006b000011c7983 */ /* 0x000e9c0000300a00 */
[----:B------:R-:W-:Y:S04]  /*fc30*/  STL.64 [R1+0x310], R52 ;  /* 0x0003103401007387 */ /* 0x000fe80000100a00 */
[----:B------:R0:W-:Y:S02]  /*fc40*/  STL.64 [R1+0x318], R54 ;  /* 0x0003183601007387 */ /* 0x0001e40000100a00 */
[----:B0-----:R-:W-:Y:S01]  /*fc50*/  MOV R54, R60 ;  /* 0x0000003c00367202 */ /* 0x001fe20000000f00 */
[----:B------:R-:W-:Y:S01]  /*fc60*/  IMAD.MOV.U32 R55, RZ, RZ, R61 ;  /* 0x000000ffff377224 */ /* 0x000fe200078e003d */
[----:B------:R-:W4:Y:S04]  /*fc70*/  LDL.LU R60, [R1+0x6ac] ;  /* 0x0006ac00013c7983 */ /* 0x000f280000300800 */
[----:B------:R-:W4:Y:S04]  /*fc80*/  LDL.LU R61, [R1+0x6a8] ;  /* 0x0006a800013d7983 */ /* 0x000f280000300800 */
[----:B------:R-:W4:Y:S04]  /*fc90*/  LDL.LU R12, [R1+0x490] ;  /* 0x00049000010c7983 */ /* 0x000f280000300800 */
[----:B------:R-:W4:Y:S04]  /*fca0*/  LDL.LU R10, [R1+0x498] ;  /* 0x00049800010a7983 */ /* 0x000f280000300800 */
[----:B------:R-:W4:Y:S04]  /*fcb0*/  LDL R8, [R1+0x494] ;  /* 0x0004940001087983 */ /* 0x000f280000100800 */
[----:B------:R-:W4:Y:S04]  /*fcc0*/  LDL R9, [R1+0x49c] ;  /* 0x00049c0001097983 */ /* 0x000f280000100800 */
[----:B------:R-:W0:Y:S04]  /*fcd0*/  SHFL.BFLY PT, R57, R3, 0x2, 0x1f ;  /* 0x0c401f0003397f89 */ /* 0x000e2800000e0000 */
[----:B------:R-:W1:Y:S01]  /*fce0*/  SHFL.BFLY PT, R56, R0, 0x2, 0x1f ;  /* 0x0c401f0000387f89 */ /* 0x000e6200000e0000 */
[C---:B---3--:R-:W-:Y:S08]  /*fcf0*/  HMMA.16816.F32 R24, R36.reuse, R26, R32 ;  /* 0x0000001a2418723c */ /* 0x048ff00000001820 */
[C---:B------:R-:W-:Y:S01]  /*fd00*/  HMMA.16816.F32 R20, R36.reuse, R22, R40 ;  /* 0x000000162414723c */ /* 0x040fe20000001828 */
[----:B------:R-:W3:Y:S07]  /*fd10*/  S2R R6, SR_CTAID.X ;  /* 0x0000000000067919 */ /* 0x000eee0000002500 */
[----:B-----5:R-:W-:Y:S01]  /*fd20*/  HMMA.16816.F32 R16, R36, R18, R44 ;  /* 0x000000122410723c */ /* 0x020fe2000000182c */
[----:B0-----:R-:W-:Y:S01]  /*fd30*/  FADD R3, R3, R57 ;  /* 0x0000003903037221 */ /* 0x001fe20000000000 */
[----:B-1----:R-:W-:-:S04]  /*fd40*/  FADD R0, R0, R56 ;  /* 0x0000003800007221 */ /* 0x002fc80000000000 */
[----:B------:R-:W0:Y:S04]  /*fd50*/  SHFL.BFLY PT, R4, R3, 0x1, 0x1f ;  /* 0x0c201f0003047f89 */ /* 0x000e2800000e0000 */
[----:B------:R-:W1:Y:S01]  /*fd60*/  SHFL.BFLY PT, R5, R0, 0x1, 0x1f ;  /* 0x0c201f0000057f89 */ /* 0x000e6200000e0000 */
[----:B------:R-:W-:-:S04]  /*fd70*/  UIADD3 UR4, UP0, UPT, UR4, 0x40, URZ ;  /* 0x0000004004047890 */ /* 0x000fc8000ff1e0ff */
[----:B------:R-:W-:Y:S01]  /*fd80*/  UIADD3.X UR5, UPT, UPT, URZ, UR5, URZ, UP0, !UPT ;  /* 0x00000005ff057290 */ /* 0x000fe200087fe4ff */
[----:B---3--:R-:W-:Y:S02]  /*fd90*/  IMAD.SHL.U32 R6, R6, 0x100, RZ ;  /* 0x0000010006067824 */ /* 0x008fe400078e00ff */
[----:B0-----:R-:W-:Y:S01]  /*fda0*/  FADD R3, R3, R4 ;  /* 0x0000000403037221 */ /* 0x001fe20000000000 */
[----:B-1----:R-:W-:Y:S02]  /*fdb0*/  FADD R0, R0, R5 ;  /* 0x0000000500007221 */ /* 0x002fe40000000000 */
[----:B------:R-:W-:-:S04]  /*fdc0*/  IADD3 R6, PT, PT, R6, 0x100, RZ ;  /* 0x0000010006067810 */ /* 0x000fc80007ffe0ff */
[----:B------:R-:W-:Y:S01]  /*fdd0*/  ISETP.LE.U32.AND P0, PT, R6, UR4, PT ;  /* 0x0000000406007c0c */ /* 0x000fe2000bf03070 */
[----:B------:R-:W-:-:S05]  /*fde0*/  IMAD.U32 R6, RZ, RZ, UR5 ;  /* 0x00000005ff067e24 */ /* 0x000fca000f8e00ff */
[----:B------:R-:W-:Y:S01]  /*fdf0*/  ISETP.GE.U32.AND.EX P0, PT, R6, RZ, PT, P0 ;  /* 0x000000ff0600720c */ /* 0x000fe20003f06100 */
[----:B--2---:R-:W-:-:S15]  /*fe00*/  HMMA.16816.F32 R28, R36, R54, R28 ;  /* 0x00000036241c723c */ /* 0x004fde000000181c */
[----:B------:R-:W-:-:S04]  /*fe10*/  NOP ;  /* 0x0000000000007918 */ /* 0x000fc80000000000 */
[----:B------:R-:W-:Y:S04]  /*fe20*/  STL.64 [R1+0x290], R28 ;  /* 0x0002901c01007387 */ /* 0x000fe80000100a00 */
[----:B------:R-:W-:Y:S04]  /*fe30*/  STL.64 [R1+0x298], R30 ;  /* 0x0002981e01007387 */ /* 0x000fe80000100a00 */
[----:B------:R-:W-:Y:S04]  /*fe40*/  STL.64 [R1+0x320], R24 ;  /* 0x0003201801007387 */ /* 0x000fe80000100a00 */
[----:B------:R-:W-:Y:S04]  /*fe50*/  STL.64 [R1+0x328], R26 ;  /* 0x0003281a01007387 */ /* 0x000fe80000100a00 */
[----:B------:R-:W-:Y:S04]  /*fe60*/  STL.64 [R1+0x340], R20 ;  /* 0x0003401401007387 */ /* 0x000fe80000100a00 */
[----:B------:R-:W-:Y:S04]  /*fe70*/  STL.64 [R1+0x348], R22 ;  /* 0x0003481601007387 */ /* 0x000fe80000100a00 */
[----:B------:R-:W-:Y:S04]  /*fe80*/  STL.64 [R1+0x380], R16 ;  /* 0x0003801001007387 */ /* 0x000fe80000100a00 */
[----:B------:R0:W-:Y:S02]  /*fe90*/  STL.64 [R1+0x388], R18 ;  /* 0x0003881201007387 */ /* 0x0001e40000100a00 */
[----:B0-----:R-:W-:Y:S01]  /*fea0*/  HMMA.16816.F32 R16, R36, R58, R48 ;  /* 0x0000003a2410723c */ /* 0x001fe20000001830 */
[----:B----4-:R-:W-:Y:S01]  /*feb0*/  FFMA R12, R15, R12, R3 ;  /* 0x0000000c0f0c7223 */ /* 0x010fe20000000003 */
[----:B------:R-:W-:Y:S01]  /*fec0*/  FFMA R10, R11, R10, R0 ;  /* 0x0000000a0b0a7223 */ /* 0x000fe20000000000 */
[----:B------:R-:W-:-:S15]  /*fed0*/  LEA R7, R8, R7, 0x6 ;  /* 0x0000000708077211 */ /* 0x000fde00078e30ff */
[----:B------:R-:W-:Y:S01]  /*fee0*/  NOP ;  /* 0x0000000000007918 */ /* 0x000fe20000000000 */
[----:B------:R1:W-:Y:S04]  /*fef0*/  STL.64 [R1+0x330], R16 ;  /* 0x0003301001007387 */ /* 0x0003e80000100a00 */
[----:B------:R1:W-:Y:S04]  /*ff00*/  STL.64 [R1+0x338], R18 ;  /* 0x0003381201007387 */ /* 0x0003e80000100a00 */
[----:B------:R1:W-:Y:S04]  /*ff10*/  STL [R1+0x490], R12 ;  /* 0x0004900c01007387 */ /* 0x0003e80000100800 */
[----:B------:R1:W-:Y:S04]  /*ff20*/  STL [R1+0x498], R10 ;  /* 0x0004980a01007387 */ /* 0x0003e80000100800 */
[----:B------:R1:W-:Y:S04]  /*ff30*/  STL [R1+0xc0], R60 ;  /* 0x0000c03c01007387 */ /* 0x0003e80000100800 */
[----:B------:R1:W-:Y:S04]  /*ff40*/  STL [R1+0x300], R7 ;  /* 0x0003000701007387 */ /* 0x0003e80000100800 */
[----:B------:R1:W-:Y:S01]  /*ff50*/  STL [R1+0xc4], R2 ;  /* 0x0000c40201007387 */ /* 0x0003e20000100800 */
[----:B------:R-:W-:Y:S01]  /*ff60*/  IMAD R61, R9, 0x40, R61 ;  /* 0x00000040093d7824 */ /* 0x000fe200078e023d */
[----:B------:R-:W-:Y:S06]  /*ff70*/  @!P0 BRA `(.L_x_1) ;  /* 0xffffff60001c8947 */ /* 0x000fec000383ffff */
[----:B------:R0:W-:Y:S04]  /*ff80*/  STL [R1+0x160], R60 ;  /* 0x0001603c01007387 */ /* 0x0001e80000100800 */
[----:B------:R0:W-:Y:S02]  /*ff90*/  STL [R1+0x15c], R2 ;  /* 0x00015c0201007387 */ /* 0x0001e40000100800 */
.L_x_0:
[----:B------:R-:W2:Y:S01]  /*ffa0*/  LDL.LU R9, [R1+0x498] ;  /* 0x0004980001097983 */ /* 0x000ea20000300800 */
[----:B-1----:R-:W-:Y:S01]  /*ffb0*/  MOV R7, 0x3dc6b27f ;  /* 0x3dc6b27f00077802 */ /* 0x002fe20000000f00 */
[----:B------:R-:W1:Y:S02]  /*ffc0*/  LDCU.64 UR4, c[0x0][0x3e0] ;  /* 0x00007c00ff0477ac */ /* 0x000e640008000a00 */
[----:B0-----:R-:W3:Y:S01]  /*ffd0*/  LDL.LU R2, [R1+0x490] ;  /* 0x0004900001027983 */ /* 0x001ee20000300800 */
[----:B------:R-:W0:Y:S01]  /*ffe0*/  S2R R10, SR_TID.X ;  /* 0x00000000000a7919 */ /* 0x000e220000002100 */
[----:B------:R-:W-:Y:S01]  /*fff0*/  BAR.SYNC.DEFER_BLOCKING 0x0 ;  /* 0x0000000000007b1d */ /* 0x000fe20000010000 */
[C---:B---3--:R-:W-:Y:S01]  /*10000*/  FMUL R3, R2.reuse, 8388608 ;  /* 0x4b00000002037820 */ /* 0x048fe20000400000 */
[C---:B------:R-:W-:Y:S02]  /*10010*/  FSETP.GEU.AND P0, PT, R2.reuse, 1.175494350822287508e-38, PT ;  /* 0x008000000200780b */ /* 0x040fe40003f0e000 */
[----:B------:R-:W-:-:S02]  /*10020*/  FSETP.GT.AND P2, PT, |R2|, 8.50705917302346158658e+37, PT ;  /* 0x7e8000000200780b */ /* 0x000fc40003f44200 */
[----:B------:R-:W-:Y:S02]  /*10030*/  FSEL R3, R3, R2, !P0 ;  /* 0x0000000203037208 */ /* 0x000fe40004000000 */
[----:B------:R-:W-:Y:S02]  /*10040*/  FSEL R4, RZ, -23, P0 ;  /* 0xc1b80000ff047808 */ /* 0x000fe40000000000 */
[C---:B------:R-:W-:Y:S01]  /*10050*/  ISETP.GE.U32.AND P0, PT, R3.reuse, 0x7f800000, PT ;  /* 0x7f8000000300780c */ /* 0x040fe20003f06070 */
[----:B------:R-:W-:Y:S01]  /*10060*/  VIADD R0, R3, 0xc0cafb0d ;  /* 0xc0cafb0d03007836 */ /* 0x000fe20000000000 */
[----:B------:R-:W-:-:S04]  /*10070*/  FSETP.GEU.AND P4, PT, |R2|, 1.175494350822287508e-38, PT ;  /* 0x008000000200780b */ /* 0x000fc80003f8e200 */
[----:B------:R-:W-:Y:S01]  /*10080*/  LOP3.LUT R0, R0, 0xff800000, RZ, 0xc0, !PT ;  /* 0xff80000000007812 */ /* 0x000fe200078ec0ff */
[----:B------:R-:W-:-:S04]  /*10090*/  @P2 FMUL R2, R2, 0.25 ;  /* 0x3e80000002022820 */ /* 0x000fc80000400000 */
[----:B------:R-:W-:Y:S01]  /*100a0*/  IMAD.IADD R5, R3, 0x1, -R0 ;  /* 0x0000000103057824 */ /* 0x000fe200078e0a00 */
[----:B------:R-:W-:-:S03]  /*100b0*/  I2FP.F32.S32 R0, R0 ;  /* 0x0000000000007245 */ /* 0x000fc60000201400 */
[----:B------:R-:W-:Y:S02]  /*100c0*/  @!P4 FMUL R2, R2, 16777216 ;  /* 0x4b8000000202c820 */ /* 0x000fe40000400000 */
[----:B------:R-:W-:Y:S01]  /*100d0*/  FFMA.FTZ R6, R0, 1.1920928955078125e-07, R4 ;  /* 0x3400000000067823 */ /* 0x000fe20000010004 */
[----:B------:R-:W-:Y:S01]  /*100e0*/  FADD R0, R5, -1 ;  /* 0xbf80000005007421 */ /* 0x000fe20000000000 */
[----:B------:R3:W4:Y:S03]  /*100f0*/  MUFU.RCP R11, R2 ;  /* 0x00000002000b7308 */ /* 0x0007260000001000 */
[----:B------:R-:W-:-:S04]  /*10100*/  FFMA.FTZ R4, R0, R7, -0.16845393180847167969 ;  /* 0xbe2c7f3000047423 */ /* 0x000fc80000010007 */
[----:B------:R-:W-:-:S04]  /*10110*/  FFMA.FTZ R4, R0, R4, 0.1716887056827545166 ;  /* 0x3e2fcf2a00047423 */ /* 0x000fc80000010004 */
[----:B------:R-:W-:-:S04]  /*10120*/  FFMA.FTZ R4, R0, R4, -0.17900948226451873779 ;  /* 0xbe374e4300047423 */ /* 0x000fc80000010004 */
[----:B------:R-:W-:-:S04]  /*10130*/  FFMA.FTZ R4, R0, R4, 0.20512372255325317383 ;  /* 0x3e520bf400047423 */ /* 0x000fc80000010004 */
[----:B------:R-:W-:-:S04]  /*10140*/  FFMA.FTZ R4, R0, R4, -0.24046532809734344482 ;  /* 0xbe763c8b00047423 */ /* 0x000fc80000010004 */
[----:B------:R-:W-:-:S04]  /*10150*/  FFMA.FTZ R4, R0, R4, 0.28857114911079406738 ;  /* 0x3e93bf9900047423 */ /* 0x000fc80000010004 */
[----:B------:R-:W-:-:S04]  /*10160*/  FFMA.FTZ R4, R0, R4, -0.36067417263984680176 ;  /* 0xbeb8aa4900047423 */ /* 0x000fc80000010004 */
[----:B------:R-:W-:-:S04]  /*10170*/  FFMA.FTZ R4, R0, R4, 0.48089820146560668945 ;  /* 0x3ef6384a00047423 */ /* 0x000fc80000010004 */
[----:B------:R-:W-:-:S04]  /*10180*/  FFMA.FTZ R4, R0, R4, -0.72134751081466674805 ;  /* 0xbf38aa3b00047423 */ /* 0x000fc80000010004 */
[----:B------:R-:W-:-:S04]  /*10190*/  FMUL R4, R0, R4 ;  /* 0x0000000400047220 */ /* 0x000fc80000400000 */
[----:B------:R-:W-:-:S04]  /*101a0*/  FMUL R4, R0, R4 ;  /* 0x0000000400047220 */ /* 0x000fc80000400000 */
[----:B------:R-:W-:Y:S01]  /*101b0*/  FFMA.FTZ R0, R0, 1.4426950216293334961, R4 ;  /* 0x3fb8aa3b00007823 */ /* 0x000fe20000010004 */
[----:B------:R-:W-:-:S03]  /*101c0*/  @P0 IMAD.MOV.U32 R4, RZ, RZ, 0x7f800000 ;  /* 0x7f800000ff040424 */ /* 0x000fc600078e00ff */
[----:B------:R-:W-:Y:S01]  /*101d0*/  FADD R8, R6, R0 ;  /* 0x0000000006087221 */ /* 0x000fe20000000000 */
[----:B--2---:R-:W-:Y:S02]  /*101e0*/  IMAD.MOV.U32 R0, RZ, RZ, R9 ;  /* 0x000000ffff007224 */ /* 0x004fe400078e0009 */
[C---:B------:R-:W-:Y:S01]  /*101f0*/  @P0 FFMA.FTZ R8, R3.reuse, R4, +INF ;  /* 0x7f80000003080423 */ /* 0x040fe20000010004 */
[----:B------:R-:W-:Y:S01]  /*10200*/  FSETP.NEU.AND P0, PT, R3, RZ, PT ;  /* 0x000000ff0300720b */ /* 0x000fe20003f0d000 */
[C---:B------:R-:W-:Y:S01]  /*10210*/  FMUL R3, R0.reuse, 8388608 ;  /* 0x4b00000000037820 */ /* 0x040fe20000400000 */
[----:B------:R-:W-:Y:S02]  /*10220*/  FSETP.GEU.AND P1, PT, R0, 1.175494350822287508e-38, PT ;  /* 0x008000000000780b */ /* 0x000fe40003f2e000 */
[----:B------:R-:W-:Y:S02]  /*10230*/  STL [R1+0x158], R8 ;  /* 0x0001580801007387 */ /* 0x000fe40000100800 */
[----:B------:R-:W-:-:S02]  /*10240*/  FSEL R5, R3, R0, !P1 ;  /* 0x0000000003057208 */ /* 0x000fc40004800000 */
[----:B------:R-:W-:Y:S02]  /*10250*/  FSEL R4, RZ, -23, P1 ;  /* 0xc1b80000ff047808 */ /* 0x000fe40000800000 */
[----:B------:R-:W-:Y:S01]  /*10260*/  IADD3 R3, PT, PT, R5, -0x3f3504f3, RZ ;  /* 0xc0cafb0d05037810 */ /* 0x000fe20007ffe0ff */
[----:B------:R2:W-:Y:S03]  /*10270*/  STL [R1+0x8], R5 ;  /* 0x0000080501007387 */ /* 0x0005e60000100800 */
[----:B------:R-:W-:-:S05]  /*10280*/  LOP3.LUT R3, R3, 0xff800000, RZ, 0xc0, !PT ;  /* 0xff80000003037812 */ /* 0x000fca00078ec0ff */
[----:B--2---:R-:W-:Y:S01]  /*10290*/  IMAD.IADD R5, R5, 0x1, -R3 ;  /* 0x0000000105057824 */ /* 0x004fe200078e0a03 */
[----:B------:R-:W-:-:S05]  /*102a0*/  I2FP.F32.S32 R3, R3 ;  /* 0x0000000300037245 */ /* 0x000fca0000201400 */
[----:B------:R-:W-:Y:S01]  /*102b0*/  FFMA.FTZ R6, R3, 1.1920928955078125e-07, R4 ;  /* 0x3400000003067823 */ /* 0x000fe20000010004 */
[----:B------:R-:W-:-:S04]  /*102c0*/  FADD R3, R5, -1 ;  /* 0xbf80000005037421 */ /* 0x000fc80000000000 */
        /* <DEDUP_REMOVED lines=11> */
[----:B------:R-:W-:-:S04]  /*10380*/  FFMA.FTZ R3, R3, 1.4426950216293334961, R4 ;  /* 0x3fb8aa3b03037823 */ /* 0x000fc80000010004 */
[----:B------:R-:W-:-:S05]  /*10390*/  FADD R3, R6, R3 ;  /* 0x0000000306037221 */ /* 0x000fca0000000000 */
[----:B------:R2:W-:Y:S04]  /*103a0*/  STL [R1+0x154], R3 ;  /* 0x0001540301007387 */ /* 0x0005e80000100800 */
[----:B--2---:R-:W2:Y:S04]  /*103b0*/  LDL.LU R3, [R1+0x3a0] ;  /* 0x0003a00001037983 */ /* 0x004ea80000300800 */
[----:B---3--:R-:W3:Y:S01]  /*103c0*/  LDL.LU R2, [R1+0x390] ;  /* 0x0003900001027983 */ /* 0x008ee20000300800 */
[C---:B------:R-:W-:Y:S02]  /*103d0*/  FSETP.GT.AND P1, PT, |R0|.reuse, 8.50705917302346158658e+37, PT ;  /* 0x7e8000000000780b */ /* 0x040fe40003f24200 */
[C---:B------:R-:W-:Y:S01]  /*103e0*/  FSETP.GEU.AND P3, PT, |R0|.reuse, 1.175494350822287508e-38, PT ;  /* 0x008000000000780b */ /* 0x040fe20003f6e200 */
[----:B----4-:R4:W-:Y:S04]  /*103f0*/  STL [R1], R11 ;  /* 0x0000000b01007387 */ /* 0x0109e80000100800 */
[----:B------:R-:W5:Y:S04]  /*10400*/  LDL.LU R7, [R1+0x394] ;  /* 0x0003940001077983 */ /* 0x000f680000300800 */
[----:B------:R-:W4:Y:S02]  /*10410*/  LDL.LU R6, [R1+0x3ac] ;  /* 0x0003ac0001067983 */ /* 0x000f240000300800 */
[----:B------:R-:W-:-:S02]  /*10420*/  @P1 FMUL R0, R0, 0.25 ;  /* 0x3e80000000001820 */ /* 0x000fc40000400000 */
[----:B------:R-:W4:Y:S02]  /*10430*/  LDL.LU R5, [R1+0x3a8] ;  /* 0x0003a80001057983 */ /* 0x000f240000300800 */
[----:B------:R-:W-:-:S04]  /*10440*/  @!P3 FMUL R0, R0, 16777216 ;  /* 0x4b8000000000b820 */ /* 0x000fc80000400000 */
[----:B------:R0:W0:Y:S01]  /*10450*/  MUFU.RCP R16, R0 ;  /* 0x0000000000107308 */ /* 0x0000220000001000 */
[----:B--2---:R-:W-:Y:S01]  /*10460*/  @P2 FMUL R3, R3, 0.25 ;  /* 0x3e80000003032820 */ /* 0x004fe20000400000 */
[----:B---3--:R-:W-:-:S03]  /*10470*/  @P2 FMUL R2, R2, 0.25 ;  /* 0x3e80000002022820 */ /* 0x008fc60000400000 */
[----:B------:R-:W-:Y:S01]  /*10480*/  @!P4 FMUL R3, R3, 16777216 ;  /* 0x4b8000000303c820 */ /* 0x000fe20000400000 */
[----:B------:R-:W-:-:S03]  /*10490*/  @!P4 FMUL R2, R2, 16777216 ;  /* 0x4b8000000202c820 */ /* 0x000fc60000400000 */
[C---:B------:R-:W-:Y:S01]  /*104a0*/  FMUL R3, R11.reuse, R3 ;  /* 0x000000030b037220 */ /* 0x040fe20000400000 */
[----:B------:R-:W-:-:S05]  /*104b0*/  FMUL R4, R11, R2 ;  /* 0x000000020b047220 */ /* 0x000fca0000400000 */
[----:B------:R-:W-:Y:S02]  /*104c0*/  F2FP.F16.F32.PACK_AB R4, R3, R4 ;  /* 0x000000040304723e */ /* 0x000fe400000000ff */
[----:B------:R-:W2:Y:S04]  /*104d0*/  LDL.LU R3, [R1+0x39c] ;  /* 0x00039c0001037983 */ /* 0x000ea80000300800 */
[----:B------:R-:W3:Y:S04]  /*104e0*/  LDL.LU R2, [R1+0x398] ;  /* 0x0003980001027983 */ /* 0x000ee80000300800 */
[----:B0-----:R-:W3:Y:S01]  /*104f0*/  LDL.LU R0, [R1+0x3a4] ;  /* 0x0003a40001007983 */ /* 0x001ee20000300800 */
[----:B----4-:R-:W-:Y:S01]  /*10500*/  @P1 FMUL R5, R5, 0.25 ;  /* 0x3e80000005051820 */ /* 0x010fe20000400000 */
[----:B------:R-:W-:Y:S01]  /*10510*/  @P1 FMUL R6, R6, 0.25 ;  /* 0x3e80000006061820 */ /* 0x000fe20000400000 */
[----:B-----5:R-:W-:-:S02]  /*10520*/  @P2 FMUL R7, R7, 0.25 ;  /* 0x3e80000007072820 */ /* 0x020fc40000400000 */
[----:B------:R-:W-:Y:S01]  /*10530*/  @!P3 FMUL R5, R5, 16777216 ;  /* 0x4b8000000505b820 */ /* 0x000fe20000400000 */
[----:B------:R-:W-:Y:S01]  /*10540*/  @!P3 FMUL R6, R6, 16777216 ;  /* 0x4b8000000606b820 */ /* 0x000fe20000400000 */
[----:B------:R-:W-:Y:S02]  /*10550*/  @!P4 FMUL R7, R7, 16777216 ;  /* 0x4b8000000707c820 */ /* 0x000fe40000400000 */
[C---:B------:R-:W-:Y:S01]  /*10560*/  FMUL R8, R16.reuse, R5 ;  /* 0x0000000510087220 */ /* 0x040fe20000400000 */
[----:B------:R-:W-:Y:S01]  /*10570*/  FMUL R9, R16, R6 ;  /* 0x0000000610097220 */ /* 0x000fe20000400000 */
[----:B------:R-:W-:Y:S01]  /*10580*/  FMUL R5, R11, R7 ;  /* 0x000000070b057220 */ /* 0x000fe20000400000 */
[----:B------:R0:W-:Y:S01]  /*10590*/  STL [R1+0x754], R16 ;  /* 0x0007541001007387 */ /* 0x0001e20000100800 */
[----:B--2---:R-:W-:Y:S01]  /*105a0*/  @P1 FMUL R3, R3, 0.25 ;  /* 0x3e80000003031820 */ /* 0x004fe20000400000 */
[----:B---3--:R-:W-:Y:S01]  /*105b0*/  @P1 FMUL R2, R2, 0.25 ;  /* 0x3e80000002021820 */ /* 0x008fe20000400000 */
[----:B------:R-:W-:-:S03]  /*105c0*/  @P2 FMUL R0, R0, 0.25 ;  /* 0x3e80000000002820 */ /* 0x000fc60000400000 */
[----:B------:R-:W-:Y:S01]  /*105d0*/  @!P3 FMUL R2, R2, 16777216 ;  /* 0x4b8000000202b820 */ /* 0x000fe20000400000 */
[----:B------:R-:W-:Y:S01]  /*105e0*/  @!P4 FMUL R0, R0, 16777216 ;  /* 0x4b8000000000c820 */ /* 0x000fe20000400000 */
[----:B------:R-:W-:Y:S02]  /*105f0*/  @!P3 FMUL R3, R3, 16777216 ;  /* 0x4b8000000303b820 */ /* 0x000fe40000400000 */
[----:B------:R-:W-:Y:S01]  /*10600*/  FMUL R6, R16, R2 ;  /* 0x0000000210067220 */ /* 0x000fe20000400000 */
[----:B------:R-:W-:Y:S01]  /*10610*/  FMUL R0, R11, R0 ;  /* 0x000000000b007220 */ /* 0x000fe20000400000 */
[----:B------:R-:W-:Y:S01]  /*10620*/  LOP3.LUT R2, R10, 0x7, RZ, 0xc0, !PT ;  /* 0x000000070a027812 */ /* 0x000fe200078ec0ff */
[----:B------:R-:W-:Y:S01]  /*10630*/  FMUL R7, R16, R3 ;  /* 0x0000000310077220 */ /* 0x000fe20000400000 */
[C---:B------:R-:W-:Y:S01]  /*10640*/  IMAD.SHL.U32 R3, R10.reuse, 0x8, RZ ;  /* 0x000000080a037824 */ /* 0x040fe200078e00ff */
[----:B------:R-:W-:Y:S02]  /*10650*/  LOP3.LUT R11, R10, 0x8, RZ, 0xc0, !PT ;  /* 0x000000080a0b7812 */ /* 0x000fe400078ec0ff */
[----:B------:R-:W-:-:S02]  /*10660*/  F2FP.F16.F32.PACK_AB R5, R0, R5 ;  /* 0x000000050005723e */ /* 0x000fc400000000ff */
[----:B------:R-:W-:Y:S02]  /*10670*/  LEA R0, R2, UR6, 0x4 ;  /* 0x0000000602007c11 */ /* 0x000fe4000f8e20ff */
[----:B------:R-:W-:Y:S02]  /*10680*/  LOP3.LUT R3, R3, 0xf80, RZ, 0xc0, !PT ;  /* 0x00000f8003037812 */ /* 0x000fe400078ec0ff */
[----:B------:R-:W-:-:S05]  /*10690*/  LEA R61, R11, R0, 0x9 ;  /* 0x000000000b3d7211 */ /* 0x000fca00078e48ff */
[----:B------:R-:W-:-:S05]  /*106a0*/  IMAD.IADD R61, R3, 0x1, R61 ;  /* 0x00000001033d7824 */ /* 0x000fca00078e023d */
[----:B------:R-:W-:Y:S04]  /*106b0*/  STL [R1+0x74c], R61 ;  /* 0x00074c3d01007387 */ /* 0x000fe80000100800 */
[----:B0-----:R-:W2:Y:S01]  /*106c0*/  LDL.LU R16, [R1+0x3b8] ;  /* 0x0003b80001107983 */ /* 0x001ea20000300800 */
[----:B------:R-:W-:Y:S02]  /*106d0*/  IMAD R0, R2, -0x8, R0 ;  /* 0xfffffff802007824 */ /* 0x000fe400078e0200 */
[----:B------:R-:W-:-:S05]  /*106e0*/  IMAD.SHL.U32 R2, R10, 0x4, RZ ;  /* 0x000000040a027824 */ /* 0x000fca00078e00ff */
[----:B------:R-:W-:-:S04]  /*106f0*/  LOP3.LUT R2, R2, 0x3c0, RZ, 0xc0, !PT ;  /* 0x000003c002027812 */ /* 0x000fc800078ec0ff */
[----:B------:R-:W-:-:S05]  /*10700*/  IADD3 R0, PT, PT, R2, R0, RZ ;  /* 0x0000000002007210 */ /* 0x000fca0007ffe0ff */
[----:B------:R-:W-:Y:S04]  /*10710*/  STL [R1+0x20], R0 ;  /* 0x0000200001007387 */ /* 0x000fe80000100800 */
[----:B------:R-:W3:Y:S04]  /*10720*/  LDL.LU R60, [R1+0x3bc] ;  /* 0x0003bc00013c7983 */ /* 0x000ee80000300800 */
[----:B------:R-:W4:Y:S04]  /*10730*/  LDL.LU R59, [R1+0x3c8] ;  /* 0x0003c800013b7983 */ /* 0x000f280000300800 */
        /* <DEDUP_REMOVED lines=41> */
[----:B------:R-:W-:-:S03]  /*109d0*/  F2FP.F16.F32.PACK_AB R6, R8, R6 ;  /* 0x000000060806723e */ /* 0x000fc600000000ff */
[----:B------:R-:W5:Y:S01]  /*109e0*/  LDL.LU R17, [R1+0x368] ;  /* 0x0003680001117983 */ /* 0x000f620000300800 */
[----:B------:R-:W-:-:S03]  /*109f0*/  F2FP.F16.F32.PACK_AB R7, R9, R7 ;  /* 0x000000070907723e */ /* 0x000fc600000000ff */
[----:B------:R-:W5:Y:S04]  /*10a00*/  LDL.LU R15, [R1+0x36c] ;  /* 0x00036c00010f7983 */ /* 0x000f680000300800 */
[----:B------:R-:W5:Y:S04]  /*10a10*/  LDL.LU R14, [R1+0x358] ;  /* 0x00035800010e7983 */ /* 0x000f680000300800 */
[----:B------:R-:W5:Y:S04]  /*10a20*/  LDL.LU R13, [R1+0x35c] ;  /* 0x00035c00010d7983 */ /* 0x000f680000300800 */
[----:B------:R-:W5:Y:S04]  /*10a30*/  LDL.LU R12, [R1+0x318] ;  /* 0x00031800010c7983 */ /* 0x000f680000300800 */
[----:B------:R-:W5:Y:S04]  /*10a40*/  LDL.LU R11, [R1+0x31c] ;  /* 0x00031c00010b7983 */ /* 0x000f680000300800 */
[----:B------:R-:W5:Y:S04]  /*10a50*/  LDL.LU R10, [R1+0x298] ;  /* 0x00029800010a7983 */ /* 0x000f680000300800 */
[----:B------:R-:W5:Y:S04]  /*10a60*/  LDL.LU R9, [R1+0x29c] ;  /* 0x00029c0001097983 */ /* 0x000f680000300800 */
[----:B------:R0:W-:Y:S04]  /*10a70*/  STSM.16.M88.4 [R61], R4 ;  /* 0x000000043d007844 */ /* 0x0001e80000000200 */
[----:B------:R-:W5:Y:S04]  /*10a80*/  LDL.LU R8, [R1+0x328] ;  /* 0x0003280001087983 */ /* 0x000f680000300800 */
[----:B0-----:R-:W5:Y:S04]  /*10a90*/  LDL.LU R7, [R1+0x32c] ;  /* 0x00032c0001077983 */ /* 0x001f680000300800 */
[----:B------:R-:W5:Y:S04]  /*10aa0*/  LDL.LU R6, [R1+0x348] ;  /* 0x0003480001067983 */ /* 0x000f680000300800 */
[----:B------:R-:W5:Y:S04]  /*10ab0*/  LDL.LU R5, [R1+0x33c] ;  /* 0x00033c0001057983 */ /* 0x000f680000300800 */
[----:B------:R-:W5:Y:S04]  /*10ac0*/  LDL.LU R4, [R1+0x338] ;  /* 0x0003380001047983 */ /* 0x000f680000300800 */
[----:B------:R-:W5:Y:S04]  /*10ad0*/  LDL.LU R3, [R1+0x38c] ;  /* 0x00038c0001037983 */ /* 0x000f680000300800 */
[----:B------:R-:W5:Y:S04]  /*10ae0*/  LDL.LU R2, [R1+0x388] ;  /* 0x0003880001027983 */ /* 0x000f680000300800 */
[----:B------:R-:W5:Y:S04]  /*10af0*/  LDL.LU R0, [R1+0x34c] ;  /* 0x00034c0001007983 */ /* 0x000f680000300800 */
[----:B------:R-:W5:Y:S01]  /*10b00*/  LDL R61, [R1+0x8] ;  /* 0x00000800013d7983 */ /* 0x000f620000100800 */
[----:B--2---:R-:W-:-:S04]  /*10b10*/  @P1 FMUL R16, R16, 0.25 ;  /* 0x3e80000010101820 */ /* 0x004fc80000400000 */
[----:B------:R-:W-:-:S05]  /*10b20*/  @!P3 FMUL R16, R16, 16777216 ;  /* 0x4b8000001010b820 */ /* 0x000fca0000400000 */
[----:B------:R0:W-:Y:S04]  /*10b30*/  STL [R1+0x4], R16 ;  /* 0x0000041001007387 */ /* 0x0001e80000100800 */
[----:B0-----:R-:W2:Y:S01]  /*10b40*/  LDL.LU R16, [R1+0x754] ;  /* 0x0007540001107983 */ /* 0x001ea20000300800 */
[----:B---3--:R-:W-:Y:S01]  /*10b50*/  @P1 FMUL R60, R60, 0.25 ;  /* 0x3e8000003c3c1820 */ /* 0x008fe20000400000 */
[----:B----4-:R-:W-:Y:S01]  /*10b60*/  @P1 FMUL R59, R59, 0.25 ;  /* 0x3e8000003b3b1820 */ /* 0x010fe20000400000 */
[----:B-----5:R-:W-:Y:S01]  /*10b70*/  @P1 FMUL R58, R58, 0.25 ;  /* 0x3e8000003a3a1820 */ /* 0x020fe20000400000 */
[----:B------:R-:W-:Y:S01]  /*10b80*/  @P1 FMUL R57, R57, 0.25 ;  /* 0x3e80000039391820 */ /* 0x000fe20000400000 */
        /* <DEDUP_REMOVED lines=47> */
[----:B------:R-:W-:-:S03]  /*10e80*/  @P1 FMUL R8, R8, 0.25 ;  /* 0x3e80000008081820 */ /* 0x000fc60000400000 */
[----:B------:R-:W-:Y:S01]  /*10e90*/  @!P3 FMUL R9, R9, 16777216 ;  /* 0x4b8000000909b820 */ /* 0x000fe20000400000 */
[----:B------:R-:W-:Y:S01]  /*10ea0*/  @!P3 FMUL R8, R8, 16777216 ;  /* 0x4b8000000808b820 */ /* 0x000fe20000400000 */
[----:B------:R-:W-:Y:S01]  /*10eb0*/  @P1 FMUL R7, R7, 0.25 ;  /* 0x3e80000007071820 */ /* 0x000fe20000400000 */
[----:B------:R-:W-:Y:S01]  /*10ec0*/  @P1 FMUL R5, R5, 0.25 ;  /* 0x3e80000005051820 */ /* 0x000fe20000400000 */
[----:B------:R-:W-:-:S03]  /*10ed0*/  @P1 FMUL R4, R4, 0.25 ;  /* 0x3e80000004041820 */ /* 0x000fc60000400000 */
[----:B------:R-:W-:Y:S01]  /*10ee0*/  @!P3 FMUL R5, R5, 16777216 ;  /* 0x4b8000000505b820 */ /* 0x000fe20000400000 */
[----:B------:R-:W-:Y:S01]  /*10ef0*/  @P1 FMUL R3, R3, 0.25 ;  /* 0x3e80000003031820 */ /* 0x000fe20000400000 */
[----:B------:R-:W-:Y:S01]  /*10f00*/  @!P3 FMUL R4, R4, 16777216 ;  /* 0x4b8000000404b820 */ /* 0x000fe20000400000 */
[----:B------:R-:W-:Y:S01]  /*10f10*/  @P1 FMUL R2, R2, 0.25 ;  /* 0x3e80000002021820 */ /* 0x000fe20000400000 */
[----:B------:R-:W-:Y:S01]  /*10f20*/  @P1 FMUL R6, R6, 0.25 ;  /* 0x3e80000006061820 */ /* 0x000fe20000400000 */
[----:B------:R-:W-:Y:S01]  /*10f30*/  @!P3 FMUL R3, R3, 16777216 ;  /* 0x4b8000000303b820 */ /* 0x000fe20000400000 */
[----:B------:R-:W-:Y:S01]  /*10f40*/  @P1 FMUL R0, R0, 0.25 ;  /* 0x3e80000000001820 */ /* 0x000fe20000400000 */
[----:B------:R-:W-:Y:S01]  /*10f50*/  @!P3 FMUL R2, R2, 16777216 ;  /* 0x4b8000000202b820 */ /* 0x000fe20000400000 */
[----:B------:R-:W-:Y:S02]  /*10f60*/  ISETP.GE.U32.AND P1, PT, R61, 0x7f800000, PT ;  /* 0x7f8000003d00780c */ /* 0x000fe40003f26070 */
[----:B------:R-:W-:Y:S01]  /*10f70*/  @!P3 FMUL R0, R0, 16777216 ;  /* 0x4b8000000000b820 */ /* 0x000fe20000400000 */
        /* <DEDUP_REMOVED lines=14> */
[C---:B--2---:R-:W-:Y:S01]  /*11060*/  FMUL R61, R16.reuse, R5 ;  /* 0x00000005103d7220 */ /* 0x044fe20000400000 */
[C---:B------:R-:W-:Y:S01]  /*11070*/  FMUL R5, R16.reuse, R4 ;  /* 0x0000000410057220 */ /* 0x040fe20000400000 */
[C---:B------:R-:W-:Y:S01]  /*11080*/  FMUL R4, R16.reuse, R3 ;  /* 0x0000000310047220 */ /* 0x040fe20000400000 */
[C---:B------:R-:W-:Y:S01]  /*11090*/  FMUL R3, R16.reuse, R2 ;  /* 0x0000000210037220 */ /* 0x040fe20000400000 */
[C---:B------:R-:W-:Y:S01]  /*110a0*/  FMUL R0, R16.reuse, R0 ;  /* 0x0000000010007220 */ /* 0x040fe20000400000 */
[----:B------:R-:W-:Y:S01]  /*110b0*/  STL [R1+0x150], R61 ;  /* 0x0001503d01007387 */ /* 0x000fe20000100800 */
[----:B------:R-:W-:-:S03]  /*110c0*/  FMUL R2, R16, R6 ;  /* 0x0000000610027220 */ /* 0x000fc60000400000 */
[----:B------:R-:W-:Y:S04]  /*110d0*/  STL [R1+0x14c], R5 ;  /* 0x00014c0501007387 */ /* 0x000fe80000100800 */
[----:B------:R-:W-:Y:S04]  /*110e0*/  STL [R1+0x148], R4 ;  /* 0x0001480401007387 */ /* 0x000fe80000100800 */
[----:B------:R0:W-:Y:S04]  /*110f0*/  STL [R1+0x144], R3 ;  /* 0x0001440301007387 */ /* 0x0001e80000100800 */
[----:B------:R2:W-:Y:S01]  /*11100*/  STL [R1+0x13c], R0 ;  /* 0x00013c0001007387 */ /* 0x0005e20000100800 */
[----:B0-----:R-:W-:-:S03]  /*11110*/  FMUL R3, R16, R7 ;  /* 0x0000000710037220 */ /* 0x001fc60000400000 */
[----:B------:R0:W-:Y:S01]  /*11120*/  STL [R1+0x138], R2 ;  /* 0x0001380201007387 */ /* 0x0001e20000100800 */
[----:B--2---:R-:W-:-:S03]  /*11130*/  FMUL R0, R16, R8 ;  /* 0x0000000810007220 */ /* 0x004fc60000400000 */
[----:B------:R2:W-:Y:S04]  /*11140*/  STL [R1+0x134], R3 ;  /* 0x0001340301007387 */ /* 0x0005e80000100800 */
[----:B------:R3:W-:Y:S01]  /*11150*/  STL [R1+0x130], R0 ;  /* 0x0001300001007387 */ /* 0x0007e20000100800 */
[C---:B0-----:R-:W-:Y:S01]  /*11160*/  FMUL R2, R16.reuse, R9 ;  /* 0x0000000910027220 */ /* 0x041fe20000400000 */
[----:B--2---:R-:W-:-:S04]  /*11170*/  FMUL R3, R16, R10 ;  /* 0x0000000a10037220 */ /* 0x004fc80000400000 */
[----:B------:R0:W-:Y:S01]  /*11180*/  STL [R1+0x12c], R2 ;  /* 0x00012c0201007387 */ /* 0x0001e20000100800 */
[----:B---3--:R-:W-:-:S03]  /*11190*/  FMUL R0, R16, R11 ;  /* 0x0000000b10007220 */ /* 0x008fc60000400000 */
        /* <DEDUP_REMOVED lines=12> */
[----:B------:R2:W-:Y:S01]  /*11260*/  STL [R1+0x110], R3 ;  /* 0x0001100301007387 */ /* 0x0005e20000100800 */
[----:B------:R-:W-:-:S03]  /*11270*/  @!P3 FMUL R23, R23, 16777216 ;  /* 0x4b8000001717b820 */ /* 0x000fc60000400000 */
[----:B------:R3:W-:Y:S01]  /*11280*/  STL [R1+0x10c], R0 ;  /* 0x00010c0001007387 */ /* 0x0007e20000100800 */
[----:B0-----:R-:W-:Y:S01]  /*11290*/  FMUL R2, R16, R19 ;  /* 0x0000001310027220 */ /* 0x001fe20000400000 */
[----:B------:R-:W-:Y:S01]  /*112a0*/  @!P3 FMUL R24, R24, 16777216 ;  /* 0x4b8000001818b820 */ /* 0x000fe20000400000 */
[----:B--2---:R-:W-:-:S03]  /*112b0*/  FMUL R3, R16, R20 ;  /* 0x0000001410037220 */ /* 0x004fc60000400000 */
[----:B------:R0:W-:Y:S01]  /*112c0*/  STL [R1+0x108], R2 ;  /* 0x0001080201007387 */ /* 0x0001e20000100800 */
[----:B---3--:R-:W-:-:S03]  /*112d0*/  FMUL R0, R16, R21 ;  /* 0x0000001510007220 */ /* 0x008fc60000400000 */
[----:B------:R2:W-:Y:S01]  /*112e0*/  STL [R1+0x104], R3 ;  /* 0x0001040301007387 */ /* 0x0005e20000100800 */
[----:B------:R-:W-:Y:S01]  /*112f0*/  @!P3 FMUL R25, R25, 16777216 ;  /* 0x4b8000001919b820 */ /* 0x000fe20000400000 */
[----:B------:R-:W-:Y:S02]  /*11300*/  @!P3 FMUL R26, R26, 16777216 ;  /* 0x4b8000001a1ab820 */ /* 0x000fe40000400000 */
[----:B------:R3:W-:Y:S01]  /*11310*/  STL [R1+0x100], R0 ;  /* 0x0001000001007387 */ /* 0x0007e20000100800 */
[C---:B0-----:R-:W-:Y:S01]  /*11320*/  FMUL R2, R16.reuse, R22 ;  /* 0x0000001610027220 */ /* 0x041fe20000400000 */
        /* <DEDUP_REMOVED lines=33> */
[----:B--2---:R-:W-:Y:S02]  /*11540*/  FMUL R3, R16, R35 ;  /* 0x0000002310037220 */ /* 0x004fe40000400000 */
[----:B---3--:R-:W2:Y:S04]  /*11550*/  LDL.LU R0, [R1+0x4] ;  /* 0x0000040001007983 */ /* 0x008ea80000300800 */
[----:B------:R0:W-:Y:S04]  /*11560*/  STL [R1+0xcc], R2 ;  /* 0x0000cc0201007387 */ /* 0x0001e80000100800 */
[----:B0-----:R0:W3:Y:S04]  /*11570*/  LDL R2, [R1+0x154] ;  /* 0x0001540001027983 */ /* 0x0010e80000100800 */
[----:B------:R4:W-:Y:S04]  /*11580*/  STL [R1+0xc8], R3 ;  /* 0x0000c80301007387 */ /* 0x0009e80000100800 */
[----:B----4-:R-:W3:Y:S04]  /*11590*/  LDL.LU R3, [R1+0x8] ;  /* 0x0000080001037983 */ /* 0x010ee80000300800 */
[----:B------:R-:W4:Y:S01]  /*115a0*/  LDL.LU R4, [R1+0x20] ;  /* 0x0000200001047983 */ /* 0x000f220000300800 */
[----:B------:R-:W-:Y:S01]  /*115b0*/  @!P3 FMUL R36, R36, 16777216 ;  /* 0x4b8000002424b820 */ /* 0x000fe20000400000 */
[----:B------:R-:W-:Y:S01]  /*115c0*/  @!P3 FMUL R37, R37, 16777216 ;  /* 0x4b8000002525b820 */ /* 0x000fe20000400000 */
[----:B------:R-:W-:-:S02]  /*115d0*/  @!P3 FMUL R38, R38, 16777216 ;  /* 0x4b8000002626b820 */ /* 0x000fc40000400000 */
[C---:B------:R-:W-:Y:S01]  /*115e0*/  FMUL R5, R16.reuse, R36 ;  /* 0x0000002410057220 */ /* 0x040fe20000400000 */
[----:B------:R-:W-:Y:S01]  /*115f0*/  @!P3 FMUL R39, R39, 16777216 ;  /* 0x4b8000002727b820 */ /* 0x000fe20000400000 */
[C---:B------:R-:W-:Y:S01]  /*11600*/  FMUL R7, R16.reuse, R37 ;  /* 0x0000002510077220 */ /* 0x040fe20000400000 */
[----:B------:R-:W-:Y:S01]  /*11610*/  FMUL R6, R16, R38 ;  /* 0x0000002610067220 */ /* 0x000fe20000400000 */
[----:B------:R-:W-:Y:S01]  /*11620*/  @!P3 FMUL R40, R40, 16777216 ;  /* 0x4b8000002828b820 */ /* 0x000fe20000400000 */
[----:B------:R5:W-:Y:S01]  /*11630*/  STL [R1+0xc4], R5 ;  /* 0x0000c40501007387 */ /* 0x000be20000100800 */
[----:B------:R-:W-:Y:S01]  /*11640*/  @!P3 FMUL R41, R41, 16777216 ;  /* 0x4b8000002929b820 */ /* 0x000fe20000400000 */
[----:B------:R-:W-:Y:S02]  /*11650*/  @!P3 FMUL R42, R42, 16777216 ;  /* 0x4b8000002a2ab820 */ /* 0x000fe40000400000 */
[----:B------:R0:W-:Y:S01]  /*11660*/  STL [R1+0xc0], R7 ;  /* 0x0000c00701007387 */ /* 0x0001e20000100800 */
[----:B-----5:R-:W-:-:S03]  /*11670*/  FMUL R5, R16, R39 ;  /* 0x0000002710057220 */ /* 0x020fc60000400000 */
[----:B------:R5:W-:Y:S01]  /*11680*/  STL [R1+0xbc], R6 ;  /* 0x0000bc0601007387 */ /* 0x000be20000100800 */
[----:B------:R-:W-:Y:S01]  /*11690*/  @!P3 FMUL R43, R43, 16777216 ;  /* 0x4b8000002b2bb820 */ /* 0x000fe20000400000 */
[----:B0-----:R-:W-:Y:S02]  /*116a0*/  FMUL R7, R16, R40 ;  /* 0x0000002810077220 */ /* 0x001fe40000400000 */
[----:B------:R0:W-:Y:S01]  /*116b0*/  STL [R1+0xb8], R5 ;  /* 0x0000b80501007387 */ /* 0x0001e20000100800 */
[----:B------:R-:W-:Y:S01]  /*116c0*/  @!P3 FMUL R44, R44, 16777216 ;  /* 0x4b8000002c2cb820 */ /* 0x000fe20000400000 */
[----:B------:R-:W-:Y:S01]  /*116d0*/  @!P3 FMUL R45, R45, 16777216 ;  /* 0x4b8000002d2db820 */ /* 0x000fe20000400000 */
[C---:B-----5:R-:W-:Y:S01]  /*116e0*/  FMUL R6, R16.reuse, R41 ;  /* 0x0000002910067220 */ /* 0x060fe20000400000 */
[----:B------:R5:W-:Y:S01]  /*116f0*/  STL [R1+0xac], R7 ;  /* 0x0000ac0701007387 */ /* 0x000be20000100800 */
[----:B0-----:R-:W-:-:S03]  /*11700*/  FMUL R5, R16, R42 ;  /* 0x0000002a10057220 */ /* 0x001fc60000400000 */
[----:B------:R0:W-:Y:S01]  /*11710*/  STL [R1+0xa8], R6 ;  /* 0x0000a80601007387 */ /* 0x0001e20000100800 */
[----:B------:R-:W-:Y:S01]  /*11720*/  @!P3 FMUL R46, R46, 16777216 ;  /* 0x4b8000002e2eb820 */ /* 0x000fe20000400000 */
[----:B------:R-:W-:Y:S02]  /*11730*/  @!P3 FMUL R47, R47, 16777216 ;  /* 0x4b8000002f2fb820 */ /* 0x000fe40000400000 */
[----:B------:R1:W-:Y:S01]  /*11740*/  STL [R1+0x9c], R5 ;  /* 0x00009c0501007387 */ /* 0x0003e20000100800 */
[----:B-----5:R-:W-:Y:S01]  /*11750*/  FMUL R7, R16, R43 ;  /* 0x0000002b10077220 */ /* 0x020fe20000400000 */
[----:B------:R-:W-:Y:S01]  /*11760*/  @!P3 FMUL R48, R48, 16777216 ;  /* 0x4b8000003030b820 */ /* 0x000fe20000400000 */
[----:B0-----:R-:W-:-:S03]  /*11770*/  FMUL R6, R16, R44 ;  /* 0x0000002c10067220 */ /* 0x001fc60000400000 */
[----:B------:R0:W-:Y:S01]  /*11780*/  STL [R1+0x98], R7 ;  /* 0x0000980701007387 */ /* 0x0001e20000100800 */
[----:B-1----:R-:W-:-:S03]  /*11790*/  FMUL R5, R16, R45 ;  /* 0x0000002d10057220 */ /* 0x002fc60000400000 */
[----:B------:R1:W-:Y:S01]  /*117a0*/  STL [R1+0x8c], R6 ;  /* 0x00008c0601007387 */ /* 0x0003e20000100800 */
[----:B------:R-:W-:Y:S01]  /*117b0*/  @!P3 FMUL R49, R49, 16777216 ;  /* 0x4b8000003131b820 */ /* 0x000fe20000400000 */
[----:B------:R-:W-:Y:S02]  /*117c0*/  @!P3 FMUL R50, R50, 16777216 ;  /* 0x4b8000003232b820 */ /* 0x000fe40000400000 */
[----:B------:R5:W-:Y:S01]  /*117d0*/  STL [R1+0x88], R5 ;  /* 0x0000880501007387 */ /* 0x000be20000100800 */
[C---:B0-----:R-:W-:Y:S01]  /*117e0*/  FMUL R7, R16.reuse, R46 ;  /* 0x0000002e10077220 */ /* 0x041fe20000400000 */
[----:B------:R-:W-:Y:S01]  /*117f0*/  @!P3 FMUL R51, R51, 16777216 ;  /* 0x4b8000003333b820 */ /* 0x000fe20000400000 */
[----:B-1----:R-:W-:-:S03]  /*11800*/  FMUL R6, R16, R47 ;  /* 0x0000002f10067220 */ /* 0x002fc60000400000 */
[----:B------:R0:W-:Y:S01]  /*11810*/  STL [R1+0x7c], R7 ;  /* 0x00007c0701007387 */ /* 0x0001e20000100800 */
[----:B-----5:R-:W-:-:S03]  /*11820*/  FMUL R5, R16, R48 ;  /* 0x0000003010057220 */ /* 0x020fc60000400000 */
[----:B------:R1:W-:Y:S01]  /*11830*/  STL [R1+0x78], R6 ;  /* 0x0000780601007387 */ /* 0x0003e20000100800 */
[----:B------:R-:W-:Y:S01]  /*11840*/  @!P3 FMUL R52, R52, 16777216 ;  /* 0x4b8000003434b820 */ /* 0x000fe20000400000 */
[----:B------:R-:W-:Y:S02]  /*11850*/  @!P3 FMUL R53, R53, 16777216 ;  /* 0x4b8000003535b820 */ /* 0x000fe40000400000 */
[----:B------:R5:W-:Y:S01]  /*11860*/  STL [R1+0x6c], R5 ;  /* 0x00006c0501007387 */ /* 0x000be20000100800 */
[----:B0-----:R-:W-:Y:S01]  /*11870*/  FMUL R7, R16, R49 ;  /* 0x0000003110077220 */ /* 0x001fe20000400000 */
        /* <DEDUP_REMOVED lines=13> */
[----:B------:R1:W-:Y:S04]  /*11950*/  STL [R1+0x4c], R6 ;  /* 0x00004c0601007387 */ /* 0x0003e80000100800 */
[----:B------:R5:W-:Y:S01]  /*11960*/  STL [R1+0x44], R5 ;  /* 0x0000440501007387 */ /* 0x000be20000100800 */
[C---:B0-----:R-:W-:Y:S01]  /*11970*/  FMUL R7, R16.reuse, R55 ;  /* 0x0000003710077220 */ /* 0x041fe20000400000 */
[----:B-1----:R-:W-:-:S04]  /*11980*/  FMUL R6, R16, R56 ;  /* 0x0000003810067220 */ /* 0x002fc80000400000 */
[----:B------:R-:W-:Y:S01]  /*11990*/  STL [R1+0x40], R7 ;  /* 0x0000400701007387 */ /* 0x000fe20000100800 */
[----:B-----5:R-:W-:-:S03]  /*119a0*/  FMUL R5, R16, R57 ;  /* 0x0000003910057220 */ /* 0x020fc60000400000 */
[----:B------:R-:W-:Y:S04]  /*119b0*/  STL [R1+0x1c], R6 ;  /* 0x00001c0601007387 */ /* 0x000fe80000100800 */
[----:B------:R0:W-:Y:S02]  /*119c0*/  STL [R1+0x18], R5 ;  /* 0x0000180501007387 */ /* 0x0001e40000100800 */
[----:B0-----:R-:W0:Y:S01]  /*119d0*/  S2R R5, SR_TID.X ;  /* 0x0000000000057919 */ /* 0x001e220000002100 */
[----:B------:R-:W-:Y:S01]  /*119e0*/  @!P3 FMUL R58, R58, 16777216 ;  /* 0x4b8000003a3ab820 */ /* 0x000fe20000400000 */
[----:B------:R-:W-:-:S03]  /*119f0*/  @!P3 FMUL R59, R59, 16777216 ;  /* 0x4b8000003b3bb820 */ /* 0x000fc60000400000 */
[C---:B------:R-:W-:Y:S01]  /*11a00*/  FMUL R7, R16.reuse, R58 ;  /* 0x0000003a10077220 */ /* 0x040fe20000400000 */
[----:B------:R-:W-:Y:S01]  /*11a10*/  FMUL R6, R16, R59 ;  /* 0x0000003b10067220 */ /* 0x000fe20000400000 */
[----:B------:R-:W-:-:S03]  /*11a20*/  @!P3 FMUL R60, R60, 16777216 ;  /* 0x4b8000003c3cb820 */ /* 0x000fc60000400000 */
[----:B------:R-:W-:Y:S04]  /*11a30*/  STL [R1+0x14], R7 ;  /* 0x0000140701007387 */ /* 0x000fe80000100800 */
[----:B------:R2:W-:Y:S01]  /*11a40*/  STL [R1+0x10], R6 ;  /* 0x0000100601007387 */ /* 0x0005e20000100800 */
[----:B------:R-:W-:-:S05]  /*11a50*/  FMUL R61, R16, R60 ;  /* 0x0000003c103d7220 */ /* 0x000fca0000400000 */
[----:B------:R-:W-:Y:S01]  /*11a60*/  STL [R1+0x750], R61 ;  /* 0x0007503d01007387 */ /* 0x000fe20000100800 */
[----:B0-----:R-:W-:Y:S01]  /*11a70*/  LOP3.LUT R5, R5, 0x8, RZ, 0xc0, !PT ;  /* 0x0000000805057812 */ /* 0x001fe200078ec0ff */
[----:B--2---:R-:W-:Y:S01]  /*11a80*/  FMUL R6, R16, R0 ;  /* 0x0000000010067220 */ /* 0x004fe20000400000 */
[----:B------:R-:W-:-:S04]  /*11a90*/  @P1 IMAD.MOV.U32 R0, RZ, RZ, 0x7f800000 ;  /* 0x7f800000ff001424 */ /* 0x000fc800078e00ff */
[----:B------:R-:W-:Y:S01]  /*11aa0*/  STL [R1+0x4], R6 ;  /* 0x0000040601007387 */ /* 0x000fe20000100800 */
[----:B---3--:R-:W-:-:S05]  /*11ab0*/  @P1 FFMA.FTZ R2, R3, R0, +INF ;  /* 0x7f80000003021423 */ /* 0x008fca0000010000 */
[----:B------:R4:W-:Y:S01]  /*11ac0*/  @P1 STL [R1+0x154], R2 ;  /* 0x0001540201001387 */ /* 0x0009e20000100800 */
[----:B------:R-:W-:Y:S01]  /*11ad0*/  BAR.SYNC.DEFER_BLOCKING 0x0 ;  /* 0x0000000000007b1d */ /* 0x000fe20000010000 */
[----:B----4-:R-:W-:-:S05]  /*11ae0*/  LEA.HI R2, R5, R4, RZ, 0x1f ;  /* 0x0000000405027211 */ /* 0x010fca00078ff8ff */
[----:B------:R-:W2:Y:S01]  /*11af0*/  LDL.LU R0, [R1+0x3b0] ;  /* 0x0003b00001007983 */ /* 0x000ea20000300800 */
[----:B------:R-:W-:-:S03]  /*11b00*/  FSETP.NEU.AND P1, PT, R3, RZ, PT ;  /* 0x000000ff0300720b */ /* 0x000fc60003f2d000 */
[----:B------:R0:W-:Y:S04]  /*11b10*/  STL [R1+0x164], R2 ;  /* 0x0001640201007387 */ /* 0x0001e80000100800 */
[----:B0-----:R-:W3:Y:S04]  /*11b20*/  LDL.LU R2, [R1+0x3b4] ;  /* 0x0003b40001027983 */ /* 0x001ee80000300800 */
[----:B------:R-:W4:Y:S04]  /*11b30*/  LDL.LU R3, [R1+0x3c0] ;  /* 0x0003c00001037983 */ /* 0x000f280000300800 */
[----:B------:R-:W5:Y:S04]  /*11b40*/  LDL.LU R4, [R1+0x3c4] ;  /* 0x0003c40001047983 */ /* 0x000f680000300800 */
        /* <DEDUP_REMOVED lines=56> */
[----:B------:R-:W5:Y:S01]  /*11ed0*/  LDL.LU R61, [R1] ;  /* 0x00000000013d7983 */ /* 0x000f620000300800 */
[----:B--2---:R-:W-:Y:S01]  /*11ee0*/  @P2 FMUL R39, R39, 0.25 ;  /* 0x3e80000027272820 */ /* 0x004fe20000400000 */
        /* <DEDUP_REMOVED lines=9> */
[----:B------:R-:W-:-:S04]  /*11f80*/  @P2 FMUL R56, R56, 0.25 ;  /* 0x3e80000038382820 */ /* 0x000fc80000400000 */
[----:B------:R-:W-:Y:S01]  /*11f90*/  @!P4 FMUL R56, R56, 16777216 ;  /* 0x4b8000003838c820 */ /* 0x000fe20000400000 */
[----:B------:R-:W-:Y:S01]  /*11fa0*/  @P2 FMUL R55, R55, 0.25 ;  /* 0x3e80000037372820 */ /* 0x000fe20000400000 */
[----:B------:R-:W-:Y:S01]  /*11fb0*/  @P2 FMUL R57, R57, 0.25 ;  /* 0x3e80000039392820 */ /* 0x000fe20000400000 */
[----:B------:R-:W-:Y:S02]  /*11fc0*/  @P2 FMUL R58, R58, 0.25 ;  /* 0x3e8000003a3a2820 */ /* 0x000fe40000400000 */
[----:B------:R-:W-:Y:S01]  /*11fd0*/  @!P4 FMUL R55, R55, 16777216 ;  /* 0x4b8000003737c820 */ /* 0x000fe20000400000 */
[----:B------:R-:W-:-:S05]  /*11fe0*/  FMUL R56, R61, R56 ;  /* 0x000000383d387220 */ /* 0x000fca0000400000 */
[----:B------:R0:W-:Y:S01]  /*11ff0*/  STL [R1+0xa4], R56 ;  /* 0x0000a43801007387 */ /* 0x0001e20000100800 */
[----:B------:R-:W-:Y:S01]  /*12000*/  @!P4 FMUL R58, R58, 16777216 ;  /* 0x4b8000003a3ac820 */ /* 0x000fe20000400000 */
[----:B------:R-:W-:Y:S01]  /*12010*/  @P2 FMUL R60, R60, 0.25 ;  /* 0x3e8000003c3c2820 */ /* 0x000fe20000400000 */
[----:B------:R-:W-:Y:S01]  /*12020*/  @!P4 FMUL R57, R57, 16777216 ;  /* 0x4b8000003939c820 */ /* 0x000fe20000400000 */
[----:B0-----:R-:W-:Y:S02]  /*12030*/  IMAD.MOV.U32 R56, RZ, RZ, R61 ;  /* 0x000000ffff387224 */ /* 0x001fe400078e003d */
[----:B------:R-:W-:Y:S01]  /*12040*/  @P2 FMUL R59, R59, 0.25 ;  /* 0x3e8000003b3b2820 */ /* 0x000fe20000400000 */
[----:B------:R-:W-:Y:S01]  /*12050*/  @P2 FMUL R54, R54, 0.25 ;  /* 0x3e80000036362820 */ /* 0x000fe20000400000 */
[----:B------:R-:W2:Y:S01]  /*12060*/  LDL.LU R61, [R1+0x750] ;  /* 0x00075000013d7983 */ /* 0x000ea20000300800 */
[C---:B------:R-:W-:Y:S01]  /*12070*/  FMUL R55, R56.reuse, R55 ;  /* 0x0000003738377220 */ /* 0x040fe20000400000 */
[----:B------:R-:W-:Y:S01]  /*12080*/  FMUL R58, R56, R58 ;  /* 0x0000003a383a7220 */ /* 0x000fe20000400000 */
[----:B------:R-:W-:Y:S01]  /*12090*/  @P2 FMUL R53, R53, 0.25 ;  /* 0x3e80000035352820 */ /* 0x000fe20000400000 */
[----:B------:R-:W-:Y:S01]  /*120a0*/  @P2 FMUL R52, R52, 0.25 ;  /* 0x3e80000034342820 */ /* 0x000fe20000400000 */
[----:B------:R-:W-:Y:S01]  /*120b0*/  @!P4 FMUL R60, R60, 16777216 ;  /* 0x4b8000003c3cc820 */ /* 0x000fe20000400000 */
[----:B------:R0:W-:Y:S01]  /*120c0*/  STL [R1+0xa0], R55 ;  /* 0x0000a03701007387 */ /* 0x0001e20000100800 */
[----:B------:R-:W-:Y:S01]  /*120d0*/  @P2 FMUL R51, R51, 0.25 ;  /* 0x3e80000033332820 */ /* 0x000fe20000400000 */
[----:B------:R-:W-:Y:S01]  /*120e0*/  @!P4 FMUL R59, R59, 16777216 ;  /* 0x4b8000003b3bc820 */ /* 0x000fe20000400000 */
[----:B------:R-:W-:Y:S01]  /*120f0*/  @P2 FMUL R50, R50, 0.25 ;  /* 0x3e80000032322820 */ /* 0x000fe20000400000 */
[----:B------:R-:W-:Y:S01]  /*12100*/  @!P4 FMUL R54, R54, 16777216 ;  /* 0x4b8000003636c820 */ /* 0x000fe20000400000 */
[----:B------:R-:W-:Y:S01]  /*12110*/  @!P4 FMUL R53, R53, 16777216 ;  /* 0x4b8000003535c820 */ /* 0x000fe20000400000 */
[----:B------:R1:W-:Y:S01]  /*12120*/  STL [R1+0x94], R58 ;  /* 0x0000943a01007387 */ /* 0x0003e20000100800 */
[----:B0-----:R-:W-:Y:S01]  /*12130*/  FMUL R55, R56, R57 ;  /* 0x0000003938377220 */ /* 0x001fe20000400000 */
[----:B------:R-:W-:Y:S01]  /*12140*/  @!P4 FMUL R52, R52, 16777216 ;  /* 0x4b8000003434c820 */ /* 0x000fe20000400000 */
[----:B------:R-:W-:Y:S01]  /*12150*/  @!P4 FMUL R51, R51, 16777216 ;  /* 0x4b8000003333c820 */ /* 0x000fe20000400000 */
[----:B------:R-:W-:Y:S01]  /*12160*/  FMUL R57, R56, R59 ;  /* 0x0000003b38397220 */ /* 0x000fe20000400000 */
[----:B------:R-:W-:Y:S01]  /*12170*/  @!P4 FMUL R50, R50, 16777216 ;  /* 0x4b8000003232c820 */ /* 0x000fe20000400000 */
[----:B------:R0:W-:Y:S01]  /*12180*/  STL [R1+0x90], R55 ;  /* 0x0000903701007387 */ /* 0x0001e20000100800 */
[----:B-1----:R-:W-:Y:S01]  /*12190*/  FMUL R58, R56, R60 ;  /* 0x0000003c383a7220 */ /* 0x002fe20000400000 */
[----:B------:R-:W-:Y:S01]  /*121a0*/  @!P4 FMUL R49, R49, 16777216 ;  /* 0x4b8000003131c820 */ /* 0x000fe20000400000 */
[----:B------:R-:W-:Y:S01]  /*121b0*/  @!P4 FMUL R48, R48, 16777216 ;  /* 0x4b8000003030c820 */ /* 0x000fe20000400000 */
[----:B------:R-:W-:Y:S01]  /*121c0*/  @!P4 FMUL R47, R47, 16777216 ;  /* 0x4b8000002f2fc820 */ /* 0x000fe20000400000 */
[----:B------:R-:W-:Y:S01]  /*121d0*/  @P2 FMUL R46, R46, 0.25 ;  /* 0x3e8000002e2e2820 */ /* 0x000fe20000400000 */
[----:B------:R-:W-:Y:S01]  /*121e0*/  STL [R1+0x84], R58 ;  /* 0x0000843a01007387 */ /* 0x000fe20000100800 */
[C---:B0-----:R-:W-:Y:S01]  /*121f0*/  FMUL R55, R56.reuse, R54 ;  /* 0x0000003638377220 */ /* 0x041fe20000400000 */
[C---:B------:R-:W-:Y:S01]  /*12200*/  FMUL R54, R56.reuse, R53 ;  /* 0x0000003538367220 */ /* 0x040fe20000400000 */
[C---:B------:R-:W-:Y:S01]  /*12210*/  FMUL R53, R56.reuse, R52 ;  /* 0x0000003438357220 */ /* 0x040fe20000400000 */
[C---:B------:R-:W-:Y:S01]  /*12220*/  FMUL R52, R56.reuse, R51 ;  /* 0x0000003338347220 */ /* 0x040fe20000400000 */
[----:B------:R-:W-:Y:S01]  /*12230*/  STL [R1+0x80], R57 ;  /* 0x0000803901007387 */ /* 0x000fe20000100800 */
[C---:B------:R-:W-:Y:S01]  /*12240*/  FMUL R51, R56.reuse, R50 ;  /* 0x0000003238337220 */ /* 0x040fe20000400000 */
[C---:B------:R-:W-:Y:S01]  /*12250*/  FMUL R50, R56.reuse, R49 ;  /* 0x0000003138327220 */ /* 0x040fe20000400000 */
[C---:B------:R-:W-:Y:S01]  /*12260*/  FMUL R48, R56.reuse, R48 ;  /* 0x0000003038307220 */ /* 0x040fe20000400000 */
[----:B------:R-:W-:Y:S01]  /*12270*/  STL [R1+0x74], R55 ;  /* 0x0000743701007387 */ /* 0x000fe20000100800 */
[----:B------:R-:W-:Y:S01]  /*12280*/  FMUL R49, R56, R47 ;  /* 0x0000002f38317220 */ /* 0x000fe20000400000 */
[----:B------:R-:W-:-:S02]  /*12290*/  MOV R47, R56 ;  /* 0x00000038002f7202 */ /* 0x000fc40000000f00 */
[----:B------:R-:W-:Y:S01]  /*122a0*/  STL [R1+0x70], R54 ;  /* 0x0000703601007387 */ /* 0x000fe20000100800 */
[----:B------:R-:W-:Y:S01]  /*122b0*/  @!P4 FMUL R46, R46, 16777216 ;  /* 0x4b8000002e2ec820 */ /* 0x000fe20000400000 */
[----:B------:R-:W-:Y:S02]  /*122c0*/  @!P4 FMUL R45, R45, 16777216 ;  /* 0x4b8000002d2dc820 */ /* 0x000fe40000400000 */
[----:B------:R-:W-:Y:S01]  /*122d0*/  STL [R1+0x60], R53 ;  /* 0x0000603501007387 */ /* 0x000fe20000100800 */
[----:B------:R-:W-:-:S03]  /*122e0*/  @!P4 FMUL R44, R44, 16777216 ;  /* 0x4b8000002c2cc820 */ /* 0x000fc60000400000 */
[----:B------:R-:W-:Y:S01]  /*122f0*/  STL [R1+0x54], R52 ;  /* 0x0000543401007387 */ /* 0x000fe20000100800 */
[----:B------:R-:W-:-:S03]  /*12300*/  @!P4 FMUL R43, R43, 16777216 ;  /* 0x4b8000002b2bc820 */ /* 0x000fc60000400000 */
[----:B------:R-:W-:Y:S01]  /*12310*/  STL [R1+0x50], R51 ;  /* 0x0000503301007387 */ /* 0x000fe20000100800 */
[----:B------:R-:W-:-:S03]  /*12320*/  @!P4 FMUL R42, R42, 16777216 ;  /* 0x4b8000002a2ac820 */ /* 0x000fc60000400000 */
[----:B------:R-:W-:Y:S04]  /*12330*/  STL [R1+0x48], R50 ;  /* 0x0000483201007387 */ /* 0x000fe80000100800 */
[----:B------:R0:W-:Y:S01]  /*12340*/  STL [R1+0x3c], R48 ;  /* 0x00003c3001007387 */ /* 0x0001e20000100800 */
[----:B------:R-:W-:Y:S01]  /*12350*/  @!P4 FMUL R41, R41, 16777216 ;  /* 0x4b8000002929c820 */ /* 0x000fe20000400000 */
[C---:B------:R-:W-:Y:S02]  /*12360*/  FMUL R42, R47.reuse, R42 ;  /* 0x0000002a2f2a7220 */ /* 0x040fe40000400000 */
[----:B------:R-:W-:Y:S01]  /*12370*/  STL [R1+0x38], R49 ;  /* 0x0000383101007387 */ /* 0x000fe20000100800 */
[C---:B0-----:R-:W-:Y:S01]  /*12380*/  FMUL R48, R47.reuse, R46 ;  /* 0x0000002e2f307220 */ /* 0x041fe20000400000 */
[C---:B------:R-:W-:Y:S01]  /*12390*/  FMUL R46, R47.reuse, R45 ;  /* 0x0000002d2f2e7220 */ /* 0x040fe20000400000 */
[C---:B------:R-:W-:Y:S01]  /*123a0*/  FMUL R45, R47.reuse, R44 ;  /* 0x0000002c2f2d7220 */ /* 0x040fe20000400000 */
[----:B------:R-:W-:-:S02]  /*123b0*/  FMUL R44, R47, R43 ;  /* 0x0000002b2f2c7220 */ /* 0x000fc40000400000 */
[----:B------:R-:W-:Y:S01]  /*123c0*/  STL [R1+0x34], R48 ;  /* 0x0000343001007387 */ /* 0x000fe20000100800 */
[----:B------:R-:W-:Y:S01]  /*123d0*/  @!P4 FMUL R40, R40, 16777216 ;  /* 0x4b8000002828c820 */ /* 0x000fe20000400000 */
[----:B------:R-:W-:Y:S02]  /*123e0*/  FMUL R43, R47, R41 ;  /* 0x000000292f2b7220 */ /* 0x000fe40000400000 */
[----:B------:R-:W-:Y:S01]  /*123f0*/  STL [R1+0x30], R46 ;  /* 0x0000302e01007387 */ /* 0x000fe20000100800 */
[----:B------:R-:W-:-:S03]  /*12400*/  @!P4 FMUL R39, R39, 16777216 ;  /* 0x4b8000002727c820 */ /* 0x000fc60000400000 */
[----:B------:R-:W-:Y:S04]  /*12410*/  STL [R1+0x2c], R45 ;  /* 0x00002c2d01007387 */ /* 0x000fe80000100800 */
[----:B------:R-:W-:Y:S01]  /*12420*/  STL [R1+0x28], R44 ;  /* 0x0000282c01007387 */ /* 0x000fe20000100800 */
[----:B------:R-:W-:-:S03]  /*12430*/  FMUL R60, R47, R40 ;  /* 0x000000282f3c7220 */ /* 0x000fc60000400000 */
[----:B------:R-:W3:Y:S01]  /*12440*/  LDL.LU R41, [R1+0x64] ;  /* 0x0000640001297983 */ /* 0x000ee20000300800 */
[----:B------:R-:W-:-:S03]  /*12450*/  FMUL R59, R47, R39 ;  /* 0x000000272f3b7220 */ /* 0x000fc60000400000 */
[----:B------:R0:W-:Y:S04]  /*12460*/  STL [R1+0x24], R42 ;  /* 0x0000242a01007387 */ /* 0x0001e80000100800 */
[----:B0-----:R-:W3:Y:S04]  /*12470*/  LDL.LU R42, [R1+0x58] ;  /* 0x00005800012a7983 */ /* 0x001ee80000300800 */
[----:B------:R-:W-:Y:S04]  /*12480*/  STL [R1+0x20], R43 ;  /* 0x0000202b01007387 */ /* 0x000fe80000100800 */
[----:B------:R-:W4:Y:S04]  /*12490*/  LDL.LU R40, [R1+0x4c] ;  /* 0x00004c0001287983 */ /* 0x000f280000300800 */
[----:B------:R-:W5:Y:S01]  /*124a0*/  LDL.LU R39, [R1+0x5c] ;  /* 0x00005c0001277983 */ /* 0x000f620000300800 */
[----:B------:R-:W-:Y:S01]  /*124b0*/  @P2 FMUL R38, R38, 0.25 ;  /* 0x3e80000026262820 */ /* 0x000fe20000400000 */
[----:B------:R-:W-:Y:S01]  /*124c0*/  @P2 FMUL R37, R37, 0.25 ;  /* 0x3e80000025252820 */ /* 0x000fe20000400000 */
[----:B------:R-:W-:Y:S01]  /*124d0*/  @P2 FMUL R36, R36, 0.25 ;  /* 0x3e80000024242820 */ /* 0x000fe20000400000 */
[----:B------:R-:W-:Y:S01]  /*124e0*/  @P2 FMUL R35, R35, 0.25 ;  /* 0x3e80000023232820 */ /* 0x000fe20000400000 */
[----:B------:R-:W-:Y:S01]  /*124f0*/  @!P4 FMUL R38, R38, 16777216 ;  /* 0x4b8000002626c820 */ /* 0x000fe20000400000 */
[----:B------:R-:W-:Y:S01]  /*12500*/  @!P4 FMUL R37, R37, 16777216 ;  /* 0x4b8000002525c820 */ /* 0x000fe20000400000 */
[----:B------:R-:W-:Y:S01]  /*12510*/  @P2 FMUL R31, R31, 0.25 ;  /* 0x3e8000001f1f2820 */ /* 0x000fe20000400000 */
[----:B------:R-:W-:Y:S01]  /*12520*/  @!P4 FMUL R36, R36, 16777216 ;  /* 0x4b8000002424c820 */ /* 0x000fe20000400000 */
[----:B------:R-:W-:Y:S01]  /*12530*/  @P2 FMUL R30, R30, 0.25 ;  /* 0x3e8000001e1e2820 */ /* 0x000fe20000400000 */
[----:B------:R-:W-:Y:S01]  /*12540*/  @!P4 FMUL R35, R35, 16777216 ;  /* 0x4b8000002323c820 */ /* 0x000fe20000400000 */
[----:B------:R-:W-:Y:S01]  /*12550*/  FMUL R58, R47, R38 ;  /* 0x000000262f3a7220 */ /* 0x000fe20000400000 */
[----:B------:R-:W-:Y:S01]  /*12560*/  @!P4 FMUL R31, R31, 16777216 ;  /* 0x4b8000001f1fc820 */ /* 0x000fe20000400000 */
[----:B------:R-:W2:Y:S01]  /*12570*/  LDL.LU R38, [R1+0x1c] ;  /* 0x00001c0001267983 */ /* 0x000ea20000300800 */
[C---:B------:R-:W-:Y:S01]  /*12580*/  FMUL R57, R47.reuse, R37 ;  /* 0x000000252f397220 */ /* 0x040fe20000400000 */
[----:B------:R-:W-:Y:S01]  /*12590*/  @!P4 FMUL R30, R30, 16777216 ;  /* 0x4b8000001e1ec820 */ /* 0x000fe20000400000 */
[C---:B------:R-:W-:Y:S01]  /*125a0*/  FMUL R56, R47.reuse, R36 ;  /* 0x000000242f387220 */ /* 0x040fe20000400000 */
[----:B------:R-:W2:Y:S01]  /*125b0*/  LDL.LU R37, [R1+0x44] ;  /* 0x0000440001257983 */ /* 0x000ea20000300800 */
[----:B------:R-:W-:-:S03]  /*125c0*/  FMUL R55, R47, R35 ;  /* 0x000000232f377220 */ /* 0x000fc60000400000 */
[----:B------:R-:W2:Y:S01]  /*125d0*/  LDL.LU R36, [R1+0x18] ;  /* 0x0000180001247983 */ /* 0x000ea20000300800 */
[C---:B------:R-:W-:Y:S01]  /*125e0*/  FMUL R51, R47.reuse, R31 ;  /* 0x0000001f2f337220 */ /* 0x040fe20000400000 */
[----:B------:R-:W-:Y:S02]  /*125f0*/  FMUL R50, R47, R30 ;  /* 0x0000001e2f327220 */ /* 0x000fe40000400000 */
[----:B-----5:R0:W-:Y:S04]  /*12600*/  STL [R1+0x748], R39 ;  /* 0x0007482701007387 */ /* 0x0201e80000100800 */
[----:B0-----:R-:W5:Y:S04]  /*12610*/  LDL.LU R39, [R1+0x40] ;  /* 0x0000400001277983 */ /* 0x001f680000300800 */
[----:B------:R-:W3:Y:S04]  /*12620*/  LDL.LU R35, [R1+0x14] ;  /* 0x0000140001237983 */ /* 0x000ee80000300800 */
[----:B------:R-:W3:Y:S04]  /*12630*/  LDL.LU R31, [R1+0x4] ;  /* 0x00000400011f7983 */ /* 0x000ee80000300800 */
[----:B------:R-:W3:Y:S01]  /*12640*/  LDL.LU R30, [R1+0x10] ;  /* 0x00001000011e7983 */ /* 0x000ee20000300800 */
        /* <DEDUP_REMOVED lines=32> */
[----:B------:R-:W0:Y:S01]  /*12850*/  S2R R43, SR_TID.X ;  /* 0x00000000002b7919 */ /* 0x000e220000002100 */
        /* <DEDUP_REMOVED lines=32> */
[C---:B------:R-:W-:Y:S01]  /*12a60*/  FMUL R54, R47.reuse, R34 ;  /* 0x000000222f367220 */ /* 0x040fe20000400000 */
[C---:B------:R-:W-:Y:S01]  /*12a70*/  FMUL R49, R47.reuse, R29 ;  /* 0x0000001d2f317220 */ /* 0x040fe20000400000 */
[C---:B------:R-:W-:Y:S01]  /*12a80*/  FMUL R34, R47.reuse, R13 ;  /* 0x0000000d2f227220 */ /* 0x040fe20000400000 */
[----:B------:R-:W4:Y:S01]  /*12a90*/  LDL.LU R44, [R1+0x78] ;  /* 0x00007800012c7983 */ /* 0x000f220000300800 */
[C---:B------:R-:W-:Y:S01]  /*12aa0*/  FMUL R53, R47.reuse, R33 ;  /* 0x000000212f357220 */ /* 0x040fe20000400000 */
[C---:B------:R-:W-:Y:S01]  /*12ab0*/  FMUL R52, R47.reuse, R32 ;  /* 0x000000202f347220 */ /* 0x040fe20000400000 */
        /* <DEDUP_REMOVED lines=27> */
[----:B------:R-:W-:Y:S01]  /*12c70*/  FMUL R5, R47, R5 ;  /* 0x000000052f057220 */ /* 0x000fe20000400000 */
[----:B------:R-:W4:Y:S04]  /*12c80*/  LDL.LU R46, [R1+0x7c] ;  /* 0x00007c00012e7983 */ /* 0x000f280000300800 */
[----:B------:R-:W4:Y:S01]  /*12c90*/  LDL.LU R47, [R1+0x6c] ;  /* 0x00006c00012f7983 */ /* 0x000f220000300800 */
[----:B------:R-:W-:-:S02]  /*12ca0*/  F2FP.F16.F32.PACK_AB R28, R28, R0 ;  /* 0x000000001c1c723e */ /* 0x000fc400000000ff */
[----:B0-----:R-:W-:Y:S02]  /*12cb0*/  LOP3.LUT R0, R43, 0x1ff, RZ, 0xc0, !PT ;  /* 0x000001ff2b007812 */ /* 0x001fe400078ec0ff */
[----:B------:R-:W-:Y:S02]  /*12cc0*/  F2FP.F16.F32.PACK_AB R4, R4, R5 ;  /* 0x000000050404723e */ /* 0x000fe400000000ff */
[----:B------:R-:W-:Y:S02]  /*12cd0*/  LEA R0, R0, UR6, 0x4 ;  /* 0x0000000600007c11 */ /* 0x000fe4000f8e20ff */
[----:B------:R-:W-:Y:S02]  /*12ce0*/  F2FP.F16.F32.PACK_AB R5, R8, R6 ;  /* 0x000000060805723e */ /* 0x000fe400000000ff */
[----:B--2---:R-:W-:Y:S02]  /*12cf0*/  F2FP.F16.F32.PACK_AB R7, R37, R38 ;  /* 0x000000262507723e */ /* 0x004fe400000000ff */
[----:B---3--:R-:W-:-:S02]  /*12d00*/  F2FP.F16.F32.PACK_AB R30, R30, R31 ;  /* 0x0000001f1e1e723e */ /* 0x008fc400000000ff */
[----:B------:R-:W-:Y:S02]  /*12d10*/  F2FP.F16.F32.PACK_AB R31, R35, R61 ;  /* 0x0000003d231f723e */ /* 0x000fe400000000ff */
[----:B------:R-:W2:Y:S01]  /*12d20*/  LDL.LU R61, [R1+0x74c] ;  /* 0x00074c00013d7983 */ /* 0x000ea20000300800 */
[----:B-----5:R-:W-:-:S03]  /*12d30*/  F2FP.F16.F32.PACK_AB R6, R39, R36 ;  /* 0x000000242706723e */ /* 0x020fc600000000ff */
[----:B------:R-:W0:Y:S04]  /*12d40*/  LDS.128 R36, [R0] ;  /* 0x0000000000247984 */ /* 0x000e280000000c00 */
[----:B0-----:R-:W-:Y:S04]  /*12d50*/  STL.64 [R1+0x10], R36 ;  /* 0x0000102401007387 */ /* 0x001fe80000100a00 */
[----:B------:R0:W-:Y:S04]  /*12d60*/  STL.64 [R1+0x18], R38 ;  /* 0x0000182601007387 */ /* 0x0001e80000100a00 */
[----:B0-----:R-:W3:Y:S01]  /*12d70*/  LDL.LU R39, [R1+0x748] ;  /* 0x0007480001277983 */ /* 0x001ee20000300800 */
[----:B------:R-:W-:Y:S01]  /*12d80*/  F2FP.F16.F32.PACK_AB R29, R29, R2 ;  /* 0x000000021d1d723e */ /* 0x000fe200000000ff */
[----:B------:R-:W-:Y:S01]  /*12d90*/  BAR.SYNC.DEFER_BLOCKING 0x0 ;  /* 0x0000000000007b1d */ /* 0x000fe20000010000 */
[----:B------:R-:W-:-:S02]  /*12da0*/  F2FP.F16.F32.PACK_AB R13, R13, R10 ;  /* 0x0000000a0d0d723e */ /* 0x000fc400000000ff */
[----:B----4-:R-:W-:Y:S02]  /*12db0*/  F2FP.F16.F32.PACK_AB R10, R44, R45 ;  /* 0x0000002d2c0a723e */ /* 0x010fe400000000ff */
[----:B------:R-:W-:Y:S01]  /*12dc0*/  F2FP.F16.F32.PACK_AB R11, R46, R47 ;  /* 0x0000002f2e0b723e */ /* 0x000fe200000000ff */
[----:B--2---:R-:W-:Y:S02]  /*12dd0*/  STSM.16.M88.4 [R61], R28 ;  /* 0x0000001c3d007844 */ /* 0x004fe40000000200 */
[----:B------:R-:W-:Y:S06]  /*12de0*/  BAR.SYNC.DEFER_BLOCKING 0x0 ;  /* 0x0000000000007b1d */ /* 0x000fec0000010000 */
[----:B------:R-:W0:Y:S02]  /*12df0*/  LDS.128 R28, [R0] ;  /* 0x00000000001c7984 */ /* 0x000e240000000c00 */
[----:B------:R-:W-:Y:S06]  /*12e00*/  BAR.SYNC.DEFER_BLOCKING 0x0 ;  /* 0x0000000000007b1d */ /* 0x000fec0000010000 */
[----:B------:R1:W-:Y:S01]  /*12e10*/  STSM.16.M88.4 [R61], R4 ;  /* 0x000000043d007844 */ /* 0x0003e20000000200 */
[----:B---3--:R-:W-:Y:S01]  /*12e20*/  F2FP.F16.F32.PACK_AB R14, R39, R40 ;  /* 0x00000028270e723e */ /* 0x008fe200000000ff */
[----:B------:R-:W-:Y:S06]  /*12e30*/  BAR.SYNC.DEFER_BLOCKING 0x0 ;  /* 0x0000000000007b1d */ /* 0x000fec0000010000 */
[----:B0-----:R-:W-:Y:S04]  /*12e40*/  STL.64 [R1], R28 ;  /* 0x0000001c01007387 */ /* 0x001fe80000100a00 */
[----:B------:R-:W-:Y:S04]  /*12e50*/  STL.64 [R1+0x8], R30 ;  /* 0x0000081e01007387 */ /* 0x000fe80000100a00 */
[----:B-1----:R-:W2:Y:S04]  /*12e60*/  LDL.LU R7, [R1+0x98] ;  /* 0x0000980001077983 */ /* 0x002ea80000300800 */
[----:B------:R-:W2:Y:S04]  /*12e70*/  LDL.LU R2, [R1+0x88] ;  /* 0x0000880001027983 */ /* 0x000ea80000300800 */
[----:B------:R-:W3:Y:S04]  /*12e80*/  LDL.LU R3, [R1+0x9c] ;  /* 0x00009c0001037983 */ /* 0x000ee80000300800 */
[----:B------:R-:W3:Y:S04]  /*12e90*/  LDL.LU R35, [R1+0x8c] ;  /* 0x00008c0001237983 */ /* 0x000ee80000300800 */
[----:B------:R-:W4:Y:S04]  /*12ea0*/  LDL.LU R36, [R1+0xb8] ;  /* 0x0000b80001247983 */ /* 0x000f280000300800 */
[----:B------:R-:W4:Y:S04]  /*12eb0*/  LDL.LU R37, [R1+0xa8] ;  /* 0x0000a80001257983 */ /* 0x000f280000300800 */
[----:B------:R-:W5:Y:S04]  /*12ec0*/  LDL.LU R38, [R1+0xbc] ;  /* 0x0000bc0001267983 */ /* 0x000f680000300800 */
[----:B------:R-:W5:Y:S04]  /*12ed0*/  LDL.LU R39, [R1+0xac] ;  /* 0x0000ac0001277983 */ /* 0x000f680000300800 */
[----:B------:R-:W0:Y:S04]  /*12ee0*/  LDS.128 R44, [R0] ;  /* 0x00000000002c7984 */ /* 0x000e280000000c00 */
[----:B0-----:R0:W-:Y:S04]  /*12ef0*/  STL.64 [R1+0x740], R46 ;  /* 0x0007402e01007387 */ /* 0x0011e80000100a00 */
[----:B0-----:R-:W3:Y:S04]  /*12f00*/  LDL.LU R46, [R1+0xcc] ;  /* 0x0000cc00012e7983 */ /* 0x001ee80000300800 */
[----:B------:R-:W3:Y:S04]  /*12f10*/  LDL.LU R28, [R1+0xc4] ;  /* 0x0000c400011c7983 */ /* 0x000ee80000300800 */
[----:B------:R-:W3:Y:S04]  /*12f20*/  LDL.LU R29, [R1+0xd8] ;  /* 0x0000d800011d7983 */ /* 0x000ee80000300800 */
[----:B------:R-:W3:Y:S04]  /*12f30*/  LDL.LU R30, [R1+0xd0] ;  /* 0x0000d000011e7983 */ /* 0x000ee80000300800 */
[----:B------:R-:W3:Y:S04]  /*12f40*/  LDL.LU R31, [R1+0xdc] ;  /* 0x0000dc00011f7983 */ /* 0x000ee80000300800 */
[----:B------:R-:W3:Y:S01]  /*12f50*/  LDL.LU R0, [R1+0xd4] ;  /* 0x0000d40001007983 */ /* 0x000ee20000300800 */
[----:B------:R-:W-:-:S02]  /*12f60*/  F2FP.F16.F32.PACK_AB R12, R12, R9 ;  /* 0x000000090c0c723e */ /* 0x000fc400000000ff */
[----:B------:R-:W-:Y:S01]  /*12f70*/  F2FP.F16.F32.PACK_AB R15, R41, R42 ;  /* 0x0000002a290f723e */ /* 0x000fe200000000ff */
[----:B------:R-:W-:Y:S01]  /*12f80*/  BAR.SYNC.DEFER_BLOCKING 0x0 ;  /* 0x0000000000007b1d */ /* 0x000fe20000010000 */
[----:B------:R-:W-:-:S05]  /*12f90*/  LOP3.LUT R47, R43, 0x1ff, RZ, 0xc0, !PT ;  /* 0x000001ff2b2f7812 */ /* 0x000fca00078ec0ff */
[----:B------:R0:W-:Y:S01]  /*12fa0*/  STSM.16.M88.4 [R61], R12 ;  /* 0x0000000c3d007844 */ /* 0x0001e20000000200 */
[----:B------:R-:W-:Y:S01]  /*12fb0*/  LEA R47, R47, UR6, 0x4 ;  /* 0x000000062f2f7c11 */ /* 0x000fe2000f8e20ff */
[----:B------:R-:W-:Y:S01]  /*12fc0*/  BAR.SYNC.DEFER_BLOCKING 0x0 ;  /* 0x0000000000007b1d */ /* 0x000fe20000010000 */
[----:B------:R-:W-:Y:S02]  /*12fd0*/  F2FP.F16.F32.PACK_AB R8, R32, R34 ;  /* 0x000000222008723e */ /* 0x000fe400000000ff */
[----:B------:R-:W-:-:S03]  /*12fe0*/  F2FP.F16.F32.PACK_AB R9, R16, R33 ;  /* 0x000000211009723e */ /* 0x000fc600000000ff */
[----:B0-----:R-:W3:Y:S04]  /*12ff0*/  LDL.LU R14, [R1+0xc8] ;  /* 0x0000c800010e7983 */ /* 0x001ee80000300800 */
[----:B------:R-:W3:Y:S04]  /*13000*/  LDL.LU R15, [R1+0xc0] ;  /* 0x0000c000010f7983 */ /* 0x000ee80000300800 */
[----:B------:R-:W-:Y:S01]  /*13010*/  LDS.128 R40, [R47] ;  /* 0x000000002f287984 */ /* 0x000fe20000000c00 */
[----:B------:R-:W-:Y:S01]  /*13020*/  BAR.SYNC.DEFER_BLOCKING 0x0 ;  /* 0x0000000000007b1d */ /* 0x000fe20000010000 */
[----:B------:R-:W-:-:S05]  /*13030*/  F2FP.F16.F32.PACK_AB R4, R19, R17 ;  /* 0x000000111304723e */ /* 0x000fca00000000ff */
[----:B------:R-:W-:Y:S01]  /*13040*/  STSM.16.M88.4 [R61], R8 ;  /* 0x000000083d007844 */ /* 0x000fe20000000200 */
[----:B------:R-:W-:Y:S02]  /*13050*/  F2FP.F16.F32.PACK_AB R5, R20, R18 ;  /* 0x000000121405723e */ /* 0x000fe400000000ff */
[----:B------:R-:W-:Y:S02]  /*13060*/  F2FP.F16.F32.PACK_AB R16, R23, R21 ;  /* 0x000000151710723e */ /* 0x000fe400000000ff */
[----:B------:R-:W-:Y:S02]  /*13070*/  F2FP.F16.F32.PACK_AB R17, R24, R22 ;  /* 0x000000161811723e */ /* 0x000fe400000000ff */
[----:B----4-:R-:W-:Y:S02]  /*13080*/  F2FP.F16.F32.PACK_AB R18, R36, R37 ;  /* 0x000000252412723e */ /* 0x010fe400000000ff */
[----:B-----5:R-:W-:Y:S01]  /*13090*/  F2FP.F16.F32.PACK_AB R19, R38, R39 ;  /* 0x000000272613723e */ /* 0x020fe200000000ff */
[----:B------:R-:W-:Y:S01]  /*130a0*/  BAR.SYNC.DEFER_BLOCKING 0x0 ;  /* 0x0000000000007b1d */ /* 0x000fe20000010000 */
[----:B--2---:R-:W-:-:S02]  /*130b0*/  F2FP.F16.F32.PACK_AB R6, R7, R2 ;  /* 0x000000020706723e */ /* 0x004fc400000000ff */
[----:B---3--:R-:W-:-:S03]  /*130c0*/  F2FP.F16.F32.PACK_AB R7, R3, R35 ;  /* 0x000000230307723e */ /* 0x008fc600000000ff */
[----:B------:R-:W2:Y:S04]  /*130d0*/  LDL.LU R2, [R1+0xe8] ;  /* 0x0000e80001027983 */ /* 0x000ea80000300800 */
[----:B------:R-:W2:Y:S04]  /*130e0*/  LDL.LU R3, [R1+0xe0] ;  /* 0x0000e00001037983 */ /* 0x000ea80000300800 */
[----:B------:R-:W-:Y:S01]  /*130f0*/  LDS.128 R36, [R47] ;  /* 0x000000002f247984 */ /* 0x000fe20000000c00 */
[----:B------:R-:W-:Y:S06]  /*13100*/  BAR.SYNC.DEFER_BLOCKING 0x0 ;  /* 0x0000000000007b1d */ /* 0x000fec0000010000 */
[----:B------:R-:W-:Y:S02]  /*13110*/  STSM.16.M88.4 [R61], R4 ;  /* 0x000000043d007844 */ /* 0x000fe40000000200 */
[----:B------:R-:W-:Y:S06]  /*13120*/  BAR.SYNC.DEFER_BLOCKING 0x0 ;  /* 0x0000000000007b1d */ /* 0x000fec0000010000 */
[----:B------:R-:W-:Y:S02]  /*13130*/  LDS.128 R32, [R47] ;  /* 0x000000002f207984 */ /* 0x000fe40000000c00 */
[----:B------:R-:W-:Y:S06]  /*13140*/  BAR.SYNC.DEFER_BLOCKING 0x0 ;  /* 0x0000000000007b1d */ /* 0x000fec0000010000 */
[----:B------:R0:W-:Y:S04]  /*13150*/  STSM.16.M88.4 [R61], R16 ;  /* 0x000000103d007844 */ /* 0x0001e80000000200 */
[----:B0-----:R-:W3:Y:S04]  /*13160*/  LDL.LU R16, [R1+0xec] ;  /* 0x0000ec0001107983 */ /* 0x001ee80000300800 */
[----:B------:R-:W3:Y:S04]  /*13170*/  LDL.LU R7, [R1+0xe4] ;  /* 0x0000e40001077983 */ /* 0x000ee80000300800 */
[----:B------:R-:W4:Y:S04]  /*13180*/  LDL.LU R22, [R1+0xf8] ;  /* 0x0000f80001167983 */ /* 0x000f280000300800 */
[----:B------:R-:W4:Y:S04]  /*13190*/  LDL.LU R21, [R1+0xf0] ;  /* 0x0000f00001157983 */ /* 0x000f280000300800 */
[----:B------:R-:W5:Y:S04]  /*131a0*/  LDL.LU R23, [R1+0xfc] ;  /* 0x0000fc0001177983 */ /* 0x000f680000300800 */
[----:B------:R-:W5:Y:S01]  /*131b0*/  LDL.LU R20, [R1+0xf4] ;  /* 0x0000f40001147983 */ /* 0x000f620000300800 */
[----:B------:R-:W-:-:S02]  /*131c0*/  F2FP.F16.F32.PACK_AB R8, R27, R25 ;  /* 0x000000191b08723e */ /* 0x000fc400000000ff */
[----:B------:R-:W-:Y:S02]  /*131d0*/  F2FP.F16.F32.PACK_AB R11, R46, R28 ;  /* 0x0000001c2e0b723e */ /* 0x000fe400000000ff */
[----:B------:R-:W-:Y:S01]  /*131e0*/  F2FP.F16.F32.PACK_AB R27, R31, R0 ;  /* 0x000000001f1b723e */ /* 0x000fe200000000ff */
[----:B------:R-:W3:Y:S04]  /*131f0*/  LDL.LU R46, [R1+0x28] ;  /* 0x00002800012e7983 */ /* 0x000ee80000300800 */
[----:B------:R-:W3:Y:S01]  /*13200*/  LDL.LU R0, [R1+0x20] ;  /* 0x0000200001007983 */ /* 0x000ee20000300800 */
[----:B------:R-:W-:Y:S02]  /*13210*/  F2FP.F16.F32.PACK_AB R9, R48, R26 ;  /* 0x0000001a3009723e */ /* 0x000fe400000000ff */
[----:B------:R-:W-:Y:S01]  /*13220*/  F2FP.F16.F32.PACK_AB R26, R29, R30 ;  /* 0x0000001e1d1a723e */ /* 0x000fe200000000ff */
[----:B------:R-:W-:Y:S01]  /*13230*/  BAR.SYNC.DEFER_BLOCKING 0x0 ;  /* 0x0000000000007b1d */ /* 0x000fe20000010000 */
[----:B------:R-:W-:-:S02]  /*13240*/  F2FP.F16.F32.PACK_AB R10, R14, R15 ;  /* 0x0000000f0e0a723e */ /* 0x000fc400000000ff */
[----:B------:R-:W-:Y:S02]  /*13250*/  F2FP.F16.F32.PACK_AB R24, R51, R49 ;  /* 0x000000313318723e */ /* 0x000fe400000000ff */
[----:B------:R-:W-:Y:S01]  /*13260*/  F2FP.F16.F32.PACK_AB R25, R52, R50 ;  /* 0x000000323419723e */ /* 0x000fe200000000ff */
[----:B------:R-:W3:Y:S04]  /*13270*/  LDL.LU R17, [R1+0x24] ;  /* 0x0000240001117983 */ /* 0x000ee80000300800 */
[----:B------:R-:W3:Y:S04]  /*13280*/  LDL.LU R18, [R1+0x100] ;  /* 0x0001000001127983 */ /* 0x000ee80000300800 */
[----:B------:R-:W3:Y:S04]  /*13290*/  LDL.LU R19, [R1+0x104] ;  /* 0x0001040001137983 */ /* 0x000ee80000300800 */
[----:B------:R-:W-:Y:S01]  /*132a0*/  LDS.128 R28, [R47] ;  /* 0x000000002f1c7984 */ /* 0x000fe20000000c00 */
[----:B------:R-:W-:Y:S06]  /*132b0*/  BAR.SYNC.DEFER_BLOCKING 0x0 ;  /* 0x0000000000007b1d */ /* 0x000fec0000010000 */
[----:B------:R-:W-:Y:S02]  /*132c0*/  STSM.16.M88.4 [R61], R8 ;  /* 0x000000083d007844 */ /* 0x000fe40000000200 */
[----:B------:R-:W-:Y:S06]  /*132d0*/  BAR.SYNC.DEFER_BLOCKING 0x0 ;  /* 0x0000000000007b1d */ /* 0x000fec0000010000 */
[----:B------:R-:W-:Y:S02]  /*132e0*/  LDS.128 R12, [R47] ;  /* 0x000000002f0c7984 */ /* 0x000fe40000000c00 */
[----:B------:R-:W-:Y:S01]  /*132f0*/  BAR.SYNC.DEFER_BLOCKING 0x0 ;  /* 0x0000000000007b1d */ /* 0x000fe20000010000 */
[----:B------:R-:W-:-:S02]  /*13300*/  F2FP.F16.F32.PACK_AB R5, R56, R54 ;  /* 0x000000363805723e */ /* 0x000fc400000000ff */
[----:B------:R-:W-:Y:S02]  /*13310*/  F2FP.F16.F32.PACK_AB R48, R59, R57 ;  /* 0x000000393b30723e */ /* 0x000fe400000000ff */
[----:B------:R-:W-:Y:S01]  /*13320*/  F2FP.F16.F32.PACK_AB R49, R60, R58 ;  /* 0x0000003a3c31723e */ /* 0x000fe200000000ff */
[----:B------:R0:W-:Y:S04]  /*13330*/  STSM.16.M88.4 [R61], R24 ;  /* 0x000000183d007844 */ /* 0x0001e80000000200 */
[----:B0-----:R-:W3:Y:S04]  /*13340*/  LDL.LU R24, [R1+0x38] ;  /* 0x0000380001187983 */ /* 0x001ee80000300800 */
[----:B------:R-:W3:Y:S01]  /*13350*/  LDL.LU R25, [R1+0x30] ;  /* 0x0000300001197983 */ /* 0x000ee20000300800 */
[----:B--2---:R-:W-:-:S03]  /*13360*/  F2FP.F16.F32.PACK_AB R6, R2, R3 ;  /* 0x000000030206723e */ /* 0x004fc600000000ff */
        /* <DEDUP_REMOVED lines=9> */
[----:B------:R-:W-:-:S02]  /*13400*/  F2FP.F16.F32.PACK_AB R4, R55, R53 ;  /* 0x000000353704723e */ /* 0x000fc400000000ff */
[----:B----4-:R-:W-:Y:S02]  /*13410*/  F2FP.F16.F32.PACK_AB R50, R22, R21 ;  /* 0x000000151632723e */ /* 0x010fe400000000ff */
[----:B-----5:R-:W-:Y:S01]  /*13420*/  F2FP.F16.F32.PACK_AB R51, R23, R20 ;  /* 0x000000141733723e */ /* 0x020fe200000000ff */
[----:B------:R-:W-:Y:S01]  /*13430*/  BAR.SYNC.DEFER_BLOCKING 0x0 ;  /* 0x0000000000007b1d */ /* 0x000fe20000010000 */
[----:B---3--:R-:W-:-:S05]  /*13440*/  F2FP.F16.F32.PACK_AB R7, R16, R7 ;  /* 0x000000071007723e */ /* 0x008fca00000000ff */
[----:B------:R-:W-:Y:S02]  /*13450*/  LDS.128 R20, [R47] ;  /* 0x000000002f147984 */ /* 0x000fe40000000c00 */
[----:B------:R-:W-:Y:S06]  /*13460*/  BAR.SYNC.DEFER_BLOCKING 0x0 ;  /* 0x0000000000007b1d */ /* 0x000fec0000010000 */
[----:B------:R-:W-:Y:S02]  /*13470*/  STSM.16.M88.4 [R61], R4 ;  /* 0x000000043d007844 */ /* 0x000fe40000000200 */
[----:B------:R-:W-:Y:S06]  /*13480*/  BAR.SYNC.DEFER_BLOCKING 0x0 ;  /* 0x0000000000007b1d */ /* 0x000fec0000010000 */
[----:B------:R-:W-:Y:S02]  /*13490*/  LDS.128 R8, [R47] ;  /* 0x000000002f087984 */ /* 0x000fe40000000c00 */
[----:B------:R-:W-:Y:S01]  /*134a0*/  BAR.SYNC.DEFER_BLOCKING 0x0 ;  /* 0x0000000000007b1d */ /* 0x000fe20000010000 */
[----:B------:R-:W-:-:S05]  /*134b0*/  F2FP.F16.F32.PACK_AB R16, R46, R0 ;  /* 0x000000002e10723e */ /* 0x000fca00000000ff */
[----:B------:R0:W-:Y:S02]  /*134c0*/  STSM.16.M88.4 [R61], R48 ;  /* 0x000000303d007844 */ /* 0x0001e40000000200 */
[----:B------:R-:W-:Y:S06]  /*134d0*/  BAR.SYNC.DEFER_BLOCKING 0x0 ;  /* 0x0000000000007b1d */ /* 0x000fec0000010000 */
[----:B0-----:R-:W3:Y:S04]  /*134e0*/  LDL.LU R50, [R1+0x54] ;  /* 0x0000540001327983 */ /* 0x001ee80000300800 */
[----:B------:R-:W3:Y:S04]  /*134f0*/  LDL.LU R51, [R1+0x48] ;  /* 0x0000480001337983 */ /* 0x000ee80000300800 */
[----:B------:R-:W4:Y:S04]  /*13500*/  LDL.LU R60, [R1+0x60] ;  /* 0x00006000013c7983 */ /* 0x000f280000300800 */
[----:B------:R-:W4:Y:S04]  /*13510*/  LDL.LU R54, [R1+0x50] ;  /* 0x0000500001367983 */ /* 0x000f280000300800 */
[----:B------:R-:W5:Y:S04]  /*13520*/  LDL.LU R53, [R1+0x128] ;  /* 0x0001280001357983 */ /* 0x000f680000300800 */
[----:B------:R-:W5:Y:S04]  /*13530*/  LDL.LU R55, [R1+0x120] ;  /* 0x0001200001377983 */ /* 0x000f680000300800 */
[----:B------:R-:W4:Y:S04]  /*13540*/  LDL.LU R46, [R1+0x12c] ;  /* 0x00012c00012e7983 */ /* 0x000f280000300800 */
[----:B------:R-:W5:Y:S04]  /*13550*/  LDL.LU R0, [R1+0x124] ;  /* 0x0001240001007983 */ /* 0x000f680000300800 */
[----:B------:R-:W0:Y:S01]  /*13560*/  LDS.128 R4, [R47] ;  /* 0x000000002f047984 */ /* 0x000e220000000c00 */
[----:B--2---:R-:W-:-:S02]  /*13570*/  F2FP.F16.F32.PACK_AB R18, R57, R18 ;  /* 0x000000123912723e */ /* 0x004fc400000000ff */
[----:B------:R-:W-:Y:S02]  /*13580*/  F2FP.F16.F32.PACK_AB R19, R59, R19 ;  /* 0x000000133b13723e */ /* 0x000fe400000000ff */
[----:B------:R-:W-:Y:S01]  /*13590*/  F2FP.F16.F32.PACK_AB R17, R58, R17 ;  /* 0x000000113a11723e */ /* 0x000fe200000000ff */
[----:B------:R-:W-:Y:S06]  /*135a0*/  BAR.SYNC.DEFER_BLOCKING 0x0 ;  /* 0x0000000000007b1d */ /* 0x000fec0000010000 */
[----:B------:R-:W-:Y:S02]  /*135b0*/  STSM.16.M88.4 [R61], R16 ;  /* 0x000000103d007844 */ /* 0x000fe40000000200 */
[----:B------:R-:W-:Y:S01]  /*135c0*/  BAR.SYNC.DEFER_BLOCKING 0x0 ;  /* 0x0000000000007b1d */ /* 0x000fe20000010000 */
[----:B------:R-:W-:-:S02]  /*135d0*/  F2FP.F16.F32.PACK_AB R24, R24, R25 ;  /* 0x000000191818723e */ /* 0x000fc400000000ff */
[----:B------:R-:W-:Y:S02]  /*135e0*/  F2FP.F16.F32.PACK_AB R25, R2, R3 ;  /* 0x000000030219723e */ /* 0x000fe400000000ff */
[----:B------:R-:W-:-:S03]  /*135f0*/  F2FP.F16.F32.PACK_AB R26, R56, R26 ;  /* 0x0000001a381a723e */ /* 0x000fc600000000ff */
[----:B------:R-:W1:Y:S01]  /*13600*/  LDC.64 R2, c[0x0][0x398] ;  /* 0x0000e600ff027b82 */ /* 0x000e620000000a00 */
[----:B------:R-:W-:Y:S01]  /*13610*/  F2FP.F16.F32.PACK_AB R27, R27, R52 ;  /* 0x000000341b1b723e */ /* 0x000fe200000000ff */
[----:B------:R-:W2:Y:S01]  /*13620*/  S2R R49, SR_CTAID.X ;  /* 0x0000000000317919 */ /* 0x000ea20000002500 */
[----:B------:R-:W0:Y:S05]  /*13630*/  LDS.128 R16, [R47] ;  /* 0x000000002f107984 */ /* 0x000e2a0000000c00 */
[----:B------:R-:W-:Y:S06]  /*13640*/  BAR.SYNC.DEFER_BLOCKING 0x0 ;  /* 0x0000000000007b1d */ /* 0x000fec0000010000 */
[----:B------:R-:W5:Y:S01]  /*13650*/  LDL.LU R56, [R1+0x70] ;  /* 0x0000700001387983 */ /* 0x000f620000300800 */
[----:B------:R-:W2:Y:S03]  /*13660*/  S2R R52, SR_TID.X ;  /* 0x0000000000347919 */ /* 0x000ea60000002100 */
[----:B------:R-:W5:Y:S04]  /*13670*/  LDL.LU R57, [R1+0x74] ;  /* 0x0000740001397983 */ /* 0x000f680000300800 */
[----:B------:R-:W5:Y:S04]  /*13680*/  LDL.LU R58, [R1+0x130] ;  /* 0x00013000013a7983 */ /* 0x000f680000300800 */
[----:B------:R-:W-:Y:S01]  /*13690*/  STSM.16.M88.4 [R61], R24 ;  /* 0x000000183d007844 */ /* 0x000fe20000000200 */
[----:B------:R-:W-:Y:S06]  /*136a0*/  BAR.SYNC.DEFER_BLOCKING 0x0 ;  /* 0x0000000000007b1d */ /* 0x000fec0000010000 */
[----:B------:R-:W5:Y:S04]  /*136b0*/  LDL.LU R59, [R1+0x134] ;  /* 0x00013400013b7983 */ /* 0x000f680000300800 */
[----:B------:R-:W1:Y:S01]  /*136c0*/  LDS.128 R24, [R47] ;  /* 0x000000002f187984 */ /* 0x000e620000000c00 */
[----:B--2---:R-:W-:-:S03]  /*136d0*/  PRMT R48, R52, 0x6540, R49 ;  /* 0x0000654034307816 */ /* 0x004fc60000000031 */
[----:B0-----:R-:W-:Y:S02]  /*136e0*/  STL [R1+0x730], R5 ;  /* 0x0007300501007387 */ /* 0x001fe40000100800 */
[----:B------:R-:W-:Y:S02]  /*136f0*/  IMAD R52, R48, UR5, RZ ;  /* 0x0000000530347c24 */ /* 0x000fe4000f8e02ff */
[----:B------:R0:W-:Y:S04]  /*13700*/  STL.64 [R1+0x720], R6 ;  /* 0x0007200601007387 */ /* 0x0001e80000100a00 */
[----:B------:R-:W-:Y:S04]  /*13710*/  STL.64 [R1+0x6f0], R16 ;  /* 0x0006f01001007387 */ /* 0x000fe80000100a00 */
[----:B------:R2:W-:Y:S01]  /*13720*/  STL.64 [R1+0x6e0], R18 ;  /* 0x0006e01201007387 */ /* 0x0005e20000100a00 */
[----:B------:R-:W-:Y:S01]  /*13730*/  UIMAD UR4, UR7, UR4, URZ ;  /* 0x00000004070472a4 */ /* 0x000fe2000f8e02ff */
[----:B0-----:R-:W0:Y:S01]  /*13740*/  LDC R6, c[0x0][0x3e8] ;  /* 0x0000fa00ff067b82 */ /* 0x001e220000000800 */
[----:B---3--:R-:W-:-:S02]  /*13750*/  F2FP.F16.F32.PACK_AB R48, R50, R51 ;  /* 0x000000333230723e */ /* 0x008fc400000000ff */
[----:B----4-:R-:W-:Y:S02]  /*13760*/  F2FP.F16.F32.PACK_AB R49, R60, R54 ;  /* 0x000000363c31723e */ /* 0x010fe400000000ff */
[----:B-----5:R-:W-:Y:S02]  /*13770*/  F2FP.F16.F32.PACK_AB R50, R53, R55 ;  /* 0x000000373532723e */ /* 0x020fe400000000ff */
[----:B------:R-:W3:Y:S01]  /*13780*/  LDL.LU R53, [R1+0x90] ;  /* 0x0000900001357983 */ /* 0x000ee20000300800 */
[----:B------:R-:W-:Y:S01]  /*13790*/  F2FP.F16.F32.PACK_AB R51, R46, R0 ;  /* 0x000000002e33723e */ /* 0x000fe200000000ff */
[----:B------:R-:W-:Y:S06]  /*137a0*/  BAR.SYNC.DEFER_BLOCKING 0x0 ;  /* 0x0000000000007b1d */ /* 0x000fec0000010000 */
[----:B------:R-:W4:Y:S04]  /*137b0*/  LDL.LU R46, [R1+0xa4] ;  /* 0x0000a400012e7983 */ /* 0x000f280000300800 */
[----:B------:R-:W4:Y:S04]  /*137c0*/  LDL.LU R47, [R1+0x94] ;  /* 0x00009400012f7983 */ /* 0x000f280000300800 */
[----:B--2---:R-:W2:Y:S04]  /*137d0*/  LDL.LU R18, [R1+0x14c] ;  /* 0x00014c0001127983 */ /* 0x004ea80000300800 */
[----:B------:R-:W2:Y:S04]  /*137e0*/  LDL.LU R54, [R1+0x144] ;  /* 0x0001440001367983 */ /* 0x000ea80000300800 */
[----:B------:R-:W5:Y:S04]  /*137f0*/  LDL.LU R60, [R1+0x150] ;  /* 0x00015000013c7983 */ /* 0x000f680000300800 */
[----:B------:R-:W5:Y:S04]  /*13800*/  LDL.LU R55, [R1+0x148] ;  /* 0x0001480001377983 */ /* 0x000f680000300800 */
[----:B-1----:R-:W-:Y:S04]  /*13810*/  STL.64 [R1+0x6d0], R24 ;  /* 0x0006d01801007387 */ /* 0x002fe80000100a00 */
[----:B------:R1:W-:Y:S04]  /*13820*/  STL.64 [R1+0x6c8], R26 ;  /* 0x0006c81a01007387 */ /* 0x0003e80000100a00 */
[----:B------:R0:W-:Y:S04]  /*13830*/  STSM.16.M88.4 [R61], R48 ;  /* 0x000000303d007844 */ /* 0x0001e80000000200 */
[----:B-1----:R-:W3:Y:S04]  /*13840*/  LDL.LU R27, [R1+0xa0] ;  /* 0x0000a000011b7983 */ /* 0x002ee80000300800 */
[----:B0-----:R-:W2:Y:S04]  /*13850*/  LDL.LU R48, [R1+0x80] ;  /* 0x0000800001307983 */ /* 0x001ea80000300800 */
[----:B------:R-:W3:Y:S04]  /*13860*/  LDL.LU R49, [R1+0x84] ;  /* 0x0000840001317983 */ /* 0x000ee80000300800 */
[----:B------:R-:W3:Y:S04]  /*13870*/  LDL.LU R50, [R1+0x138] ;  /* 0x0001380001327983 */ /* 0x000ee80000300800 */
[----:B------:R-:W4:Y:S01]  /*13880*/  LDL.LU R51, [R1+0x13c] ;  /* 0x00013c0001337983 */ /* 0x000f220000300800 */
[----:B------:R-:W0:Y:S01]  /*13890*/  S2R R26, SR_TID.X ;  /* 0x00000000001a7919 */ /* 0x000e220000002100 */
[----:B------:R-:W-:Y:S01]  /*138a0*/  USHF.L.U32 UR5, UR4, 0x1, URZ ;  /* 0x0000000104057899 */ /* 0x000fe200080006ff */
[----:B------:R-:W-:-:S05]  /*138b0*/  IMAD.SHL.U32 R0, R52, 0x2, RZ ;  /* 0x0000000234007824 */ /* 0x000fca00078e00ff */
[----:B------:R-:W-:Y:S01]  /*138c0*/  IADD3 R0, P2, P3, R0, UR5, R2 ;  /* 0x0000000500007c10 */ /* 0x000fe2000fb5e002 */
[----:B------:R-:W-:Y:S01]  /*138d0*/  IMAD.HI R2, R52, 0x2, RZ ;  /* 0x0000000234027827 */ /* 0x000fe200078e02ff */
[----:B------:R-:W-:-:S06]  /*138e0*/  UIMAD.WIDE UR4, UR4, 0x2, URZ ;  /* 0x00000002040478a5 */ /* 0x000fcc000f8e02ff */
[----:B------:R-:W-:Y:S02]  /*138f0*/  IADD3.X R2, PT, PT, R2, UR5, R3, P2, P3 ;  /* 0x0000000502027c10 */ /* 0x000fe400097e6403 */
[----:B------:R-:W-:-:S03]  /*13900*/  PRMT R5, R11, 0x7632, R5 ;  /* 0x000076320b057816 */ /* 0x000fc60000000005 */
[----:B------:R-:W1:Y:S01]  /*13910*/  LDCU UR4, c[0x0][0x3ec] ;  /* 0x00007d80ff0477ac */ /* 0x000e620008000800 */
[----:B------:R-:W-:Y:S01]  /*13920*/  BAR.SYNC.DEFER_BLOCKING 0x0 ;  /* 0x0000000000007b1d */ /* 0x000fe20000010000 */
[----:B--2---:R-:W-:Y:S02]  /*13930*/  F2FP.F16.F32.PACK_AB R56, R48, R56 ;  /* 0x000000383038723e */ /* 0x004fe400000000ff */
[----:B0-----:R-:W-:Y:S02]  /*13940*/  SHF.R.U32.HI R48, RZ, 0x8, R26 ;  /* 0x00000008ff307819 */ /* 0x001fe4000001161a */
[----:B------:R-:W-:-:S04]  /*13950*/  LOP3.LUT R26, R26, 0x1ff, RZ, 0xc0, !PT ;  /* 0x000001ff1a1a7812 */ /* 0x000fc800078ec0ff */
[----:B------:R-:W-:Y:S02]  /*13960*/  LEA R26, R26, UR6, 0x4 ;  /* 0x000000061a1a7c11 */ /* 0x000fe4000f8e20ff */
[----:B---3--:R-:W-:Y:S02]  /*13970*/  F2FP.F16.F32.PACK_AB R57, R49, R57 ;  /* 0x000000393139723e */ /* 0x008fe400000000ff */
[----:B------:R-:W-:Y:S02]  /*13980*/  F2FP.F16.F32.PACK_AB R58, R50, R58 ;  /* 0x0000003a323a723e */ /* 0x000fe400000000ff */
[----:B----4-:R-:W-:Y:S02]  /*13990*/  F2FP.F16.F32.PACK_AB R59, R51, R59 ;  /* 0x0000003b333b723e */ /* 0x010fe400000000ff */
[----:B------:R-:W-:Y:S02]  /*139a0*/  SGXT.U32 R52, R48, 0x1 ;  /* 0x000000013034781a */ /* 0x000fe40000000000 */
[----:B------:R-:W0:Y:S01]  /*139b0*/  LDS.128 R48, [R26] ;  /* 0x000000001a307984 */ /* 0x000e220000000c00 */
[----:B------:R-:W-:Y:S06]  /*139c0*/  BAR.SYNC.DEFER_BLOCKING 0x0 ;  /* 0x0000000000007b1d */ /* 0x000fec0000010000 */
[----:B------:R2:W-:Y:S02]  /*139d0*/  STSM.16.M88.4 [R61], R56 ;  /* 0x000000383d007844 */ /* 0x0005e40000000200 */
[----:B--2---:R-:W-:Y:S01]  /*139e0*/  IMAD R56, R52, R6, RZ ;  /* 0x0000000634387224 */ /* 0x004fe200078e02ff */
[----:B------:R-:W-:-:S02]  /*139f0*/  F2FP.F16.F32.PACK_AB R52, R27, R53 ;  /* 0x000000351b34723e */ /* 0x000fc400000000ff */
[----:B------:R-:W-:Y:S01]  /*13a00*/  F2FP.F16.F32.PACK_AB R53, R46, R47 ;  /* 0x0000002f2e35723e */ /* 0x000fe200000000ff */
[----:B------:R-:W-:Y:S01]  /*13a10*/  BAR.SYNC.DEFER_BLOCKING 0x0 ;  /* 0x0000000000007b1d */ /* 0x000fe20000010000 */
[----:B------:R-:W-:Y:S01]  /*13a20*/  LEA R46, P2, R56, R0, 0x1 ;  /* 0x00000000382e7211 */ /* 0x000fe200078408ff */
[----:B------:R-:W-:-:S03]  /*13a30*/  IMAD R3, R6, 0x2, R56 ;  /* 0x0000000206037824 */ /* 0x000fc600078e0238 */
[----:B------:R-:W-:Y:S02]  /*13a40*/  LEA.HI.X.SX32 R47, R56, R2, 0x1, P2 ;  /* 0x00000002382f7211 */ /* 0x000fe400010f0eff */
[----:B------:R-:W2:Y:S01]  /*13a50*/  LDS.128 R56, [R26] ;  /* 0x000000001a387984 */ /* 0x000ea20000000c00 */
[----:B------:R-:W-:Y:S02]  /*13a60*/  F2FP.F16.F32.PACK_AB R54, R18, R54 ;  /* 0x000000361236723e */ /* 0x000fe400000000ff */
[----:B-----5:R-:W-:Y:S01]  /*13a70*/  F2FP.F16.F32.PACK_AB R55, R60, R55 ;  /* 0x000000373c37723e */ /* 0x020fe200000000ff */
[----:B------:R-:W-:Y:S06]  /*13a80*/  BAR.SYNC.DEFER_BLOCKING 0x0 ;  /* 0x0000000000007b1d */ /* 0x000fec0000010000 */
[----:B0-----:R-:W-:Y:S04]  /*13a90*/  STL.64 [R1+0x6c0], R48 ;  /* 0x0006c03001007387 */ /* 0x001fe80000100a00 */
[----:B------:R0:W-:Y:S04]  /*13aa0*/  STL.64 [R1+0x6b8], R50 ;  /* 0x0006b83201007387 */ /* 0x0001e80000100a00 */
[----:B0-----:R-:W3:Y:S04]  /*13ab0*/  LDL.LU R51, [R1+0x18] ;  /* 0x0000180001337983 */ /* 0x001ee80000300800 */
[----:B------:R-:W4:Y:S04]  /*13ac0*/  LDL.LU R27, [R1+0x1c] ;  /* 0x00001c00011b7983 */ /* 0x000f280000300800 */
[----:B------:R0:W-:Y:S04]  /*13ad0*/  STSM.16.M88.4 [R61], R52 ;  /* 0x000000343d007844 */ /* 0x0001e80000000200 */
[----:B--2---:R-:W-:Y:S04]  /*13ae0*/  STL.64 [R1+0x6b0], R56 ;  /* 0x0006b03801007387 */ /* 0x004fe80000100a00 */
[----:B------:R2:W-:Y:S04]  /*13af0*/  STL.64 [R1+0x6a8], R58 ;  /* 0x0006a83a01007387 */ /* 0x0005e80000100a00 */
[----:B0-----:R-:W5:Y:S04]  /*13b00*/  LDL.LU R54, [R1+0x10] ;  /* 0x0000100001367983 */ /* 0x001f680000300800 */
[----:B------:R-:W3:Y:S01]  /*13b10*/  LDL.LU R55, [R1+0x14] ;  /* 0x0000140001377983 */ /* 0x000ee20000300800 */
[----:B------:R-:W-:Y:S01]  /*13b20*/  BAR.SYNC.DEFER_BLOCKING 0x0 ;  /* 0x0000000000007b1d */ /* 0x000fe20000010000 */
[----:B------:R-:W-:-:S02]  /*13b30*/  LEA R18, R6, R3, 0x1 ;  /* 0x0000000306127211 */ /* 0x000fc400078e08ff */
[CC--:B------:R-:W-:Y:S02]  /*13b40*/  LEA R60, P2, R3.reuse, R0.reuse, 0x1 ;  /* 0x00000000033c7211 */ /* 0x0c0fe400078408ff */
[----:B------:R-:W-:Y:S02]  /*13b50*/  LEA R52, P3, R18, R0, 0x1 ;  /* 0x0000000012347211 */ /* 0x000fe400078608ff */
[-C--:B------:R-:W-:Y:S01]  /*13b60*/  LEA.HI.X.SX32 R61, R3, R2.reuse, 0x1, P2 ;  /* 0x00000002033d7211 */ /* 0x080fe200010f0eff */
[----:B------:R-:W-:Y:S01]  /*13b70*/  IMAD R3, R6, 0x2, R18 ;  /* 0x0000000206037824 */ /* 0x000fe200078e0212 */
[----:B------:R-:W-:-:S04]  /*13b80*/  LEA.HI.X.SX32 R53, R18, R2, 0x1, P3 ;  /* 0x0000000212357211 */ /* 0x000fc800018f0eff */
[----:B--2---:R-:W-:-:S04]  /*13b90*/  LEA R58, P2, R3, R0, 0x1 ;  /* 0x00000000033a7211 */ /* 0x004fc800078408ff */
[----:B------:R-:W-:Y:S01]  /*13ba0*/  LEA.HI.X.SX32 R59, R3, R2, 0x1, P2 ;  /* 0x00000002033b7211 */ /* 0x000fe200010f0eff */
[----:B-----5:R0:W-:Y:S04]  /*13bb0*/  STG.E.U16 desc[UR8][R46.64], R54 ;  /* 0x000000362e007986 */ /* 0x0201e8000c101508 */
[----:B0-----:R-:W2:Y:S04]  /*13bc0*/  LDL.LU.64 R46, [R1+0x740] ;  /* 0x00074000012e7983 */ /* 0x001ea80000300a00 */
[----:B------:R-:W5:Y:S04]  /*13bd0*/  LDL.LU R49, [R1] ;  /* 0x0000000001317983 */ /* 0x000f680000300800 */
[----:B------:R-:W2:Y:S04]  /*13be0*/  LDL.LU R26, [R1+0x4] ;  /* 0x00000400011a7983 */ /* 0x000ea80000300800 */
[----:B------:R-:W2:Y:S01]  /*13bf0*/  LDL.LU R18, [R1+0x8] ;  /* 0x0000080001127983 */ /* 0x000ea20000300800 */
[----:B----4-:R-:W-:-:S03]  /*13c00*/  PRMT R48, R27, 0x7632, R48 ;  /* 0x000076321b307816 */ /* 0x010fc60000000030 */
[----:B---3--:R-:W-:Y:S04]  /*13c10*/  STG.E.U16 desc[UR8][R60.64], R55 ;  /* 0x000000373c007986 */ /* 0x008fe8000c101508 */
[----:B------:R-:W-:Y:S04]  /*13c20*/  STG.E.U16 desc[UR8][R52.64], R51 ;  /* 0x0000003334007986 */ /* 0x000fe8000c101508 */
[----:B------:R0:W-:Y:S04]  /*13c30*/  STG.E.U16 desc[UR8][R58.64], R27 ;  /* 0x0000001b3a007986 */ /* 0x0001e8000c101508 */
[----:B0-----:R-:W3:Y:S01]  /*13c40*/  LDL.LU R27, [R1+0xc] ;  /* 0x00000c00011b7983 */ /* 0x001ee20000300800 */
[----:B------:R-:W-:Y:S01]  /*13c50*/  IMAD R52, R6, 0x2, R3 ;  /* 0x0000000206347824 */ /* 0x000fe200078e0203 */
[----:B------:R-:W-:-:S04]  /*13c60*/  PRMT R50, R54, 0x7632, R50 ;  /* 0x0000763236327816 */ /* 0x000fc80000000032 */
[----:B------:R-:W-:Y:S02]  /*13c70*/  LEA R60, P2, R52, R0, 0x1 ;  /* 0x00000000343c7211 */ /* 0x000fe400078408ff */
[----:B------:R-:W-:Y:S02]  /*13c80*/  LEA R3, R6, R52, 0x1 ;  /* 0x0000003406037211 */ /* 0x000fe400078e08ff */
[----:B------:R-:W-:Y:S02]  /*13c90*/  LEA.HI.X.SX32 R61, R52, R2, 0x1, P2 ;  /* 0x00000002343d7211 */ /* 0x000fe400010f0eff */
[----:B------:R-:W-:Y:S01]  /*13ca0*/  LEA R54, P2, R3, R0, 0x1 ;  /* 0x0000000003367211 */ /* 0x000fe200078408ff */
[C---:B------:R-:W-:Y:S01]  /*13cb0*/  IMAD R53, R6.reuse, 0x2, R3 ;  /* 0x0000000206357824 */ /* 0x040fe200078e0203 */
[----:B------:R-:W-:Y:S02]  /*13cc0*/  PRMT R57, R55, 0x7632, R57 ;  /* 0x0000763237397816 */ /* 0x000fe40000000039 */
[----:B------:R-:W-:Y:S01]  /*13cd0*/  LEA.HI.X.SX32 R55, R3, R2, 0x1, P2 ;  /* 0x0000000203377211 */ /* 0x000fe200010f0eff */
[----:B------:R-:W-:Y:S01]  /*13ce0*/  IMAD R3, R6, 0x2, R53 ;  /* 0x0000000206037824 */ /* 0x000fe200078e0235 */
[C---:B------:R-:W-:Y:S01]  /*13cf0*/  LEA R52, P2, R53.reuse, R0, 0x1 ;  /* 0x0000000035347211 */ /* 0x040fe200078408ff */
[----:B------:R0:W-:Y:S03]  /*13d00*/  STG.E.U16 desc[UR8][R60.64], R50 ;  /* 0x000000323c007986 */ /* 0x0001e6000c101508 */
[----:B------:R-:W-:Y:S01]  /*13d10*/  LEA.HI.X.SX32 R53, R53, R2, 0x1, P2 ;  /* 0x0000000235357211 */ /* 0x000fe200010f0eff */
[----:B------:R4:W-:Y:S01]  /*13d20*/  STG.E.U16 desc[UR8][R54.64], R57 ;  /* 0x0000003936007986 */ /* 0x0009e2000c101508 */
[----:B------:R-:W-:-:S02]  /*13d30*/  PRMT R56, R51, 0x7632, R56 ;  /* 0x0000763233387816 */ /* 0x000fc40000000038 */
[----:B0-----:R-:W-:Y:S02]  /*13d40*/  LEA R61, R6, R3, 0x1 ;  /* 0x00000003063d7211 */ /* 0x001fe400078e08ff */
[----:B------:R-:W-:-:S03]  /*13d50*/  LEA R50, P2, R3, R0, 0x1 ;  /* 0x0000000003327211 */ /* 0x000fc600078408ff */
[C---:B----4-:R-:W-:Y:S01]  /*13d60*/  IMAD R55, R6.reuse, 0x2, R61 ;  /* 0x0000000206377824 */ /* 0x050fe200078e023d */
[----:B------:R-:W-:Y:S02]  /*13d70*/  LEA.HI.X.SX32 R51, R3, R2, 0x1, P2 ;  /* 0x0000000203337211 */ /* 0x000fe400010f0eff */
[-C--:B------:R-:W-:Y:S01]  /*13d80*/  LEA R60, P2, R61, R0.reuse, 0x1 ;  /* 0x000000003d3c7211 */ /* 0x080fe200078408ff */
[----:B------:R-:W-:Y:S01]  /*13d90*/  IMAD R3, R6, 0x2, R55 ;  /* 0x0000000206037824 */ /* 0x000fe200078e0237 */
[----:B------:R-:W-:Y:S02]  /*13da0*/  LEA R54, P3, R55, R0, 0x1 ;  /* 0x0000000037367211 */ /* 0x000fe400078608ff */
[-C--:B------:R-:W-:Y:S01]  /*13db0*/  LEA.HI.X.SX32 R61, R61, R2.reuse, 0x1, P2 ;  /* 0x000000023d3d7211 */ /* 0x080fe200010f0eff */
[----:B------:R0:W-:Y:S01]  /*13dc0*/  STG.E.U16 desc[UR8][R52.64], R56 ;  /* 0x0000003834007986 */ /* 0x0001e2000c101508 */
[----:B------:R-:W-:-:S03]  /*13dd0*/  LEA.HI.X.SX32 R55, R55, R2, 0x1, P3 ;  /* 0x0000000237377211 */ /* 0x000fc600018f0eff */
[----:B------:R-:W-:Y:S01]  /*13de0*/  STG.E.U16 desc[UR8][R50.64], R48 ;  /* 0x0000003032007986 */ /* 0x000fe2000c101508 */
[----:B0-----:R-:W-:-:S04]  /*13df0*/  LEA R52, P2, R3, R0, 0x1 ;  /* 0x0000000003347211 */ /* 0x001fc800078408ff */
[----:B------:R-:W-:Y:S01]  /*13e00*/  LEA.HI.X.SX32 R53, R3, R2, 0x1, P2 ;  /* 0x0000000203357211 */ /* 0x000fe200010f0eff */
[----:B-----5:R0:W-:Y:S04]  /*13e10*/  STG.E.U16 desc[UR8][R60.64], R49 ;  /* 0x000000313c007986 */ /* 0x0201e8000c101508 */
[----:B--2---:R2:W-:Y:S01]  /*13e20*/  STG.E.U16 desc[UR8][R54.64], R26 ;  /* 0x0000001a36007986 */ /* 0x0045e2000c101508 */
[----:B0-----:R-:W-:-:S03]  /*13e30*/  LEA R60, R6, R3, 0x1 ;  /* 0x00000003063c7211 */ /* 0x001fc600078e08ff */
[----:B------:R0:W-:Y:S02]  /*13e40*/  STG.E.U16 desc[UR8][R52.64], R18 ;  /* 0x0000001234007986 */ /* 0x0001e4000c101508 */
[----:B--2---:R-:W-:-:S04]  /*13e50*/  IMAD R55, R6, 0x2, R60 ;  /* 0x0000000206377824 */ /* 0x004fc800078e023c */
[----:B------:R-:W-:Y:S01]  /*13e60*/  IMAD R3, R6, 0x2, R55 ;  /* 0x0000000206037824 */ /* 0x000fe200078e0237 */
[-C--:B0-----:R-:W-:Y:S02]  /*13e70*/  LEA R52, P2, R60, R0.reuse, 0x1 ;  /* 0x000000003c347211 */ /* 0x081fe400078408ff */
[----:B------:R-:W-:Y:S02]  /*13e80*/  PRMT R24, R18, 0x7632, R24 ;  /* 0x0000763212187816 */ /* 0x000fe40000000018 */
[----:B------:R-:W-:Y:S02]  /*13e90*/  LEA R54, P3, R55, R0, 0x1 ;  /* 0x0000000037367211 */ /* 0x000fe400078608ff */
[----:B------:R-:W-:Y:S02]  /*13ea0*/  LEA.HI.X.SX32 R53, R60, R2, 0x1, P2 ;  /* 0x000000023c357211 */ /* 0x000fe400010f0eff */
[----:B------:R-:W-:Y:S02]  /*13eb0*/  LEA R60, P2, R3, R0, 0x1 ;  /* 0x00000000033c7211 */ /* 0x000fe400078408ff */
[----:B------:R-:W-:-:S02]  /*13ec0*/  LEA R18, R6, R3, 0x1 ;  /* 0x0000000306127211 */ /* 0x000fc400078e08ff */
[----:B------:R-:W-:Y:S02]  /*13ed0*/  PRMT R19, R49, 0x7632, R19 ;  /* 0x0000763231137816 */ /* 0x000fe40000000013 */
[-C--:B------:R-:W-:Y:S02]  /*13ee0*/  LEA.HI.X.SX32 R55, R55, R2.reuse, 0x1, P3 ;  /* 0x0000000237377211 */ /* 0x080fe400018f0eff */
[----:B------:R-:W-:Y:S01]  /*13ef0*/  LEA.HI.X.SX32 R61, R3, R2, 0x1, P2 ;  /* 0x00000002033d7211 */ /* 0x000fe200010f0eff */
[----:B------:R-:W-:Y:S01]  /*13f00*/  IMAD R3, R6, 0x2, R18 ;  /* 0x0000000206037824 */ /* 0x000fe200078e0212 */
[----:B---3--:R0:W-:Y:S04]  /*13f10*/  STG.E.U16 desc[UR8][R52.64], R27 ;  /* 0x0000001b34007986 */ /* 0x0081e8000c101508 */
[----:B------:R2:W-:Y:S01]  /*13f20*/  STG.E.U16 desc[UR8][R54.64], R19 ;  /* 0x0000001336007986 */ /* 0x0005e2000c101508 */
[----:B------:R-:W-:-:S02]  /*13f30*/  PRMT R25, R26, 0x7632, R25 ;  /* 0x000076321a197816 */ /* 0x000fc40000000019 */
[----:B0-----:R-:W-:Y:S01]  /*13f40*/  LEA R52, P2, R18, R0, 0x1 ;  /* 0x0000000012347211 */ /* 0x001fe200078408ff */
[----:B--2---:R-:W-:-:S03]  /*13f50*/  IMAD R54, R6, 0x2, R3 ;  /* 0x0000000206367824 */ /* 0x004fc600078e0203 */
[----:B------:R-:W-:Y:S02]  /*13f60*/  LEA.HI.X.SX32 R53, R18, R2, 0x1, P2 ;  /* 0x0000000212357211 */ /* 0x000fe400010f0eff */
[C---:B------:R-:W-:Y:S02]  /*13f70*/  LEA R18, P2, R3.reuse, R0, 0x1 ;  /* 0x0000000003127211 */ /* 0x040fe400078408ff */
[----:B------:R-:W-:Y:S01]  /*13f80*/  LEA R55, R6, R54, 0x1 ;  /* 0x0000003606377211 */ /* 0x000fe200078e08ff */
[----:B------:R0:W-:Y:S01]  /*13f90*/  STG.E.U16 desc[UR8][R60.64], R25 ;  /* 0x000000193c007986 */ /* 0x0001e2000c101508 */
[----:B------:R-:W-:-:S03]  /*13fa0*/  LEA.HI.X.SX32 R19, R3, R2, 0x1, P2 ;  /* 0x0000000203137211 */ /* 0x000fc600010f0eff */
[----:B------:R-:W-:Y:S01]  /*13fb0*/  IMAD R3, R6, 0x2, R55 ;  /* 0x0000000206037824 */ /* 0x000fe200078e0237 */
[----:B------:R2:W-:Y:S01]  /*13fc0*/  STG.E.U16 desc[UR8][R52.64], R24 ;  /* 0x0000001834007986 */ /* 0x0005e2000c101508 */
[----:B0-----:R-:W-:-:S04]  /*13fd0*/  LEA R60, P2, R54, R0, 0x1 ;  /* 0x00000000363c7211 */ /* 0x001fc800078408ff */
[----:B------:R-:W-:Y:S02]  /*13fe0*/  LEA.HI.X.SX32 R61, R54, R2, 0x1, P2 ;  /* 0x00000002363d7211 */ /* 0x000fe400010f0eff */
[-C--:B--2---:R-:W-:Y:S02]  /*13ff0*/  LEA R52, P3, R55, R0.reuse, 0x1 ;  /* 0x0000000037347211 */ /* 0x084fe400078608ff */
[----:B------:R-:W-:Y:S02]  /*14000*/  LEA R54, P2, R3, R0, 0x1 ;  /* 0x0000000003367211 */ /* 0x000fe400078408ff */
[----:B------:R-:W-:Y:S02]  /*14010*/  PRMT R17, R27, 0x7632, R17 ;  /* 0x000076321b117816 */ /* 0x000fe40000000011 */
[-C--:B------:R-:W-:Y:S02]  /*14020*/  LEA.HI.X.SX32 R53, R55, R2.reuse, 0x1, P3 ;  /* 0x0000000237357211 */ /* 0x080fe400018f0eff */
[----:B------:R-:W-:Y:S01]  /*14030*/  LEA.HI.X.SX32 R55, R3, R2, 0x1, P2 ;  /* 0x0000000203377211 */ /* 0x000fe200010f0eff */
[C---:B------:R-:W-:Y:S01]  /*14040*/  IMAD R3, R6.reuse, 0x2, R3 ;  /* 0x0000000206037824 */ /* 0x040fe200078e0203 */
[----:B------:R-:W-:Y:S04]  /*14050*/  STG.E.U16 desc[UR8][R18.64], R17 ;  /* 0x0000001112007986 */ /* 0x000fe8000c101508 */
[----:B------:R0:W-:Y:S04]  /*14060*/  STG.E.U16 desc[UR8][R60.64], R44 ;  /* 0x0000002c3c007986 */ /* 0x0001e8000c101508 */
[----:B------:R2:W-:Y:S04]  /*14070*/  STG.E.U16 desc[UR8][R52.64], R45 ;  /* 0x0000002d34007986 */ /* 0x0005e8000c101508 */
[----:B------:R3:W-:Y:S01]  /*14080*/  STG.E.U16 desc[UR8][R54.64], R46 ;  /* 0x0000002e36007986 */ /* 0x0007e2000c101508 */
[----:B0-----:R-:W-:-:S02]  /*14090*/  LEA R60, R6, R3, 0x1 ;  /* 0x00000003063c7211 */ /* 0x001fc400078e08ff */
[----:B--2---:R-:W-:-:S03]  /*140a0*/  LEA R52, P2, R3, R0, 0x1 ;  /* 0x0000000003347211 */ /* 0x004fc600078408ff */
[----:B---3--:R-:W-:Y:S01]  /*140b0*/  IMAD R55, R6, 0x2, R60 ;  /* 0x0000000206377824 */ /* 0x008fe200078e023c */
[----:B------:R-:W-:Y:S02]  /*140c0*/  LEA.HI.X.SX32 R53, R3, R2, 0x1, P2 ;  /* 0x0000000203357211 */ /* 0x000fe400010f0eff */
[----:B------:R-:W-:Y:S01]  /*140d0*/  PRMT R54, R44, 0x7632, R54 ;  /* 0x000076322c367816 */ /* 0x000fe20000000036 */
[----:B------:R-:W-:Y:S01]  /*140e0*/  IMAD R3, R6, 0x2, R55 ;  /* 0x0000000206037824 */ /* 0x000fe200078e0237 */
[----:B------:R-:W-:Y:S02]  /*140f0*/  PRMT R16, R46, 0x7632, R16 ;  /* 0x000076322e107816 */ /* 0x000fe40000000010 */
[-C--:B------:R-:W-:Y:S02]  /*14100*/  LEA R44, P3, R60, R0.reuse, 0x1 ;  /* 0x000000003c2c7211 */ /* 0x080fe400078608ff */
[----:B------:R-:W-:Y:S01]  /*14110*/  LEA R46, P2, R55, R0, 0x1 ;  /* 0x00000000372e7211 */ /* 0x000fe200078408ff */
[----:B------:R0:W-:Y:S01]  /*14120*/  STG.E.U16 desc[UR8][R52.64], R47 ;  /* 0x0000002f34007986 */ /* 0x0001e2000c101508 */
[----:B------:R-:W-:-:S02]  /*14130*/  PRMT R61, R45, 0x7632, R61 ;  /* 0x000076322d3d7816 */ /* 0x000fc4000000003d */
[----:B------:R-:W-:Y:S02]  /*14140*/  PRMT R7, R47, 0x7632, R7 ;  /* 0x000076322f077816 */ /* 0x000fe40000000007 */
[-C--:B------:R-:W-:Y:S02]  /*14150*/  LEA.HI.X.SX32 R45, R60, R2.reuse, 0x1, P3 ;  /* 0x000000023c2d7211 */ /* 0x080fe400018f0eff */
[----:B0-----:R-:W-:Y:S02]  /*14160*/  LEA.HI.X.SX32 R47, R55, R2, 0x1, P2 ;  /* 0x00000002372f7211 */ /* 0x001fe400010f0eff */
[----:B------:R-:W-:Y:S01]  /*14170*/  LEA R55, R6, R3, 0x1 ;  /* 0x0000000306377211 */ /* 0x000fe200078e08ff */
[----:B------:R0:W-:Y:S01]  /*14180*/  STG.E.U16 desc[UR8][R44.64], R54 ;  /* 0x000000362c007986 */ /* 0x0001e2000c101508 */
[----:B------:R-:W-:-:S04]  /*14190*/  LEA R52, P2, R3, R0, 0x1 ;  /* 0x0000000003347211 */ /* 0x000fc800078408ff */
[----:B------:R-:W-:Y:S01]  /*141a0*/  LEA.HI.X.SX32 R53, R3, R2, 0x1, P2 ;  /* 0x0000000203357211 */ /* 0x000fe200010f0eff */
[----:B0-----:R-:W-:Y:S01]  /*141b0*/  IMAD R54, R6, 0x2, R55 ;  /* 0x0000000206367824 */ /* 0x001fe200078e0237 */
[----:B------:R-:W-:-:S03]  /*141c0*/  LEA R44, P2, R55, R0, 0x1 ;  /* 0x00000000372c7211 */ /* 0x000fc600078408ff */
[----:B------:R-:W-:Y:S01]  /*141d0*/  IMAD R3, R6, 0x2, R54 ;  /* 0x0000000206037824 */ /* 0x000fe200078e0236 */
[----:B------:R0:W-:Y:S01]  /*141e0*/  STG.E.U16 desc[UR8][R46.64], R61 ;  /* 0x0000003d2e007986 */ /* 0x0001e2000c101508 */
[----:B------:R-:W-:-:S03]  /*141f0*/  LEA.HI.X.SX32 R45, R55, R2, 0x1, P2 ;  /* 0x00000002372d7211 */ /* 0x000fc600010f0eff */
[----:B------:R-:W-:Y:S01]  /*14200*/  LEA R60, R6, R3, 0x1 ;  /* 0x00000003063c7211 */ /* 0x000fe200078e08ff */
[----:B------:R2:W-:Y:S01]  /*14210*/  STG.E.U16 desc[UR8][R52.64], R16 ;  /* 0x0000001034007986 */ /* 0x0005e2000c101508 */
[----:B0-----:R-:W-:-:S04]  /*14220*/  LEA R46, P2, R54, R0, 0x1 ;  /* 0x00000000362e7211 */ /* 0x001fc800078408ff */
[----:B------:R-:W-:Y:S02]  /*14230*/  LEA.HI.X.SX32 R47, R54, R2, 0x1, P2 ;  /* 0x00000002362f7211 */ /* 0x000fe400010f0eff */
[CC--:B--2---:R-:W-:Y:S02]  /*14240*/  LEA R52, P3, R3.reuse, R0.reuse, 0x1 ;  /* 0x0000000003347211 */ /* 0x0c4fe400078608ff */
[C---:B------:R-:W-:Y:S02]  /*14250*/  LEA R54, P2, R60.reuse, R0, 0x1 ;  /* 0x000000003c367211 */ /* 0x040fe400078408ff */
[-C--:B------:R-:W-:Y:S02]  /*14260*/  LEA.HI.X.SX32 R53, R3, R2.reuse, 0x1, P3 ;  /* 0x0000000203357211 */ /* 0x080fe400018f0eff */
[----:B------:R-:W-:Y:S01]  /*14270*/  LEA.HI.X.SX32 R55, R60, R2, 0x1, P2 ;  /* 0x000000023c377211 */ /* 0x000fe200010f0eff */
[C---:B------:R-:W-:Y:S01]  /*14280*/  IMAD R60, R6.reuse, 0x2, R60 ;  /* 0x00000002063c7824 */ /* 0x040fe200078e023c */
[----:B------:R0:W-:Y:S04]  /*14290*/  STG.E.U16 desc[UR8][R44.64], R7 ;  /* 0x000000072c007986 */ /* 0x0001e8000c101508 */
[----:B------:R-:W-:Y:S04]  /*142a0*/  STG.E.U16 desc[UR8][R46.64], R40 ;  /* 0x000000282e007986 */ /* 0x000fe8000c101508 */
[----:B------:R2:W-:Y:S01]  /*142b0*/  STG.E.U16 desc[UR8][R52.64], R41 ;  /* 0x0000002934007986 */ /* 0x0005e2000c101508 */
[----:B0-----:R-:W-:Y:S01]  /*142c0*/  IMAD R45, R6, 0x2, R60 ;  /* 0x00000002062d7824 */ /* 0x001fe200078e023c */
[----:B--2---:R-:W-:-:S02]  /*142d0*/  PRMT R53, R40, 0x7632, R53 ;  /* 0x0000763228357816 */ /* 0x004fc40000000035 */
[C---:B------:R-:W-:Y:S02]  /*142e0*/  LEA R40, P2, R60.reuse, R0, 0x1 ;  /* 0x000000003c287211 */ /* 0x040fe400078408ff */
[----:B------:R-:W-:Y:S02]  /*142f0*/  PRMT R52, R41, 0x7632, R52 ;  /* 0x0000763229347816 */ /* 0x000fe40000000034 */
[----:B------:R-:W-:Y:S02]  /*14300*/  LEA.HI.X.SX32 R41, R60, R2, 0x1, P2 ;  /* 0x000000023c297211 */ /* 0x000fe400010f0eff */
[----:B------:R-:W0:Y:S01]  /*14310*/  LDC R60, c[0x0][0x3e8] ;  /* 0x0000fa00ff3c7b82 */ /* 0x000e220000000800 */
[----:B------:R-:W-:Y:S01]  /*14320*/  LEA R47, R6, R45, 0x1 ;  /* 0x0000002d062f7211 */ /* 0x000fe200078e08ff */
[----:B------:R0:W-:Y:S01]  /*14330*/  STG.E.U16 desc[UR8][R54.64], R42 ;  /* 0x0000002a36007986 */ /* 0x0001e2000c101508 */
[----:B------:R-:W-:Y:S02]  /*14340*/  LEA R44, P3, R45, R0, 0x1 ;  /* 0x000000002d2c7211 */ /* 0x000fe400078608ff */
[----:B------:R-:W-:Y:S01]  /*14350*/  PRMT R3, R43, 0x7632, R3 ;  /* 0x000076322b037816 */ /* 0x000fe20000000003 */
[----:B------:R2:W-:Y:S01]  /*14360*/  STG.E.U16 desc[UR8][R40.64], R43 ;  /* 0x0000002b28007986 */ /* 0x0005e2000c101508 */
[----:B------:R-:W-:-:S02]  /*14370*/  LEA.HI.X.SX32 R45, R45, R2, 0x1, P3 ;  /* 0x000000022d2d7211 */ /* 0x000fc400018f0eff */
[----:B------:R-:W-:-:S03]  /*14380*/  LEA R46, P2, R47, R0, 0x1 ;  /* 0x000000002f2e7211 */ /* 0x000fc600078408ff */
[----:B------:R3:W-:Y:S01]  /*14390*/  STG.E.U16 desc[UR8][R44.64], R53 ;  /* 0x000000352c007986 */ /* 0x0007e2000c101508 */
[----:B0-----:R-:W-:Y:S01]  /*143a0*/  IMAD R54, R60, 0x2, R47 ;  /* 0x000000023c367824 */ /* 0x001fe200078e022f */
[----:B------:R-:W-:-:S03]  /*143b0*/  LEA.HI.X.SX32 R47, R47, R2, 0x1, P2 ;  /* 0x000000022f2f7211 */ /* 0x000fc600010f0eff */
[----:B--2---:R-:W-:Y:S01]  /*143c0*/  IMAD R43, R60, 0x2, R54 ;  /* 0x000000023c2b7824 */ /* 0x004fe200078e0236 */
[----:B------:R-:W-:-:S04]  /*143d0*/  LEA R40, P2, R54, R0, 0x1 ;  /* 0x0000000036287211 */ /* 0x000fc800078408ff */
[----:B---3--:R-:W-:Y:S01]  /*143e0*/  LEA R53, R60, R43, 0x1 ;  /* 0x0000002b3c357211 */ /* 0x008fe200078e08ff */
[----:B------:R0:W-:Y:S01]  /*143f0*/  STG.E.U16 desc[UR8][R46.64], R52 ;  /* 0x000000342e007986 */ /* 0x0001e2000c101508 */
[----:B------:R-:W-:Y:S02]  /*14400*/  LEA.HI.X.SX32 R41, R54, R2, 0x1, P2 ;  /* 0x0000000236297211 */ /* 0x000fe400010f0eff */
[C---:B------:R-:W-:Y:S02]  /*14410*/  LEA R44, P2, R43.reuse, R0, 0x1 ;  /* 0x000000002b2c7211 */ /* 0x040fe400078408ff */
[----:B------:R-:W-:Y:S02]  /*14420*/  PRMT R42, R42, 0x7632, R42 ;  /* 0x000076322a2a7816 */ /* 0x000fe4000000002a */
[----:B------:R-:W-:Y:S01]  /*14430*/  LEA.HI.X.SX32 R45, R43, R2, 0x1, P2 ;  /* 0x000000022b2d7211 */ /* 0x000fe200010f0eff */
[----:B0-----:R-:W-:Y:S01]  /*14440*/  IMAD R52, R60, 0x2, R53 ;  /* 0x000000023c347824 */ /* 0x001fe200078e0235 */
[----:B------:R-:W-:-:S03]  /*14450*/  LEA R46, P2, R53, R0, 0x1 ;  /* 0x00000000352e7211 */ /* 0x000fc600078408ff */
[----:B------:R-:W-:Y:S01]  /*14460*/  IMAD R54, R60, 0x2, R52 ;  /* 0x000000023c367824 */ /* 0x000fe200078e0234 */
[----:B------:R0:W-:Y:S01]  /*14470*/  STG.E.U16 desc[UR8][R40.64], R42 ;  /* 0x0000002a28007986 */ /* 0x0001e2000c101508 */
[----:B------:R-:W-:-:S03]  /*14480*/  LEA.HI.X.SX32 R47, R53, R2, 0x1, P2 ;  /* 0x00000002352f7211 */ /* 0x000fc600010f0eff */
[----:B------:R2:W-:Y:S01]  /*14490*/  STG.E.U16 desc[UR8][R44.64], R3 ;  /* 0x000000032c007986 */ /* 0x0005e2000c101508 */
[-C--:B0-----:R-:W-:Y:S02]  /*144a0*/  LEA R42, P2, R54, R0.reuse, 0x1 ;  /* 0x00000000362a7211 */ /* 0x081fe400078408ff */
[----:B------:R-:W-:Y:S02]  /*144b0*/  LEA R40, P3, R52, R0, 0x1 ;  /* 0x0000000034287211 */ /* 0x000fe400078608ff */
[----:B------:R-:W-:Y:S02]  /*144c0*/  LEA.HI.X.SX32 R43, R54, R2, 0x1, P2 ;  /* 0x00000002362b7211 */ /* 0x000fe400010f0eff */
[----:B------:R-:W-:Y:S02]  /*144d0*/  LEA R54, R60, R54, 0x1 ;  /* 0x000000363c367211 */ /* 0x000fe400078e08ff */
[----:B------:R-:W-:Y:S01]  /*144e0*/  LEA.HI.X.SX32 R41, R52, R2, 0x1, P3 ;  /* 0x0000000234297211 */ /* 0x000fe200018f0eff */
[----:B------:R0:W-:Y:S01]  /*144f0*/  STG.E.U16 desc[UR8][R46.64], R36 ;  /* 0x000000242e007986 */ /* 0x0001e2000c101508 */
[----:B--2---:R-:W-:-:S03]  /*14500*/  PRMT R45, R36, 0x7632, R45 ;  /* 0x00007632242d7816 */ /* 0x004fc6000000002d */
[----:B------:R2:W-:Y:S04]  /*14510*/  STG.E.U16 desc[UR8][R40.64], R37 ;  /* 0x0000002528007986 */ /* 0x0005e8000c101508 */
[----:B------:R3:W-:Y:S01]  /*14520*/  STG.E.U16 desc[UR8][R42.64], R38 ;  /* 0x000000262a007986 */ /* 0x0007e2000c101508 */
[----:B0-----:R-:W-:Y:S01]  /*14530*/  IMAD R36, R60, 0x2, R54 ;  /* 0x000000023c247824 */ /* 0x001fe200078e0236 */
[----:B------:R-:W-:-:S03]  /*14540*/  PRMT R46, R37, 0x7632, R46 ;  /* 0x00007632252e7816 */ /* 0x000fc6000000002e */
[----:B--2---:R-:W-:Y:S01]  /*14550*/  IMAD R37, R60, 0x2, R36 ;  /* 0x000000023c257824 */ /* 0x004fe200078e0224 */
[-C--:B---3--:R-:W-:Y:S02]  /*14560*/  LEA R42, P2, R54, R0.reuse, 0x1 ;  /* 0x00000000362a7211 */ /* 0x088fe400078408ff */
[----:B------:R-:W-:Y:S02]  /*14570*/  LEA R40, P3, R36, R0, 0x1 ;  /* 0x0000000024287211 */ /* 0x000fe400078608ff */
[-C--:B------:R-:W-:Y:S02]  /*14580*/  LEA.HI.X.SX32 R43, R54, R2.reuse, 0x1, P2 ;  /* 0x00000002362b7211 */ /* 0x080fe400010f0eff */
[----:B------:R-:W-:Y:S02]  /*14590*/  LEA R47, R60, R37, 0x1 ;  /* 0x000000253c2f7211 */ /* 0x000fe400078e08ff */
[----:B------:R-:W-:Y:S01]  /*145a0*/  LEA.HI.X.SX32 R41, R36, R2, 0x1, P3 ;  /* 0x0000000224297211 */ /* 0x000fe200018f0eff */
[----:B------:R0:W-:Y:S01]  /*145b0*/  STG.E.U16 desc[UR8][R42.64], R39 ;  /* 0x000000272a007986 */ /* 0x0001e2000c101508 */
[----:B------:R-:W-:-:S02]  /*145c0*/  LEA R36, P2, R37, R0, 0x1 ;  /* 0x0000000025247211 */ /* 0x000fc400078408ff */
[----:B------:R-:W-:Y:S01]  /*145d0*/  PRMT R44, R38, 0x7632, R44 ;  /* 0x00007632262c7816 */ /* 0x000fe2000000002c */
[----:B------:R2:W-:Y:S01]  /*145e0*/  STG.E.U16 desc[UR8][R40.64], R45 ;  /* 0x0000002d28007986 */ /* 0x0005e2000c101508 */
[----:B------:R-:W-:Y:S02]  /*145f0*/  LEA.HI.X.SX32 R37, R37, R2, 0x1, P2 ;  /* 0x0000000225257211 */ /* 0x000fe400010f0eff */
[----:B------:R-:W-:Y:S01]  /*14600*/  LEA R38, P2, R47, R0, 0x1 ;  /* 0x000000002f267211 */ /* 0x000fe200078408ff */
[----:B0-----:R-:W-:Y:S01]  /*14610*/  IMAD R42, R60, 0x2, R47 ;  /* 0x000000023c2a7824 */ /* 0x001fe200078e022f */
[----:B------:R-:W-:-:S03]  /*14620*/  PRMT R3, R39, 0x7632, R3 ;  /* 0x0000763227037816 */ /* 0x000fc60000000003 */
[C---:B--2---:R-:W-:Y:S01]  /*14630*/  IMAD R45, R60.reuse, 0x2, R42 ;  /* 0x000000023c2d7824 */ /* 0x044fe200078e022a */
[----:B------:R-:W-:Y:S01]  /*14640*/  LEA.HI.X.SX32 R39, R47, R2, 0x1, P2 ;  /* 0x000000022f277211 */ /* 0x000fe200010f0eff */
[----:B------:R0:W-:Y:S03]  /*14650*/  STG.E.U16 desc[UR8][R36.64], R46 ;  /* 0x0000002e24007986 */ /* 0x0001e6000c101508 */
[----:B------:R-:W-:Y:S01]  /*14660*/  LEA R43, R60, R45, 0x1 ;  /* 0x0000002d3c2b7211 */ /* 0x000fe200078e08ff */
[----:B------:R2:W-:Y:S01]  /*14670*/  STG.E.U16 desc[UR8][R38.64], R44 ;  /* 0x0000002c26007986 */ /* 0x0005e2000c101508 */
[----:B------:R-:W-:-:S04]  /*14680*/  LEA R40, P2, R42, R0, 0x1 ;  /* 0x000000002a287211 */ /* 0x000fc800078408ff */
[----:B------:R-:W-:Y:S02]  /*14690*/  LEA.HI.X.SX32 R41, R42, R2, 0x1, P2 ;  /* 0x000000022a297211 */ /* 0x000fe400010f0eff */
[----:B0-----:R-:W-:Y:S01]  /*146a0*/  LEA R36, P3, R45, R0, 0x1 ;  /* 0x000000002d247211 */ /* 0x001fe200078608ff */
[----:B--2---:R-:W-:-:S03]  /*146b0*/  IMAD R44, R60, 0x2, R43 ;  /* 0x000000023c2c7824 */ /* 0x004fc600078e022b */
[----:B------:R-:W-:Y:S02]  /*146c0*/  LEA.HI.X.SX32 R37, R45, R2, 0x1, P3 ;  /* 0x000000022d257211 */ /* 0x000fe400018f0eff */
[CC--:B------:R-:W-:Y:S01]  /*146d0*/  LEA R38, P2, R43.reuse, R0.reuse, 0x1 ;  /* 0x000000002b267211 */ /* 0x0c0fe200078408ff */
[----:B------:R-:W-:Y:S01]  /*146e0*/  IMAD R47, R60, 0x2, R44 ;  /* 0x000000023c2f7824 */ /* 0x000fe200078e022c */
[C---:B------:R-:W-:Y:S02]  /*146f0*/  LEA R42, P3, R44.reuse, R0, 0x1 ;  /* 0x000000002c2a7211 */ /* 0x040fe400078608ff */
[-C--:B------:R-:W-:Y:S02]  /*14700*/  LEA.HI.X.SX32 R39, R43, R2.reuse, 0x1, P2 ;  /* 0x000000022b277211 */ /* 0x080fe400010f0eff */
[----:B------:R-:W-:Y:S01]  /*14710*/  LEA.HI.X.SX32 R43, R44, R2, 0x1, P3 ;  /* 0x000000022c2b7211 */ /* 0x000fe200018f0eff */
[----:B------:R-:W-:Y:S01]  /*14720*/  STG.E.U16 desc[UR8][R40.64], R3 ;  /* 0x0000000328007986 */ /* 0x000fe2000c101508 */
[----:B------:R-:W-:-:S03]  /*14730*/  LEA R45, R60, R47, 0x1 ;  /* 0x0000002f3c2d7211 */ /* 0x000fc600078e08ff */
[----:B------:R0:W-:Y:S04]  /*14740*/  STG.E.U16 desc[UR8][R36.64], R32 ;  /* 0x0000002024007986 */ /* 0x0001e8000c101508 */
[----:B------:R-:W-:Y:S04]  /*14750*/  STG.E.U16 desc[UR8][R38.64], R33 ;  /* 0x0000002126007986 */ /* 0x000fe8000c101508 */
[----:B------:R2:W-:Y:S01]  /*14760*/  STG.E.U16 desc[UR8][R42.64], R34 ;  /* 0x000000222a007986 */ /* 0x0005e2000c101508 */
[----:B0-----:R-:W-:Y:S02]  /*14770*/  LEA R36, P2, R47, R0, 0x1 ;  /* 0x000000002f247211 */ /* 0x001fe400078408ff */
[----:B------:R-:W-:-:S02]  /*14780*/  PRMT R41, R32, 0x7632, R41 ;  /* 0x0000763220297816 */ /* 0x000fc40000000029 */
[----:B------:R-:W-:Y:S01]  /*14790*/  LEA.HI.X.SX32 R37, R47, R2, 0x1, P2 ;  /* 0x000000022f257211 */ /* 0x000fe200010f0eff */
[----:B--2---:R-:W-:Y:S01]  /*147a0*/  IMAD R42, R60, 0x2, R45 ;  /* 0x000000023c2a7824 */ /* 0x004fe200078e022d */
[----:B------:R-:W-:-:S03]  /*147b0*/  LEA R32, P2, R45, R0, 0x1 ;  /* 0x000000002d207211 */ /* 0x000fc600078408ff */
[----:B------:R-:W-:Y:S01]  /*147c0*/  IMAD R40, R60, 0x2, R42 ;  /* 0x000000023c287824 */ /* 0x000fe200078e022a */
[----:B------:R-:W-:Y:S02]  /*147d0*/  PRMT R39, R33, 0x7632, R39 ;  /* 0x0000763221277816 */ /* 0x000fe40000000027 */
[----:B------:R-:W-:Y:S02]  /*147e0*/  PRMT R38, R34, 0x7632, R38 ;  /* 0x0000763222267816 */ /* 0x000fe40000000026 */
[----:B------:R-:W-:Y:S02]  /*147f0*/  LEA.HI.X.SX32 R33, R45, R2, 0x1, P2 ;  /* 0x000000022d217211 */ /* 0x000fe400010f0eff */
[----:B------:R-:W-:Y:S02]  /*14800*/  LEA R34, P2, R42, R0, 0x1 ;  /* 0x000000002a227211 */ /* 0x000fe400078408ff */
[----:B------:R-:W-:Y:S01]  /*14810*/  LEA R43, R60, R40, 0x1 ;  /* 0x000000283c2b7211 */ /* 0x000fe200078e08ff */
[----:B------:R0:W-:Y:S01]  /*14820*/  STG.E.U16 desc[UR8][R36.64], R35 ;  /* 0x0000002324007986 */ /* 0x0001e2000c101508 */
[----:B------:R-:W-:-:S03]  /*14830*/  PRMT R3, R35, 0x7632, R3 ;  /* 0x0000763223037816 */ /* 0x000fc60000000003 */
[----:B------:R2:W-:Y:S01]  /*14840*/  STG.E.U16 desc[UR8][R32.64], R41 ;  /* 0x0000002920007986 */ /* 0x0005e2000c101508 */
[----:B------:R-:W-:Y:S01]  /*14850*/  IMAD R45, R60, 0x2, R43 ;  /* 0x000000023c2d7824 */ /* 0x000fe200078e022b */
[----:B0-----:R-:W-:Y:S02]  /*14860*/  LEA.HI.X.SX32 R35, R42, R2, 0x1, P2 ;  /* 0x000000022a237211 */ /* 0x001fe400010f0eff */
[CC--:B--2---:R-:W-:Y:S02]  /*14870*/  LEA R32, P2, R43.reuse, R0.reuse, 0x1 ;  /* 0x000000002b207211 */ /* 0x0c4fe400078408ff */
[----:B------:R-:W-:Y:S02]  /*14880*/  LEA R36, P3, R40, R0, 0x1 ;  /* 0x0000000028247211 */ /* 0x000fe400078608ff */
[-C--:B------:R-:W-:Y:S01]  /*14890*/  LEA.HI.X.SX32 R33, R43, R2.reuse, 0x1, P2 ;  /* 0x000000022b217211 */ /* 0x080fe200010f0eff */
[----:B------:R-:W-:Y:S01]  /*148a0*/  IMAD R43, R60, 0x2, R45 ;  /* 0x000000023c2b7824 */ /* 0x000fe200078e022d */
[----:B------:R-:W-:Y:S01]  /*148b0*/  LEA.HI.X.SX32 R37, R40, R2, 0x1, P3 ;  /* 0x0000000228257211 */ /* 0x000fe200018f0eff */
[----:B------:R0:W-:Y:S03]  /*148c0*/  STG.E.U16 desc[UR8][R34.64], R39 ;  /* 0x0000002722007986 */ /* 0x0001e6000c101508 */
[C---:B------:R-:W-:Y:S01]  /*148d0*/  LEA R47, R60.reuse, R43, 0x1 ;  /* 0x0000002b3c2f7211 */ /* 0x040fe200078e08ff */
[----:B------:R2:W-:Y:S04]  /*148e0*/  STG.E.U16 desc[UR8][R36.64], R38 ;  /* 0x0000002624007986 */ /* 0x0005e8000c101508 */
[----:B------:R3:W-:Y:S01]  /*148f0*/  STG.E.U16 desc[UR8][R32.64], R3 ;  /* 0x0000000320007986 */ /* 0x0007e2000c101508 */
[----:B0-----:R-:W-:Y:S01]  /*14900*/  LEA R34, P2, R45, R0, 0x1 ;  /* 0x000000002d227211 */ /* 0x001fe200078408ff */
[----:B--2---:R-:W-:-:S03]  /*14910*/  IMAD R38, R60, 0x2, R47 ;  /* 0x000000023c267824 */ /* 0x004fc600078e022f */
[----:B------:R-:W-:Y:S01]  /*14920*/  LEA.HI.X.SX32 R35, R45, R2, 0x1, P2 ;  /* 0x000000022d237211 */ /* 0x000fe200010f0eff */
[----:B---3--:R-:W-:Y:S01]  /*14930*/  IMAD R3, R60, 0x2, R38 ;  /* 0x000000023c037824 */ /* 0x008fe200078e0226 */
[----:B------:R-:W-:-:S03]  /*14940*/  LEA R36, P2, R43, R0, 0x1 ;  /* 0x000000002b247211 */ /* 0x000fc600078408ff */
[----:B------:R0:W-:Y:S01]  /*14950*/  STG.E.U16 desc[UR8][R34.64], R28 ;  /* 0x0000001c22007986 */ /* 0x0001e2000c101508 */
[----:B------:R-:W-:Y:S02]  /*14960*/  LEA R32, P3, R47, R0, 0x1 ;  /* 0x000000002f207211 */ /* 0x000fe400078608ff */
[-C--:B------:R-:W-:Y:S02]  /*14970*/  LEA.HI.X.SX32 R37, R43, R2.reuse, 0x1, P2 ;  /* 0x000000022b257211 */ /* 0x080fe400010f0eff */
[----:B------:R-:W-:Y:S02]  /*14980*/  LEA.HI.X.SX32 R33, R47, R2, 0x1, P3 ;  /* 0x000000022f217211 */ /* 0x000fe400018f0eff */
[C---:B0-----:R-:W-:Y:S01]  /*14990*/  LEA R35, R60.reuse, R3, 0x1 ;  /* 0x000000033c237211 */ /* 0x041fe200078e08ff */
[----:B------:R-:W-:Y:S04]  /*149a0*/  STG.E.U16 desc[UR8][R36.64], R29 ;  /* 0x0000001d24007986 */ /* 0x000fe8000c101508 */
[C---:B------:R-:W-:Y:S01]  /*149b0*/  IMAD R42, R60.reuse, 0x2, R35 ;  /* 0x000000023c2a7824 */ /* 0x040fe200078e0223 */
[----:B------:R0:W-:Y:S03]  /*149c0*/  STG.E.U16 desc[UR8][R32.64], R30 ;  /* 0x0000001e20007986 */ /* 0x0001e6000c101508 */
[----:B------:R-:W-:Y:S01]  /*149d0*/  IMAD R40, R60, 0x2, R42 ;  /* 0x000000023c287824 */ /* 0x000fe200078e022a */
[----:B------:R-:W-:-:S02]  /*149e0*/  PRMT R43, R29, 0x7632, R43 ;  /* 0x000076321d2b7816 */ /* 0x000fc4000000002b */
[----:B0-----:R-:W-:Y:S02]  /*149f0*/  LEA R32, P2, R38, R0, 0x1 ;  /* 0x0000000026207211 */ /* 0x001fe400078408ff */
[----:B------:R-:W-:Y:S02]  /*14a00*/  PRMT R30, R28, 0x7632, R30 ;  /* 0x000076321c1e7816 */ /* 0x000fe4000000001e */
[----:B------:R-:W-:Y:S02]  /*14a10*/  LEA.HI.X.SX32 R33, R38, R2, 0x1, P2 ;  /* 0x0000000226217211 */ /* 0x000fe400010f0eff */
[C---:B------:R-:W-:Y:S02]  /*14a20*/  LEA R28, P2, R3.reuse, R0, 0x1 ;  /* 0x00000000031c7211 */ /* 0x040fe400078408ff */
[----:B------:R-:W-:Y:S02]  /*14a30*/  LEA R41, R60, R40, 0x1 ;  /* 0x000000283c297211 */ /* 0x000fe400078e08ff */
[----:B------:R-:W-:-:S03]  /*14a40*/  LEA.HI.X.SX32 R29, R3, R2, 0x1, P2 ;  /* 0x00000002031d7211 */ /* 0x000fc600010f0eff */
[----:B------:R-:W-:-:S04]  /*14a50*/  IMAD R3, R60, 0x2, R41 ;  /* 0x000000023c037824 */ /* 0x000fc800078e0229 */
[----:B------:R-:W-:Y:S01]  /*14a60*/  IMAD R37, R60, 0x2, R3 ;  /* 0x000000023c257824 */ /* 0x000fe200078e0203 */
[----:B------:R0:W-:Y:S01]  /*14a70*/  STG.E.U16 desc[UR8][R32.64], R31 ;  /* 0x0000001f20007986 */ /* 0x0001e2000c101508 */
[----:B------:R-:W-:-:S03]  /*14a80*/  LEA R34, P2, R35, R0, 0x1 ;  /* 0x0000000023227211 */ /* 0x000fc600078408ff */
[----:B------:R-:W-:Y:S01]  /*14a90*/  LEA R38, R60, R37, 0x1 ;  /* 0x000000253c267211 */ /* 0x000fe200078e08ff */
[----:B------:R2:W-:Y:S01]  /*14aa0*/  STG.E.U16 desc[UR8][R28.64], R30 ;  /* 0x0000001e1c007986 */ /* 0x0005e2000c101508 */
[----:B------:R-:W-:Y:S02]  /*14ab0*/  LEA.HI.X.SX32 R35, R35, R2, 0x1, P2 ;  /* 0x0000000223237211 */ /* 0x000fe400010f0eff */
[----:B------:R-:W-:Y:S02]  /*14ac0*/  PRMT R39, R30, 0x7632, R39 ;  /* 0x000076321e277816 */ /* 0x000fe40000000027 */
[----:B0-----:R-:W-:Y:S01]  /*14ad0*/  LEA R32, P3, R42, R0, 0x1 ;  /* 0x000000002a207211 */ /* 0x001fe200078608ff */
[----:B--2---:R-:W-:-:S03]  /*14ae0*/  IMAD R28, R60, 0x2, R38 ;  /* 0x000000023c1c7824 */ /* 0x004fc600078e0226 */
[----:B------:R-:W-:Y:S01]  /*14af0*/  LEA.HI.X.SX32 R33, R42, R2, 0x1, P3 ;  /* 0x000000022a217211 */ /* 0x000fe200018f0eff */
[----:B------:R-:W-:Y:S01]  /*14b00*/  IMAD R29, R60, 0x2, R28 ;  /* 0x000000023c1d7824 */ /* 0x000fe200078e021c */
[----:B------:R-:W-:Y:S01]  /*14b10*/  STG.E.U16 desc[UR8][R34.64], R43 ;  /* 0x0000002b22007986 */ /* 0x000fe2000c101508 */
[----:B------:R-:W-:-:S03]  /*14b20*/  LEA R30, P2, R40, R0, 0x1 ;  /* 0x00000000281e7211 */ /* 0x000fc600078408ff */
[----:B------:R0:W-:Y:S01]  /*14b30*/  STG.E.U16 desc[UR8][R32.64], R39 ;  /* 0x0000002720007986 */ /* 0x0001e2000c101508 */
[----:B------:R-:W-:Y:S02]  /*14b40*/  PRMT R36, R31, 0x7632, R36 ;  /* 0x000076321f247816 */ /* 0x000fe40000000024 */
[----:B------:R-:W-:Y:S02]  /*14b50*/  LEA.HI.X.SX32 R31, R40, R2, 0x1, P2 ;  /* 0x00000002281f7211 */ /* 0x000fe400010f0eff */
[C---:B------:R-:W-:Y:S02]  /*14b60*/  LEA R40, P2, R41.reuse, R0, 0x1 ;  /* 0x0000000029287211 */ /* 0x040fe400078408ff */
[----:B0-----:R-:W-:Y:S01]  /*14b70*/  LEA R39, R60, R29, 0x1 ;  /* 0x0000001d3c277211 */ /* 0x001fe200078e08ff */
[----:B------:R0:W-:Y:S01]  /*14b80*/  STG.E.U16 desc[UR8][R30.64], R36 ;  /* 0x000000241e007986 */ /* 0x0001e2000c101508 */
[----:B------:R-:W-:-:S03]  /*14b90*/  LEA.HI.X.SX32 R41, R41, R2, 0x1, P2 ;  /* 0x0000000229297211 */ /* 0x000fc600010f0eff */
[----:B------:R-:W-:Y:S01]  /*14ba0*/  IMAD R32, R60, 0x2, R39 ;  /* 0x000000023c207824 */ /* 0x000fe200078e0227 */
[----:B------:R-:W-:-:S03]  /*14bb0*/  LEA R34, P2, R3, R0, 0x1 ;  /* 0x0000000003227211 */ /* 0x000fc600078408ff */
[C---:B0-----:R-:W-:Y:S01]  /*14bc0*/  IMAD R36, R60.reuse, 0x2, R32 ;  /* 0x000000023c247824 */ /* 0x041fe200078e0220 */
[----:B------:R-:W-:Y:S02]  /*14bd0*/  LEA.HI.X.SX32 R35, R3, R2, 0x1, P2 ;  /* 0x0000000203237211 */ /* 0x000fe400010f0eff */
[C---:B------:R-:W-:Y:S02]  /*14be0*/  LEA R30, P3, R37.reuse, R0, 0x1 ;  /* 0x00000000251e7211 */ /* 0x040fe400078608ff */
[C---:B------:R-:W-:Y:S02]  /*14bf0*/  LEA R3, R60.reuse, R36, 0x1 ;  /* 0x000000243c037211 */ /* 0x040fe400078e08ff */
[----:B------:R-:W-:Y:S01]  /*14c00*/  LEA.HI.X.SX32 R31, R37, R2, 0x1, P3 ;  /* 0x00000002251f7211 */ /* 0x000fe200018f0eff */
[----:B------:R-:W-:Y:S02]  /*14c10*/  STG.E.U16 desc[UR8][R40.64], R12 ;  /* 0x0000000c28007986 */ /* 0x000fe4000c101508 */
[----:B------:R-:W-:-:S02]  /*14c20*/  IMAD R37, R60, 0x2, R3 ;  /* 0x000000023c257824 */ /* 0x000fc400078e0203 */
[----:B------:R0:W-:Y:S02]  /*14c30*/  STG.E.U16 desc[UR8][R34.64], R13 ;  /* 0x0000000d22007986 */ /* 0x0001e4000c101508 */
[----:B------:R-:W-:Y:S01]  /*14c40*/  IMAD R33, R60, 0x2, R37 ;  /* 0x000000023c217824 */ /* 0x000fe200078e0225 */
[----:B------:R-:W-:Y:S01]  /*14c50*/  PRMT R42, R12, 0x7632, R42 ;  /* 0x000076320c2a7816 */ /* 0x000fe2000000002a */
[----:B------:R2:W-:Y:S01]  /*14c60*/  STG.E.U16 desc[UR8][R30.64], R14 ;  /* 0x0000000e1e007986 */ /* 0x0005e2000c101508 */
[----:B0-----:R-:W-:-:S04]  /*14c70*/  LEA R34, P2, R38, R0, 0x1 ;  /* 0x0000000026227211 */ /* 0x001fc800078408ff */
[----:B------:R-:W-:Y:S02]  /*14c80*/  LEA.HI.X.SX32 R35, R38, R2, 0x1, P2 ;  /* 0x0000000226237211 */ /* 0x000fe400010f0eff */
[----:B------:R-:W-:Y:S02]  /*14c90*/  LEA R12, P2, R28, R0, 0x1 ;  /* 0x000000001c0c7211 */ /* 0x000fe400078408ff */
[----:B--2---:R-:W-:Y:S02]  /*14ca0*/  LEA R30, R60, R33, 0x1 ;  /* 0x000000213c1e7211 */ /* 0x004fe400078e08ff */
[----:B------:R-:W-:Y:S02]  /*14cb0*/  PRMT R41, R13, 0x7632, R41 ;  /* 0x000076320d297816 */ /* 0x000fe40000000029 */
[----:B------:R-:W-:Y:S01]  /*14cc0*/  LEA.HI.X.SX32 R13, R28, R2, 0x1, P2 ;  /* 0x000000021c0d7211 */ /* 0x000fe200010f0eff */
[C---:B------:R-:W-:Y:S01]  /*14cd0*/  IMAD R28, R60.reuse, 0x2, R30 ;  /* 0x000000023c1c7824 */ /* 0x040fe200078e021e */
[----:B------:R0:W-:Y:S03]  /*14ce0*/  STG.E.U16 desc[UR8][R34.64], R15 ;  /* 0x0000000f22007986 */ /* 0x0001e6000c101508 */
[----:B------:R-:W-:Y:S01]  /*14cf0*/  IMAD R31, R60, 0x2, R28 ;  /* 0x000000023c1f7824 */ /* 0x000fe200078e021c */
[----:B------:R-:W-:-:S02]  /*14d00*/  PRMT R38, R14, 0x7632, R38 ;  /* 0x000076320e267816 */ /* 0x000fc40000000026 */
[-C--:B------:R-:W-:Y:S02]  /*14d10*/  LEA R14, P3, R39, R0.reuse, 0x1 ;  /* 0x00000000270e7211 */ /* 0x080fe400078608ff */
[----:B0-----:R-:W-:-:S04]  /*14d20*/  LEA R34, P2, R29, R0, 0x1 ;  /* 0x000000001d227211 */ /* 0x001fc800078408ff */
[-C--:B------:R-:W-:Y:S02]  /*14d30*/  LEA.HI.X.SX32 R35, R29, R2.reuse, 0x1, P2 ;  /* 0x000000021d237211 */ /* 0x080fe400010f0eff */
[C---:B------:R-:W-:Y:S01]  /*14d40*/  LEA R29, R60.reuse, R31, 0x1 ;  /* 0x0000001f3c1d7211 */ /* 0x040fe200078e08ff */
[----:B------:R0:W-:Y:S01]  /*14d50*/  STG.E.U16 desc[UR8][R12.64], R42 ;  /* 0x0000002a0c007986 */ /* 0x0001e2000c101508 */
[----:B------:R-:W-:Y:S02]  /*14d60*/  PRMT R40, R15, 0x7632, R40 ;  /* 0x000076320f287816 */ /* 0x000fe40000000028 */
[----:B------:R-:W-:Y:S01]  /*14d70*/  LEA.HI.X.SX32 R15, R39, R2, 0x1, P3 ;  /* 0x00000002270f7211 */ /* 0x000fe200018f0eff */
[----:B------:R-:W-:Y:S01]  /*14d80*/  IMAD R39, R60, 0x2, R29 ;  /* 0x000000023c277824 */ /* 0x000fe200078e021d */
[----:B0-----:R-:W-:-:S04]  /*14d90*/  LEA R12, P2, R32, R0, 0x1 ;  /* 0x00000000200c7211 */ /* 0x001fc800078408ff */
[----:B------:R-:W-:Y:S01]  /*14da0*/  LEA.HI.X.SX32 R13, R32, R2, 0x1, P2 ;  /* 0x00000002200d7211 */ /* 0x000fe200010f0eff */
[----:B------:R-:W-:Y:S01]  /*14db0*/  IMAD R32, R60, 0x2, R39 ;  /* 0x000000023c207824 */ /* 0x000fe200078e0227 */
[----:B------:R0:W-:Y:S04]  /*14dc0*/  STG.E.U16 desc[UR8][R34.64], R41 ;  /* 0x0000002922007986 */ /* 0x0001e8000c101508 */
[----:B------:R2:W-:Y:S01]  /*14dd0*/  STG.E.U16 desc[UR8][R14.64], R38 ;  /* 0x000000260e007986 */ /* 0x0005e2000c101508 */
[----:B0-----:R-:W-:Y:S02]  /*14de0*/  LEA R34, P2, R36, R0, 0x1 ;  /* 0x0000000024227211 */ /* 0x001fe400078408ff */
[----:B--2---:R-:W-:Y:S02]  /*14df0*/  LEA R38, R60, R32, 0x1 ;  /* 0x000000203c267211 */ /* 0x004fe400078e08ff */
[----:B------:R-:W-:-:S02]  /*14e00*/  LEA.HI.X.SX32 R35, R36, R2, 0x1, P2 ;  /* 0x0000000224237211 */ /* 0x000fc400010f0eff */
[C---:B------:R-:W-:Y:S01]  /*14e10*/  LEA R14, P2, R3.reuse, R0, 0x1 ;  /* 0x00000000030e7211 */ /* 0x040fe200078408ff */
[C---:B------:R-:W-:Y:S01]  /*14e20*/  IMAD R36, R60.reuse, 0x2, R38 ;  /* 0x000000023c247824 */ /* 0x040fe200078e0226 */
[----:B------:R0:W-:Y:S02]  /*14e30*/  STG.E.U16 desc[UR8][R12.64], R40 ;  /* 0x000000280c007986 */ /* 0x0001e4000c101508 */
[----:B------:R-:W-:Y:S01]  /*14e40*/  LEA.HI.X.SX32 R15, R3, R2, 0x1, P2 ;  /* 0x00000002030f7211 */ /* 0x000fe200010f0eff */
[----:B------:R-:W-:Y:S01]  /*14e50*/  IMAD R3, R60, 0x2, R36 ;  /* 0x000000023c037824 */ /* 0x000fe200078e0224 */
[----:B0-----:R-:W-:-:S04]  /*14e60*/  LEA R12, P3, R37, R0, 0x1 ;  /* 0x00000000250c7211 */ /* 0x001fc800078608ff */
[----:B------:R-:W-:Y:S02]  /*14e70*/  LEA.HI.X.SX32 R13, R37, R2, 0x1, P3 ;  /* 0x00000002250d7211 */ /* 0x000fe400018f0eff */
[----:B------:R-:W-:Y:S01]  /*14e80*/  LEA R37, R60, R3, 0x1 ;  /* 0x000000033c257211 */ /* 0x000fe200078e08ff */
[----:B------:R0:W-:Y:S01]  /*14e90*/  STG.E.U16 desc[UR8][R34.64], R20 ;  /* 0x0000001422007986 */ /* 0x0001e2000c101508 */
[----:B------:R-:W-:-:S03]  /*14ea0*/  PRMT R43, R20, 0x7632, R43 ;  /* 0x00007632142b7816 */ /* 0x000fc6000000002b */
[----:B------:R-:W-:-:S04]  /*14eb0*/  IMAD R41, R60, 0x2, R37 ;  /* 0x000000023c297824 */ /* 0x000fc800078e0225 */
[----:B0-----:R-:W-:-:S05]  /*14ec0*/  IMAD R20, R60, 0x2, R41 ;  /* 0x000000023c147824 */ /* 0x001fca00078e0229 */
[----:B------:R-:W-:Y:S01]  /*14ed0*/  LEA R35, R60, R20, 0x1 ;  /* 0x000000143c237211 */ /* 0x000fe200078e08ff */
[----:B------:R0:W-:Y:S01]  /*14ee0*/  STG.E.U16 desc[UR8][R14.64], R21 ;  /* 0x000000150e007986 */ /* 0x0001e2000c101508 */
[----:B------:R-:W-:-:S03]  /*14ef0*/  PRMT R42, R21, 0x7632, R42 ;  /* 0x00007632152a7816 */ /* 0x000fc6000000002a */
[C---:B------:R-:W-:Y:S01]  /*14f00*/  IMAD R40, R60.reuse, 0x2, R35 ;  /* 0x000000023c287824 */ /* 0x040fe200078e0223 */
[----:B------:R2:W-:Y:S03]  /*14f10*/  STG.E.U16 desc[UR8][R12.64], R22 ;  /* 0x000000160c007986 */ /* 0x0005e6000c101508 */
[----:B0-----:R-:W-:Y:S01]  /*14f20*/  IMAD R21, R60, 0x2, R40 ;  /* 0x000000023c157824 */ /* 0x001fe200078e0228 */
[----:B--2---:R-:W-:-:S04]  /*14f30*/  LEA R12, P2, R33, R0, 0x1 ;  /* 0x00000000210c7211 */ /* 0x004fc800078408ff */
[----:B------:R-:W-:Y:S02]  /*14f40*/  LEA.HI.X.SX32 R13, R33, R2, 0x1, P2 ;  /* 0x00000002210d7211 */ /* 0x000fe400010f0eff */
[----:B------:R-:W-:Y:S02]  /*14f50*/  LEA R14, P2, R30, R0, 0x1 ;  /* 0x000000001e0e7211 */ /* 0x000fe400078408ff */
[----:B------:R-:W-:Y:S01]  /*14f60*/  LEA R34, R60, R21, 0x1 ;  /* 0x000000153c227211 */ /* 0x000fe200078e08ff */
[----:B------:R0:W-:Y:S01]  /*14f70*/  STG.E.U16 desc[UR8][R12.64], R23 ;  /* 0x000000170c007986 */ /* 0x0001e2000c101508 */
[----:B------:R-:W-:Y:S02]  /*14f80*/  LEA.HI.X.SX32 R15, R30, R2, 0x1, P2 ;  /* 0x000000021e0f7211 */ /* 0x000fe400010f0eff */
[----:B------:R-:W-:Y:S02]  /*14f90*/  PRMT R33, R22, 0x7632, R33 ;  /* 0x0000763216217816 */ /* 0x000fe40000000021 */
[----:B------:R-:W-:-:S02]  /*14fa0*/  PRMT R22, R23, 0x7632, R22 ;  /* 0x0000763217167816 */ /* 0x000fc40000000016 */
[CC--:B------:R-:W-:Y:S02]  /*14fb0*/  LEA R30, P3, R31.reuse, R0.reuse, 0x1 ;  /* 0x000000001f1e7211 */ /* 0x0c0fe400078608ff */
[----:B0-----:R-:W-:Y:S01]  /*14fc0*/  LEA R12, P2, R28, R0, 0x1 ;  /* 0x000000001c0c7211 */ /* 0x001fe200078408ff */
[----:B------:R-:W-:Y:S01]  /*14fd0*/  IMAD R23, R60, 0x2, R34 ;  /* 0x000000023c177824 */ /* 0x000fe200078e0222 */
[----:B------:R0:W-:Y:S01]  /*14fe0*/  STG.E.U16 desc[UR8][R14.64], R43 ;  /* 0x0000002b0e007986 */ /* 0x0001e2000c101508 */
[-C--:B------:R-:W-:Y:S02]  /*14ff0*/  LEA.HI.X.SX32 R31, R31, R2.reuse, 0x1, P3 ;  /* 0x000000021f1f7211 */ /* 0x080fe400018f0eff */
[----:B------:R-:W-:Y:S02]  /*15000*/  LEA.HI.X.SX32 R13, R28, R2, 0x1, P2 ;  /* 0x000000021c0d7211 */ /* 0x000fe400010f0eff */
[----:B------:R-:W-:-:S03]  /*15010*/  LEA R28, P2, R29, R0, 0x1 ;  /* 0x000000001d1c7211 */ /* 0x000fc600078408ff */
[----:B------:R2:W-:Y:S01]  /*15020*/  STG.E.U16 desc[UR8][R12.64], R42 ;  /* 0x0000002a0c007986 */ /* 0x0005e2000c101508 */
[----:B------:R-:W-:Y:S01]  /*15030*/  LEA.HI.X.SX32 R29, R29, R2, 0x1, P2 ;  /* 0x000000021d1d7211 */ /* 0x000fe200010f0eff */
[C---:B0-----:R-:W-:Y:S02]  /*15040*/  IMAD R15, R60.reuse, 0x2, R23 ;  /* 0x000000023c0f7824 */ /* 0x041fe400078e0217 */
[----:B------:R0:W-:Y:S01]  /*15050*/  STG.E.U16 desc[UR8][R30.64], R33 ;  /* 0x000000211e007986 */ /* 0x0001e2000c101508 */
[C---:B--2---:R-:W-:Y:S02]  /*15060*/  LEA R12, P2, R39.reuse, R0, 0x1 ;  /* 0x00000000270c7211 */ /* 0x044fe400078408ff */
[----:B0-----:R-:W-:Y:S02]  /*15070*/  LEA R33, R60, R15, 0x1 ;  /* 0x0000000f3c217211 */ /* 0x001fe400078e08ff */
[----:B------:R-:W-:Y:S02]  /*15080*/  LEA.HI.X.SX32 R13, R39, R2, 0x1, P2 ;  /* 0x00000002270d7211 */ /* 0x000fe400010f0eff */
[----:B------:R-:W-:Y:S01]  /*15090*/  LEA R30, P2, R32, R0, 0x1 ;  /* 0x00000000201e7211 */ /* 0x000fe200078408ff */
[----:B------:R-:W-:-:S03]  /*150a0*/  IMAD R14, R60, 0x2, R33 ;  /* 0x000000023c0e7824 */ /* 0x000fc600078e0221 */
[----:B------:R-:W-:Y:S01]  /*150b0*/  LEA.HI.X.SX32 R31, R32, R2, 0x1, P2 ;  /* 0x00000002201f7211 */ /* 0x000fe200010f0eff */
[----:B------:R-:W-:Y:S01]  /*150c0*/  IMAD R32, R60, 0x2, R14 ;  /* 0x000000023c207824 */ /* 0x000fe200078e020e */
[----:B------:R0:W-:Y:S04]  /*150d0*/  STG.E.U16 desc[UR8][R28.64], R22 ;  /* 0x000000161c007986 */ /* 0x0001e8000c101508 */
[----:B------:R2:W-:Y:S04]  /*150e0*/  STG.E.U16 desc[UR8][R12.64], R8 ;  /* 0x000000080c007986 */ /* 0x0005e8000c101508 */
[----:B------:R3:W-:Y:S01]  /*150f0*/  STG.E.U16 desc[UR8][R30.64], R9 ;  /* 0x000000091e007986 */ /* 0x0007e2000c101508 */
[----:B0-----:R-:W-:-:S02]  /*15100*/  LEA R28, P3, R38, R0, 0x1 ;  /* 0x00000000261c7211 */ /* 0x001fc400078608ff */
[----:B--2---:R-:W-:Y:S02]  /*15110*/  LEA R13, R60, R32, 0x1 ;  /* 0x000000203c0d7211 */ /* 0x004fe400078e08ff */
[----:B------:R-:W-:-:S03]  /*15120*/  LEA.HI.X.SX32 R29, R38, R2, 0x1, P3 ;  /* 0x00000002261d7211 */ /* 0x000fc600018f0eff */
[----:B------:R-:W-:Y:S01]  /*15130*/  IMAD R12, R60, 0x2, R13 ;  /* 0x000000023c0c7824 */ /* 0x000fe200078e020d */
[----:B------:R-:W-:-:S03]  /*15140*/  LEA R38, P2, R36, R0, 0x1 ;  /* 0x0000000024267211 */ /* 0x000fc600078408ff */
[----:B---3--:R-:W-:Y:S01]  /*15150*/  IMAD R30, R60, 0x2, R12 ;  /* 0x000000023c1e7824 */ /* 0x008fe200078e020c */
[----:B------:R0:W-:Y:S01]  /*15160*/  STG.E.U16 desc[UR8][R28.64], R10 ;  /* 0x0000000a1c007986 */ /* 0x0001e2000c101508 */
[----:B------:R-:W-:Y:S02]  /*15170*/  PRMT R42, R10, 0x7632, R42 ;  /* 0x000076320a2a7816 */ /* 0x000fe4000000002a */
[----:B------:R-:W-:Y:S02]  /*15180*/  LEA.HI.X.SX32 R39, R36, R2, 0x1, P2 ;  /* 0x0000000224277211 */ /* 0x000fe400010f0eff */
[----:B0-----:R-:W-:Y:S02]  /*15190*/  LEA R10, R60, R30, 0x1 ;  /* 0x0000001e3c0a7211 */ /* 0x001fe400078e08ff */
[----:B------:R-:W-:-:S03]  /*151a0*/  LEA R28, P2, R3, R0, 0x1 ;  /* 0x00000000031c7211 */ /* 0x000fc600078408ff */
[C---:B------:R-:W-:Y:S01]  /*151b0*/  IMAD R31, R60.reuse, 0x2, R10 ;  /* 0x000000023c1f7824 */ /* 0x040fe200078e020a */
[----:B------:R-:W-:Y:S01]  /*151c0*/  LEA.HI.X.SX32 R29, R3, R2, 0x1, P2 ;  /* 0x00000002031d7211 */ /* 0x000fe200010f0eff */
[----:B------:R0:W-:Y:S01]  /*151d0*/  STG.E.U16 desc[UR8][R38.64], R11 ;  /* 0x0000000b26007986 */ /* 0x0001e2000c101508 */
[CC--:B------:R-:W-:Y:S01]  /*151e0*/  LEA R36, P2, R37.reuse, R0.reuse, 0x1 ;  /* 0x0000000025247211 */ /* 0x0c0fe200078408ff */
[----:B------:R-:W-:Y:S01]  /*151f0*/  IMAD R3, R60, 0x2, R31 ;  /* 0x000000023c037824 */ /* 0x000fe200078e021f */
[----:B------:R-:W-:Y:S02]  /*15200*/  LEA R6, P4, R40, R0, 0x1 ;  /* 0x0000000028067211 */ /* 0x000fe400078808ff */
[----:B------:R-:W-:Y:S02]  /*15210*/  LEA.HI.X.SX32 R37, R37, R2, 0x1, P2 ;  /* 0x0000000225257211 */ /* 0x000fe400010f0eff */
[----:B------:R-:W-:Y:S02]  /*15220*/  PRMT R22, R8, 0x7632, R22 ;  /* 0x0000763208167816 */ /* 0x000fe40000000016 */
[----:B0-----:R-:W-:-:S02]  /*15230*/  LEA R38, P3, R41, R0, 0x1 ;  /* 0x0000000029267211 */ /* 0x001fc400078608ff */
[----:B------:R-:W-:Y:S02]  /*15240*/  LEA R18, P2, R20, R0, 0x1 ;  /* 0x0000000014127211 */ /* 0x000fe400078408ff */
[----:B------:R-:W-:Y:S02]  /*15250*/  LEA.HI.X.SX32 R39, R41, R2, 0x1, P3 ;  /* 0x0000000229277211 */ /* 0x000fe400018f0eff */
[----:B------:R-:W-:Y:S02]  /*15260*/  LEA R8, R60, R3, 0x1 ;  /* 0x000000033c087211 */ /* 0x000fe400078e08ff */
[----:B------:R-:W-:Y:S02]  /*15270*/  LEA R16, P3, R35, R0, 0x1 ;  /* 0x0000000023107211 */ /* 0x000fe400078608ff */
[----:B------:R-:W-:Y:S01]  /*15280*/  LEA.HI.X.SX32 R7, R40, R2, 0x1, P4 ;  /* 0x0000000228077211 */ /* 0x000fe200020f0eff */
[----:B------:R0:W-:Y:S01]  /*15290*/  STG.E.U16 desc[UR8][R28.64], R22 ;  /* 0x000000161c007986 */ /* 0x0001e2000c101508 */
[----:B------:R-:W-:-:S02]  /*152a0*/  PRMT R9, R9, 0x7632, R9 ;  /* 0x0000763209097816 */ /* 0x000fc40000000009 */
[-C--:B------:R-:W-:Y:S02]  /*152b0*/  LEA.HI.X.SX32 R19, R20, R2.reuse, 0x1, P2 ;  /* 0x0000000214137211 */ /* 0x080fe400010f0eff */
[----:B------:R-:W-:Y:S01]  /*152c0*/  LEA.HI.X.SX32 R17, R35, R2, 0x1, P3 ;  /* 0x0000000223117211 */ /* 0x000fe200018f0eff */
[----:B------:R-:W-:Y:S01]  /*152d0*/  STL.64 [R1+0x728], R6 ;  /* 0x0007280601007387 */ /* 0x000fe20000100a00 */
[C---:B------:R-:W-:Y:S01]  /*152e0*/  LEA R24, P2, R21.reuse, R0, 0x1 ;  /* 0x0000000015187211 */ /* 0x040fe200078408ff */
[----:B0-----:R-:W-:Y:S02]  /*152f0*/  IMAD R29, R60, 0x2, R8 ;  /* 0x000000023c1d7824 */ /* 0x001fe400078e0208 */
[----:B------:R0:W-:Y:S04]  /*15300*/  STG.E.U16 desc[UR8][R36.64], R9 ;  /* 0x0000000924007986 */ /* 0x0001e8000c101508 */
[----:B------:R2:W-:Y:S01]  /*15310*/  STL.64 [R1+0xe8], R18 ;  /* 0x0000e81201007387 */ /* 0x0005e20000100a00 */
[----:B------:R-:W-:-:S03]  /*15320*/  LEA.HI.X.SX32 R25, R21, R2, 0x1, P2 ;  /* 0x0000000215197211 */ /* 0x000fc600010f0eff */
[----:B------:R3:W-:Y:S01]  /*15330*/  STL.64 [R1+0xe0], R16 ;  /* 0x0000e01001007387 */ /* 0x0007e20000100a00 */
[----:B0-----:R-:W-:Y:S01]  /*15340*/  IMAD R9, R60, 0x2, R29 ;  /* 0x000000023c097824 */ /* 0x001fe200078e021d */
[CC--:B--2---:R-:W-:Y:S02]  /*15350*/  LEA R18, P3, R34.reuse, R0.reuse, 0x1 ;  /* 0x0000000022127211 */ /* 0x0c4fe400078608ff */
[C---:B---3--:R-:W-:Y:S02]  /*15360*/  LEA R16, P4, R23.reuse, R0, 0x1 ;  /* 0x0000000017107211 */ /* 0x048fe400078808ff */
[-C--:B------:R-:W-:Y:S02]  /*15370*/  LEA.HI.X.SX32 R19, R34, R2.reuse, 0x1, P3 ;  /* 0x0000000222137211 */ /* 0x080fe400018f0eff */
[C---:B------:R-:W-:Y:S02]  /*15380*/  LEA R22, R60.reuse, R9, 0x1 ;  /* 0x000000093c167211 */ /* 0x040fe400078e08ff */
[----:B------:R-:W-:Y:S01]  /*15390*/  LEA.HI.X.SX32 R17, R23, R2, 0x1, P4 ;  /* 0x0000000217117211 */ /* 0x000fe200020f0eff */
[----:B------:R-:W-:Y:S02]  /*153a0*/  STL.64 [R1+0xd0], R24 ;  /* 0x0000d01801007387 */ /* 0x000fe40000100a00 */
[----:B------:R-:W-:-:S02]  /*153b0*/  IMAD R28, R60, 0x2, R22 ;  /* 0x000000023c1c7824 */ /* 0x000fc400078e0216 */
[----:B------:R0:W-:Y:S04]  /*153c0*/  STL.64 [R1+0xc8], R18 ;  /* 0x0000c81201007387 */ /* 0x0001e80000100a00 */
[----:B------:R2:W-:Y:S01]  /*153d0*/  STL.64 [R1+0xc0], R16 ;  /* 0x0000c01001007387 */ /* 0x0005e20000100a00 */
[----:B------:R-:W-:Y:S01]  /*153e0*/  IMAD R20, R60, 0x2, R28 ;  /* 0x000000023c147824 */ /* 0x000fe200078e021c */
[-C--:B------:R-:W-:Y:S02]  /*153f0*/  LEA R6, P3, R33, R0.reuse, 0x1 ;  /* 0x0000000021067211 */ /* 0x080fe400078608ff */
[-C--:B0-----:R-:W-:Y:S02]  /*15400*/  LEA R18, P2, R15, R0.reuse, 0x1 ;  /* 0x000000000f127211 */ /* 0x081fe400078408ff */
[----:B--2---:R-:W-:-:S02]  /*15410*/  LEA R16, P4, R14, R0, 0x1 ;  /* 0x000000000e107211 */ /* 0x004fc400078808ff */
[-C--:B------:R-:W-:Y:S02]  /*15420*/  LEA.HI.X.SX32 R19, R15, R2.reuse, 0x1, P2 ;  /* 0x000000020f137211 */ /* 0x080fe400010f0eff */
[----:B------:R-:W-:Y:S02]  /*15430*/  LEA.HI.X.SX32 R17, R14, R2, 0x1, P4 ;  /* 0x000000020e117211 */ /* 0x000fe400020f0eff */
[----:B------:R-:W-:Y:S02]  /*15440*/  LEA R21, R60, R20, 0x1 ;  /* 0x000000143c157211 */ /* 0x000fe400078e08ff */
[----:B------:R-:W-:Y:S01]  /*15450*/  LEA.HI.X.SX32 R7, R33, R2, 0x1, P3 ;  /* 0x0000000221077211 */ /* 0x000fe200018f0eff */
[----:B------:R-:W-:Y:S01]  /*15460*/  STL.64 [R1+0x6f8], R16 ;  /* 0x0006f81001007387 */ /* 0x000fe20000100a00 */
[----:B------:R-:W-:-:S03]  /*15470*/  LEA R24, P2, R32, R0, 0x1 ;  /* 0x0000000020187211 */ /* 0x000fc600078408ff */
[----:B------:R0:W-:Y:S01]  /*15480*/  STL.64 [R1+0xb8], R18 ;  /* 0x0000b81201007387 */ /* 0x0001e20000100a00 */
[----:B------:R-:W-:-:S03]  /*15490*/  IMAD R23, R60, 0x2, R21 ;  /* 0x000000023c177824 */ /* 0x000fc600078e0215 */
[----:B------:R2:W-:Y:S01]  /*154a0*/  STL.64 [R1+0xb0], R6 ;  /* 0x0000b00601007387 */ /* 0x0005e20000100a00 */
[----:B------:R-:W-:Y:S01]  /*154b0*/  LEA.HI.X.SX32 R25, R32, R2, 0x1, P2 ;  /* 0x0000000220197211 */ /* 0x000fe200010f0eff */
[----:B------:R-:W-:Y:S01]  /*154c0*/  IMAD R15, R60, 0x2, R23 ;  /* 0x000000023c0f7824 */ /* 0x000fe200078e0217 */
[CC--:B0-----:R-:W-:Y:S02]  /*154d0*/  LEA R18, P3, R13.reuse, R0.reuse, 0x1 ;  /* 0x000000000d127211 */ /* 0x0c1fe400078608ff */
[C---:B--2---:R-:W-:Y:S02]  /*154e0*/  LEA R6, P4, R12.reuse, R0, 0x1 ;  /* 0x000000000c067211 */ /* 0x044fe400078808ff */
[-C--:B------:R-:W-:Y:S02]  /*154f0*/  LEA.HI.X.SX32 R19, R13, R2.reuse, 0x1, P3 ;  /* 0x000000020d137211 */ /* 0x080fe400018f0eff */
[----:B------:R-:W-:-:S03]  /*15500*/  LEA.HI.X.SX32 R7, R12, R2, 0x1, P4 ;  /* 0x000000020c077211 */ /* 0x000fc600020f0eff */
[----:B------:R-:W-:Y:S01]  /*15510*/  STL.64 [R1+0x6e8], R18 ;  /* 0x0006e81201007387 */ /* 0x000fe20000100a00 */
[----:B------:R-:W-:-:S03]  /*15520*/  LEA R14, R60, R15, 0x1 ;  /* 0x0000000f3c0e7211 */ /* 0x000fc600078e08ff */
[----:B------:R0:W-:Y:S01]  /*15530*/  STL.64 [R1+0xa0], R24 ;  /* 0x0000a01801007387 */ /* 0x0001e20000100a00 */
[----:B------:R-:W-:-:S03]  /*15540*/  LEA R26, P3, R10, R0, 0x1 ;  /* 0x000000000a1a7211 */ /* 0x000fc600078608ff */
[----:B------:R2:W-:Y:S01]  /*15550*/  STL.64 [R1+0x30], R6 ;  /* 0x0000300601007387 */ /* 0x0005e20000100a00 */
[----:B------:R-:W-:Y:S01]  /*15560*/  IMAD R13, R60, 0x2, R14 ;  /* 0x000000023c0d7824 */ /* 0x000fe200078e020e */
[----:B------:R-:W-:Y:S02]  /*15570*/  LEA.HI.X.SX32 R27, R10, R2, 0x1, P3 ;  /* 0x000000020a1b7211 */ /* 0x000fe400018f0eff */
[CC--:B0-----:R-:W-:Y:S02]  /*15580*/  LEA R24, P2, R30.reuse, R0.reuse, 0x1 ;  /* 0x000000001e187211 */ /* 0x0c1fe400078408ff */
[C---:B--2---:R-:W-:Y:S02]  /*15590*/  LEA R6, P4, R31.reuse, R0, 0x1 ;  /* 0x000000001f067211 */ /* 0x044fe400078808ff */
[-C--:B------:R-:W-:Y:S02]  /*155a0*/  LEA.HI.X.SX32 R25, R30, R2.reuse, 0x1, P2 ;  /* 0x000000021e197211 */ /* 0x080fe400010f0eff */
[----:B------:R-:W-:-:S02]  /*155b0*/  LEA.HI.X.SX32 R7, R31, R2, 0x1, P4 ;  /* 0x000000021f077211 */ /* 0x000fc400020f0eff */
[CC--:B------:R-:W-:Y:S01]  /*155c0*/  LEA R50, P4, R29.reuse, R0.reuse, 0x1 ;  /* 0x000000001d327211 */ /* 0x0c0fe200078808ff */
[----:B------:R-:W-:Y:S01]  /*155d0*/  IMAD R12, R60, 0x2, R13 ;  /* 0x000000023c0c7824 */ /* 0x000fe200078e020d */
[----:B------:R-:W-:Y:S01]  /*155e0*/  STL.64 [R1+0x6d8], R24 ;  /* 0x0006d81801007387 */ /* 0x000fe20000100a00 */
[----:B------:R-:W-:Y:S02]  /*155f0*/  LEA R48, P3, R8, R0, 0x1 ;  /* 0x0000000008307211 */ /* 0x000fe400078608ff */
[----:B------:R-:W-:Y:S01]  /*15600*/  LEA.HI.X.SX32 R51, R29, R2, 0x1, P4 ;  /* 0x000000021d337211 */ /* 0x000fe200020f0eff */
[----:B------:R-:W-:Y:S01]  /*15610*/  STL.64 [R1+0x700], R26 ;  /* 0x0007001a01007387 */ /* 0x000fe20000100a00 */
[----:B------:R-:W-:-:S03]  /*15620*/  LEA R11, R60, R12, 0x1 ;  /* 0x0000000c3c0b7211 */ /* 0x000fc600078e08ff */
[----:B------:R0:W-:Y:S04]  /*15630*/  STG.E.U16 desc[UR8][R38.64], R42 ;  /* 0x0000002a26007986 */ /* 0x0001e8000c101508 */
[----:B------:R2:W-:Y:S01]  /*15640*/  STL.64 [R1+0x18], R6 ;  /* 0x0000180601007387 */ /* 0x0005e20000100a00 */
[----:B------:R-:W-:Y:S02]  /*15650*/  LEA.HI.X.SX32 R49, R8, R2, 0x1, P3 ;  /* 0x0000000208317211 */ /* 0x000fe400018f0eff */
[CC--:B0-----:R-:W-:Y:S02]  /*15660*/  LEA R38, P4, R28.reuse, R0.reuse, 0x1 ;  /* 0x000000001c267211 */ /* 0x0c1fe400078808ff */
[----:B--2---:R-:W-:Y:S02]  /*15670*/  LEA R6, P2, R3, R0, 0x1 ;  /* 0x0000000003067211 */ /* 0x004fe400078408ff */
[----:B------:R-:W-:-:S02]  /*15680*/  LEA.HI.X.SX32 R39, R28, R2, 0x1, P4 ;  /* 0x000000021c277211 */ /* 0x000fc400020f0eff */
[----:B------:R-:W-:Y:S02]  /*15690*/  LEA.HI.X.SX32 R7, R3, R2, 0x1, P2 ;  /* 0x0000000203077211 */ /* 0x000fe400010f0eff */
[-C--:B------:R-:W-:Y:S01]  /*156a0*/  LEA R42, P4, R23, R0.reuse, 0x1 ;  /* 0x00000000172a7211 */ /* 0x080fe200078808ff */
[----:B------:R-:W-:Y:S01]  /*156b0*/  IMAD R10, R60, 0x2, R11 ;  /* 0x000000023c0a7824 */ /* 0x000fe200078e020b */
[----:B------:R-:W-:Y:S01]  /*156c0*/  STL.64 [R1+0x708], R48 ;  /* 0x0007083001007387 */ /* 0x000fe20000100a00 */
[-C--:B------:R-:W-:Y:S02]  /*156d0*/  LEA R54, P2, R9, R0.reuse, 0x1 ;  /* 0x0000000009367211 */ /* 0x080fe400078408ff */
[----:B------:R-:W-:Y:S01]  /*156e0*/  LEA R52, P3, R22, R0, 0x1 ;  /* 0x0000000016347211 */ /* 0x000fe200078608ff */
[----:B------:R0:W-:Y:S01]  /*156f0*/  STL.64 [R1+0x10], R6 ;  /* 0x0000100601007387 */ /* 0x0001e20000100a00 */
[-C--:B------:R-:W-:Y:S01]  /*15700*/  LEA.HI.X.SX32 R43, R23, R2.reuse, 0x1, P4 ;  /* 0x00000002172b7211 */ /* 0x080fe200020f0eff */
[----:B------:R-:W-:Y:S01]  /*15710*/  IMAD R3, R60, 0x2, R10 ;  /* 0x000000023c037824 */ /* 0x000fe200078e020a */
[----:B------:R-:W-:-:S02]  /*15720*/  LEA.HI.X.SX32 R55, R9, R2, 0x1, P2 ;  /* 0x0000000209377211 */ /* 0x000fc400010f0eff */
[----:B------:R-:W-:Y:S02]  /*15730*/  LEA.HI.X.SX32 R53, R22, R2, 0x1, P3 ;  /* 0x0000000216357211 */ /* 0x000fe400018f0eff */
[-C--:B------:R-:W-:Y:S02]  /*15740*/  LEA R46, P2, R20, R0.reuse, 0x1 ;  /* 0x00000000142e7211 */ /* 0x080fe400078408ff */
[-C--:B0-----:R-:W-:Y:S02]  /*15750*/  LEA R6, P4, R13, R0.reuse, 0x1 ;  /* 0x000000000d067211 */ /* 0x081fe400078808ff */
[----:B------:R-:W-:Y:S02]  /*15760*/  LEA R44, P3, R21, R0, 0x1 ;  /* 0x00000000152c7211 */ /* 0x000fe400078608ff */
[----:B------:R-:W-:Y:S01]  /*15770*/  LEA.HI.X.SX32 R7, R13, R2, 0x1, P4 ;  /* 0x000000020d077211 */ /* 0x000fe200020f0eff */
[----:B------:R-:W-:Y:S01]  /*15780*/  STL.64 [R1+0x710], R50 ;  /* 0x0007103201007387 */ /* 0x000fe20000100a00 */
[----:B------:R-:W-:-:S02]  /*15790*/  LEA R8, R60, R3, 0x1 ;  /* 0x000000033c087211 */ /* 0x000fc400078e08ff */
[-C--:B------:R-:W-:Y:S01]  /*157a0*/  LEA.HI.X.SX32 R47, R20, R2.reuse, 0x1, P2 ;  /* 0x00000002142f7211 */ /* 0x080fe200010f0eff */
[----:B------:R-:W-:Y:S01]  /*157b0*/  STL.64 [R1+0x718], R54 ;  /* 0x0007183601007387 */ /* 0x000fe20000100a00 */
[----:B------:R-:W-:Y:S02]  /*157c0*/  LEA.HI.X.SX32 R45, R21, R2, 0x1, P3 ;  /* 0x00000002152d7211 */ /* 0x000fe400018f0eff */
[CC--:B------:R-:W-:Y:S01]  /*157d0*/  LEA R40, P2, R15.reuse, R0.reuse, 0x1 ;  /* 0x000000000f287211 */ /* 0x0c0fe200078408ff */
[----:B------:R-:W-:Y:S01]  /*157e0*/  STL.64 [R1+0x738], R52 ;  /* 0x0007383401007387 */ /* 0x000fe20000100a00 */
[----:B------:R-:W-:Y:S01]  /*157f0*/  LEA R36, P3, R14, R0, 0x1 ;  /* 0x000000000e247211 */ /* 0x000fe200078608ff */
[----:B------:R-:W-:Y:S02]  /*15800*/  IMAD R9, R60, 0x2, R8 ;  /* 0x000000023c097824 */ /* 0x000fe400078e0208 */
[----:B------:R0:W-:Y:S01]  /*15810*/  STL.64 [R1+0x90], R6 ;  /* 0x0000900601007387 */ /* 0x0001e20000100a00 */
[----:B------:R-:W-:-:S02]  /*15820*/  LEA.HI.X.SX32 R41, R15, R2, 0x1, P2 ;  /* 0x000000020f297211 */ /* 0x000fc400010f0eff */
[----:B------:R-:W-:Y:S02]  /*15830*/  LEA.HI.X.SX32 R37, R14, R2, 0x1, P3 ;  /* 0x000000020e257211 */ /* 0x000fe400018f0eff */
[-C--:B------:R-:W-:Y:S01]  /*15840*/  LEA R56, P2, R12, R0.reuse, 0x1 ;  /* 0x000000000c387211 */ /* 0x080fe200078408ff */
[----:B------:R-:W-:Y:S01]  /*15850*/  IMAD R22, R60, 0x2, R9 ;  /* 0x000000023c167824 */ /* 0x000fe200078e0209 */
[-C--:B------:R-:W-:Y:S02]  /*15860*/  LEA R58, P3, R11, R0.reuse, 0x1 ;  /* 0x000000000b3a7211 */ /* 0x080fe400078608ff */
[----:B0-----:R-:W-:-:S04]  /*15870*/  LEA R6, P4, R10, R0, 0x1 ;  /* 0x000000000a067211 */ /* 0x001fc800078808ff */
[-C--:B------:R-:W-:Y:S02]  /*15880*/  LEA.HI.X.SX32 R7, R10, R2.reuse, 0x1, P4 ;  /* 0x000000020a077211 */ /* 0x080fe400020f0eff */
[-C--:B------:R-:W-:Y:S02]  /*15890*/  LEA.HI.X.SX32 R57, R12, R2.reuse, 0x1, P2 ;  /* 0x000000020c397211 */ /* 0x080fe400010f0eff */
[----:B------:R-:W-:Y:S01]  /*158a0*/  LEA.HI.X.SX32 R59, R11, R2, 0x1, P3 ;  /* 0x000000020b3b7211 */ /* 0x000fe200018f0eff */
[----:B------:R0:W-:Y:S01]  /*158b0*/  STL.64 [R1+0x78], R6 ;  /* 0x0000780601007387 */ /* 0x0001e20000100a00 */
[-C--:B------:R-:W-:Y:S02]  /*158c0*/  LEA R18, P2, R3, R0.reuse, 0x1 ;  /* 0x0000000003127211 */ /* 0x080fe400078408ff */
[----:B------:R-:W-:Y:S02]  /*158d0*/  LEA R16, P3, R8, R0, 0x1 ;  /* 0x0000000008107211 */ /* 0x000fe400078608ff */
[----:B------:R-:W-:-:S02]  /*158e0*/  LEA R21, R60, R22, 0x1 ;  /* 0x000000163c157211 */ /* 0x000fc400078e08ff */
[-C--:B------:R-:W-:Y:S02]  /*158f0*/  LEA.HI.X.SX32 R19, R3, R2.reuse, 0x1, P2 ;  /* 0x0000000203137211 */ /* 0x080fe400010f0eff */
[----:B------:R-:W-:Y:S02]  /*15900*/  LEA.HI.X.SX32 R17, R8, R2, 0x1, P3 ;  /* 0x0000000208117211 */ /* 0x000fe400018f0eff */
[----:B0-----:R-:W-:Y:S01]  /*15910*/  LEA R6, P4, R9, R0, 0x1 ;  /* 0x0000000009067211 */ /* 0x001fe200078808ff */
[----:B------:R-:W-:-:S03]  /*15920*/  IMAD R20, R60, 0x2, R21 ;  /* 0x000000023c147824 */ /* 0x000fc600078e0215 */
[----:B------:R-:W-:Y:S01]  /*15930*/  LEA.HI.X.SX32 R7, R9, R2, 0x1, P4 ;  /* 0x0000000209077211 */ /* 0x000fe200020f0eff */
[----:B------:R0:W-:Y:S01]  /*15940*/  STL.64 [R1+0x70], R18 ;  /* 0x0000701201007387 */ /* 0x0001e20000100a00 */
[----:B------:R-:W-:-:S03]  /*15950*/  IMAD R14, R60, 0x2, R20 ;  /* 0x000000023c0e7824 */ /* 0x000fc600078e0214 */
[----:B------:R2:W-:Y:S04]  /*15960*/  STL.64 [R1+0x68], R16 ;  /* 0x0000681001007387 */ /* 0x0005e80000100a00 */
[----:B------:R3:W-:Y:S01]  /*15970*/  STL.64 [R1+0x60], R6 ;  /* 0x0000600601007387 */ /* 0x0007e20000100a00 */
[CC--:B0-----:R-:W-:Y:S02]  /*15980*/  LEA R18, P2, R22.reuse, R0.reuse, 0x1 ;  /* 0x0000000016127211 */ /* 0x0c1fe400078408ff */
[----:B--2---:R-:W-:Y:S02]  /*15990*/  LEA R16, P3, R21, R0, 0x1 ;  /* 0x0000000015107211 */ /* 0x004fe400078608ff */
[----:B------:R-:W-:Y:S02]  /*159a0*/  LEA.HI.X.SX32 R19, R22, R2, 0x1, P2 ;  /* 0x0000000216137211 */ /* 0x000fe400010f0eff */
[----:B---3--:R-:W-:-:S02]  /*159b0*/  LEA R6, P4, R20, R0, 0x1 ;  /* 0x0000000014067211 */ /* 0x008fc400078808ff */
[-C--:B------:R-:W-:Y:S02]  /*159c0*/  LEA.HI.X.SX32 R17, R21, R2.reuse, 0x1, P3 ;  /* 0x0000000215117211 */ /* 0x080fe400018f0eff */
[----:B------:R-:W-:Y:S01]  /*159d0*/  LEA.HI.X.SX32 R7, R20, R2, 0x1, P4 ;  /* 0x0000000214077211 */ /* 0x000fe200020f0eff */
[----:B------:R-:W-:Y:S01]  /*159e0*/  STL.64 [R1+0x58], R18 ;  /* 0x0000581201007387 */ /* 0x000fe20000100a00 */
[----:B------:R-:W-:-:S03]  /*159f0*/  LEA R13, R60, R14, 0x1 ;  /* 0x0000000e3c0d7211 */ /* 0x000fc600078e08ff */
[----:B------:R0:W-:Y:S04]  /*15a00*/  STL.64 [R1+0x50], R16 ;  /* 0x0000501001007387 */ /* 0x0001e80000100a00 */
[----:B------:R2:W-:Y:S04]  /*15a10*/  STL.64 [R1+0x48], R6 ;  /* 0x0000480601007387 */ /* 0x0005e80000100a00 */
[----:B------:R-:W3:Y:S01]  /*15a20*/  LDL.LU.64 R52, [R1+0xe8] ;  /* 0x0000e80001347983 */ /* 0x000ee20000300a00 */
[-C--:B0-----:R-:W-:Y:S02]  /*15a30*/  LEA R16, P2, R14, R0.reuse, 0x1 ;  /* 0x000000000e107211 */ /* 0x081fe400078408ff */
[----:B--2---:R-:W-:-:S02]  /*15a40*/  LEA R6, P3, R13, R0, 0x1 ;  /* 0x000000000d067211 */ /* 0x004fc400078608ff */
[-C--:B------:R-:W-:Y:S02]  /*15a50*/  LEA.HI.X.SX32 R17, R14, R2.reuse, 0x1, P2 ;  /* 0x000000020e117211 */ /* 0x080fe400010f0eff */
[----:B------:R-:W-:-:S05]  /*15a60*/  LEA.HI.X.SX32 R7, R13, R2, 0x1, P3 ;  /* 0x000000020d077211 */ /* 0x000fca00018f0eff */
[----:B------:R0:W-:Y:S04]  /*15a70*/  STL.64 [R1+0x38], R6 ;  /* 0x0000380601007387 */ /* 0x0001e80000100a00 */
[----:B------:R2:W-:Y:S04]  /*15a80*/  STL.64 [R1+0x40], R16 ;  /* 0x0000401001007387 */ /* 0x0005e80000100a00 */
[----:B0-----:R-:W4:Y:S04]  /*15a90*/  LDL.LU.64 R6, [R1+0xe0] ;  /* 0x0000e00001067983 */ /* 0x001f280000300a00 */
[----:B------:R-:W5:Y:S04]  /*15aa0*/  LDL.LU.64 R54, [R1+0xd0] ;  /* 0x0000d00001367983 */ /* 0x000f680000300a00 */
[----:B------:R-:W5:Y:S04]  /*15ab0*/  LDL.LU.64 R50, [R1+0xc8] ;  /* 0x0000c80001327983 */ /* 0x000f680000300a00 */
[----:B------:R-:W5:Y:S04]  /*15ac0*/  LDL.LU.64 R48, [R1+0xc0] ;  /* 0x0000c00001307983 */ /* 0x000f680000300a00 */
[----:B------:R-:W5:Y:S04]  /*15ad0*/  LDL.LU.64 R26, [R1+0xb8] ;  /* 0x0000b800011a7983 */ /* 0x000f680000300a00 */
[----:B--2---:R-:W2:Y:S04]  /*15ae0*/  LDL.LU.64 R16, [R1+0xb0] ;  /* 0x0000b00001107983 */ /* 0x004ea80000300a00 */
[----:B------:R-:W2:Y:S04]  /*15af0*/  LDL.LU.64 R18, [R1+0xa0] ;  /* 0x0000a00001127983 */ /* 0x000ea80000300a00 */
[----:B------:R-:W2:Y:S04]  /*15b00*/  LDL.LU.64 R24, [R1+0x30] ;  /* 0x0000300001187983 */ /* 0x000ea80000300a00 */
[----:B---3--:R0:W-:Y:S04]  /*15b10*/  STG.E.U16 desc[UR8][R52.64], R5 ;  /* 0x0000000534007986 */ /* 0x0081e8000c101508 */
[----:B0-----:R-:W3:Y:S04]  /*15b20*/  LDL.LU.64 R52, [R1+0x738] ;  /* 0x0007380001347983 */ /* 0x001ee80000300a00 */
[----:B------:R-:W2:Y:S04]  /*15b30*/  LDL.LU R5, [R1+0x730] ;  /* 0x0007300001057983 */ /* 0x000ea80000300800 */
[----:B----4-:R0:W-:Y:S04]  /*15b40*/  STG.E.U16 desc[UR8][R6.64], R4 ;  /* 0x0000000406007986 */ /* 0x0101e8000c101508 */
[----:B0-----:R-:W2:Y:S01]  /*15b50*/  LDL.LU.64 R6, [R1+0x728] ;  /* 0x0007280001067983 */ /* 0x001ea20000300a00 */
[----:B------:R-:W-:-:S03]  /*15b60*/  PRMT R4, R4, 0x7632, R4 ;  /* 0x0000763204047816 */ /* 0x000fc60000000004 */
[----:B--2---:R0:W-:Y:S04]  /*15b70*/  STG.E.U16 desc[UR8][R6.64], R5 ;  /* 0x0000000506007986 */ /* 0x0041e8000c101508 */
[----:B0-----:R-:W5:Y:S01]  /*15b80*/  LDL.LU.64 R6, [R1+0x720] ;  /* 0x0007200001067983 */ /* 0x001f620000300a00 */
[----:B------:R-:W-:Y:S01]  /*15b90*/  PRMT R5, R5, 0x7632, R5 ;  /* 0x0000763205057816 */ /* 0x000fe20000000005 */
[----:B------:R-:W-:-:S04]  /*15ba0*/  IMAD R10, R60, 0x2, R13 ;  /* 0x000000023c0a7824 */ /* 0x000fc800078e020d */
[----:B------:R-:W-:-:S05]  /*15bb0*/  IMAD R15, R60, 0x2, R10 ;  /* 0x000000023c0f7824 */ /* 0x000fca00078e020a */
[----:B------:R-:W-:-:S05]  /*15bc0*/  LEA R9, R60, R15, 0x1 ;  /* 0x0000000f3c097211 */ /* 0x000fca00078e08ff */
[----:B------:R-:W-:-:S04]  /*15bd0*/  IMAD R8, R60, 0x2, R9 ;  /* 0x000000023c087824 */ /* 0x000fc800078e0209 */
[----:B------:R-:W-:-:S05]  /*15be0*/  IMAD R12, R60, 0x2, R8 ;  /* 0x000000023c0c7824 */ /* 0x000fca00078e0208 */
[----:B------:R-:W-:Y:S01]  /*15bf0*/  LEA R11, R60, R12, 0x1 ;  /* 0x0000000c3c0b7211 */ /* 0x000fe200078e08ff */
[----:B-----5:R0:W-:Y:S04]  /*15c00*/  STG.E.U16 desc[UR8][R54.64], R6 ;  /* 0x0000000636007986 */ /* 0x0201e8000c101508 */
[----:B------:R2:W-:Y:S04]  /*15c10*/  STG.E.U16 desc[UR8][R50.64], R7 ;  /* 0x0000000732007986 */ /* 0x0005e8000c101508 */
[----:B------:R4:W-:Y:S01]  /*15c20*/  STG.E.U16 desc[UR8][R48.64], R4 ;  /* 0x0000000430007986 */ /* 0x0009e2000c101508 */
[----:B0-----:R-:W-:-:S03]  /*15c30*/  PRMT R6, R6, 0x7632, R6 ;  /* 0x0000763206067816 */ /* 0x001fc60000000006 */
[----:B------:R-:W5:Y:S04]  /*15c40*/  LDL.LU.64 R54, [R1+0x718] ;  /* 0x0007180001367983 */ /* 0x000f680000300a00 */
[----:B--2---:R-:W2:Y:S04]  /*15c50*/  LDL.LU.64 R50, [R1+0x710] ;  /* 0x0007100001327983 */ /* 0x004ea80000300a00 */
[----:B----4-:R-:W4:Y:S04]  /*15c60*/  LDL.LU.64 R48, [R1+0x708] ;  /* 0x0007080001307983 */ /* 0x010f280000300a00 */
[----:B------:R0:W-:Y:S04]  /*15c70*/  STG.E.U16 desc[UR8][R26.64], R5 ;  /* 0x000000051a007986 */ /* 0x0001e8000c101508 */
[----:B------:R1:W-:Y:S04]  /*15c80*/  STG.E.U16 desc[UR8][R16.64], R6 ;  /* 0x0000000610007986 */ /* 0x0003e8000c101508 */
[----:B0-----:R-:W2:Y:S04]  /*15c90*/  LDL.LU.64 R26, [R1+0x700] ;  /* 0x00070000011a7983 */ /* 0x001ea80000300a00 */
[----:B------:R-:W2:Y:S04]  /*15ca0*/  LDL.LU.64 R4, [R1+0x10] ;  /* 0x0000100001047983 */ /* 0x000ea80000300a00 */
[----:B-1----:R-:W2:Y:S01]  /*15cb0*/  LDL.LU.64 R16, [R1+0x6f8] ;  /* 0x0006f80001107983 */ /* 0x002ea20000300a00 */
[----:B------:R-:W-:Y:S01]  /*15cc0*/  IMAD R3, R60, 0x2, R11 ;  /* 0x000000023c037824 */ /* 0x000fe200078e020b */
[----:B------:R-:W-:-:S02]  /*15cd0*/  LEA R34, P4, R10, R0, 0x1 ;  /* 0x000000000a227211 */ /* 0x000fc400078808ff */
[----:B------:R-:W-:Y:S01]  /*15ce0*/  LEA R32, P2, R15, R0, 0x1 ;  /* 0x000000000f207211 */ /* 0x000fe200078408ff */
[----:B------:R-:W-:Y:S01]  /*15cf0*/  IMAD R61, R60, 0x2, R3 ;  /* 0x000000023c3d7824 */ /* 0x000fe200078e0203 */
[----:B------:R-:W-:Y:S02]  /*15d00*/  LEA.HI.X.SX32 R35, R10, R2, 0x1, P4 ;  /* 0x000000020a237211 */ /* 0x000fe400020f0eff */
[-C--:B------:R-:W-:Y:S02]  /*15d10*/  LEA R30, P3, R9, R0.reuse, 0x1 ;  /* 0x00000000091e7211 */ /* 0x080fe400078608ff */
[----:B------:R-:W-:Y:S02]  /*15d20*/  LEA R28, P4, R8, R0, 0x1 ;  /* 0x00000000081c7211 */ /* 0x000fe400078808ff */
[----:B------:R-:W-:Y:S02]  /*15d30*/  LEA.HI.X.SX32 R33, R15, R2, 0x1, P2 ;  /* 0x000000020f217211 */ /* 0x000fe400010f0eff */
[----:B------:R-:W-:-:S02]  /*15d40*/  LEA R15, R60, R61, 0x1 ;  /* 0x0000003d3c0f7211 */ /* 0x000fc400078e08ff */
[-C--:B------:R-:W-:Y:S02]  /*15d50*/  LEA.HI.X.SX32 R31, R9, R2.reuse, 0x1, P3 ;  /* 0x00000002091f7211 */ /* 0x080fe400018f0eff */
[----:B------:R-:W-:Y:S02]  /*15d60*/  LEA.HI.X.SX32 R29, R8, R2, 0x1, P4 ;  /* 0x00000002081d7211 */ /* 0x000fe400020f0eff */
[-C--:B------:R-:W-:Y:S01]  /*15d70*/  LEA R20, P3, R11, R0.reuse, 0x1 ;  /* 0x000000000b147211 */ /* 0x080fe200078608ff */
[C---:B------:R-:W-:Y:S01]  /*15d80*/  IMAD R13, R60.reuse, 0x2, R15 ;  /* 0x000000023c0d7824 */ /* 0x040fe200078e020f */
[----:B------:R-:W-:Y:S02]  /*15d90*/  LEA R10, P4, R3, R0, 0x1 ;  /* 0x00000000030a7211 */ /* 0x000fe400078808ff */
[-C--:B------:R-:W-:Y:S02]  /*15da0*/  LEA.HI.X.SX32 R21, R11, R2.reuse, 0x1, P3 ;  /* 0x000000020b157211 */ /* 0x080fe400018f0eff */
[----:B------:R-:W-:Y:S01]  /*15db0*/  LEA.HI.X.SX32 R11, R3, R2, 0x1, P4 ;  /* 0x00000002030b7211 */ /* 0x000fe200020f0eff */
[----:B------:R-:W-:Y:S01]  /*15dc0*/  IMAD R3, R60, 0x2, R13 ;  /* 0x000000023c037824 */ /* 0x000fe200078e020d */
[----:B------:R-:W-:-:S02]  /*15dd0*/  LEA R22, P2, R12, R0, 0x1 ;  /* 0x000000000c167211 */ /* 0x000fc400078408ff */
[----:B------:R-:W-:Y:S02]  /*15de0*/  LEA R14, P3, R15, R0, 0x1 ;  /* 0x000000000f0e7211 */ /* 0x000fe400078608ff */
[----:B------:R-:W-:Y:S02]  /*15df0*/  LEA.HI.X.SX32 R23, R12, R2, 0x1, P2 ;  /* 0x000000020c177211 */ /* 0x000fe400010f0eff */
[-C--:B------:R-:W-:Y:S02]  /*15e00*/  LEA R8, P2, R61, R0.reuse, 0x1 ;  /* 0x000000003d087211 */ /* 0x080fe400078408ff */
[-C--:B------:R-:W-:Y:S02]  /*15e10*/  LEA R12, P4, R13, R0.reuse, 0x1 ;  /* 0x000000000d0c7211 */ /* 0x080fe400078808ff */
[----:B------:R-:W-:Y:S02]  /*15e20*/  LEA R60, P5, R3, R0, 0x1 ;  /* 0x00000000033c7211 */ /* 0x000fe400078a08ff */
[----:B------:R-:W-:-:S02]  /*15e30*/  PRMT R0, R7, 0x7632, R0 ;  /* 0x0000763207007816 */ /* 0x000fc40000000000 */
[----:B------:R-:W3:Y:S04]  /*15e40*/  LDL.LU.64 R6, [R1+0x18] ;  /* 0x0000180001067983 */ /* 0x000ee80000300a00 */
[----:B--2---:R0:W-:Y:S04]  /*15e50*/  STG.E.U16 desc[UR8][R16.64], R0 ;  /* 0x0000000010007986 */ /* 0x0041e8000c101508 */
[----:B0-----:R-:W2:Y:S04]  /*15e60*/  LDL.LU.64 R16, [R1+0x6f0] ;  /* 0x0006f00001107983 */ /* 0x001ea80000300a00 */
[----:B--2---:R0:W-:Y:S04]  /*15e70*/  STG.E.U16 desc[UR8][R18.64], R16 ;  /* 0x0000001012007986 */ /* 0x0041e8000c101508 */
[----:B0-----:R-:W2:Y:S04]  /*15e80*/  LDL.LU.64 R18, [R1+0x6e8] ;  /* 0x0006e80001127983 */ /* 0x001ea80000300a00 */
[----:B--2---:R0:W-:Y:S04]  /*15e90*/  STG.E.U16 desc[UR8][R18.64], R17 ;  /* 0x0000001112007986 */ /* 0x0041e8000c101508 */
[----:B0-----:R-:W2:Y:S01]  /*15ea0*/  LDL.LU.64 R18, [R1+0x6e0] ;  /* 0x0006e00001127983 */ /* 0x001ea20000300a00 */
[----:B------:R-:W-:-:S03]  /*15eb0*/  PRMT R16, R16, 0x7632, R16 ;  /* 0x0000763210107816 */ /* 0x000fc60000000010 */
[----:B--2---:R0:W-:Y:S04]  /*15ec0*/  STG.E.U16 desc[UR8][R24.64], R18 ;  /* 0x0000001218007986 */ /* 0x0041e8000c101508 */
[----:B0-----:R-:W2:Y:S01]  /*15ed0*/  LDL.LU.64 R24, [R1+0x6d8] ;  /* 0x0006d80001187983 */ /* 0x001ea20000300a00 */
[----:B------:R-:W-:Y:S02]  /*15ee0*/  PRMT R17, R17, 0x7632, R17 ;  /* 0x0000763211117816 */ /* 0x000fe40000000011 */
[----:B------:R-:W-:Y:S02]  /*15ef0*/  PRMT R18, R18, 0x7632, R18 ;  /* 0x0000763212127816 */ /* 0x000fe40000000012 */
[----:B------:R-:W-:Y:S01]  /*15f00*/  PRMT R0, R19, 0x7632, R0 ;  /* 0x0000763213007816 */ /* 0x000fe20000000000 */
[----:B--2---:R0:W-:Y:S04]  /*15f10*/  STG.E.U16 desc[UR8][R24.64], R19 ;  /* 0x0000001318007986 */ /* 0x0041e8000c101508 */
[----:B------:R1:W-:Y:S04]  /*15f20*/  STG.E.U16 desc[UR8][R26.64], R16 ;  /* 0x000000101a007986 */ /* 0x0003e8000c101508 */
[----:B0-----:R-:W2:Y:S04]  /*15f30*/  LDL.LU.64 R24, [R1+0x6d0] ;  /* 0x0006d00001187983 */ /* 0x001ea80000300a00 */
[----:B-1----:R-:W5:Y:S04]  /*15f40*/  LDL.LU.64 R26, [R1+0x6c8] ;  /* 0x0006c800011a7983 */ /* 0x002f680000300a00 */
[----:B---3--:R-:W-:Y:S04]  /*15f50*/  STG.E.U16 desc[UR8][R6.64], R17 ;  /* 0x0000001106007986 */ /* 0x008fe8000c101508 */
[----:B------:R-:W-:Y:S04]  /*15f60*/  STG.E.U16 desc[UR8][R4.64], R18 ;  /* 0x0000001204007986 */ /* 0x000fe8000c101508 */
[----:B----4-:R0:W-:Y:S04]  /*15f70*/  STG.E.U16 desc[UR8][R48.64], R0 ;  /* 0x0000000030007986 */ /* 0x0101e8000c101508 */
[----:B0-----:R-:W3:Y:S04]  /*15f80*/  LDL.LU.64 R48, [R1+0x6c0] ;  /* 0x0006c00001307983 */ /* 0x001ee80000300a00 */
[----:B--2---:R0:W-:Y:S04]  /*15f90*/  STG.E.U16 desc[UR8][R50.64], R24 ;  /* 0x0000001832007986 */ /* 0x0041e8000c101508 */
[----:B-----5:R1:W-:Y:S04]  /*15fa0*/  STG.E.U16 desc[UR8][R54.64], R25 ;  /* 0x0000001936007986 */ /* 0x0203e8000c101508 */
[----:B------:R2:W-:Y:S04]  /*15fb0*/  STG.E.U16 desc[UR8][R52.64], R26 ;  /* 0x0000001a34007986 */ /* 0x0005e8000c101508 */
[----:B0-----:R-:W4:Y:S04]  /*15fc0*/  LDL.LU.64 R50, [R1+0x6b8] ;  /* 0x0006b80001327983 */ /* 0x001f280000300a00 */
[----:B------:R-:W5:Y:S04]  /*15fd0*/  LDL.LU.64 R16, [R1+0x38] ;  /* 0x0000380001107983 */ /* 0x000f680000300a00 */
[----:B-1----:R-:W4:Y:S04]  /*15fe0*/  LDL.LU.64 R54, [R1+0x78] ;  /* 0x0000780001367983 */ /* 0x002f280000300a00 */
[----:B--2---:R-:W2:Y:S01]  /*15ff0*/  LDL.LU.64 R52, [R1+0x90] ;  /* 0x0000900001347983 */ /* 0x004ea20000300a00 */
[----:B------:R-:W-:-:S02]  /*16000*/  PRMT R24, R24, 0x7632, R24 ;  /* 0x0000763218187816 */ /* 0x000fc40000000018 */
[----:B------:R-:W-:Y:S02]  /*16010*/  PRMT R25, R25, 0x7632, R25 ;  /* 0x0000763219197816 */ /* 0x000fe40000000019 */
[----:B------:R-:W-:Y:S01]  /*16020*/  PRMT R26, R26, 0x7632, R26 ;  /* 0x000076321a1a7816 */ /* 0x000fe2000000001a */
[----:B------:R0:W-:Y:S01]  /*16030*/  STG.E.U16 desc[UR8][R38.64], R27 ;  /* 0x0000001b26007986 */ /* 0x0001e2000c101508 */
[----:B------:R-:W-:-:S03]  /*16040*/  PRMT R0, R27, 0x7632, R0 ;  /* 0x000076321b007816 */ /* 0x000fc60000000000 */
[----:B------:R1:W-:Y:S04]  /*16050*/  STG.E.U16 desc[UR8][R46.64], R24 ;  /* 0x000000182e007986 */ /* 0x0003e8000c101508 */
[----:B------:R3:W-:Y:S04]  /*16060*/  STG.E.U16 desc[UR8][R44.64], R25 ;  /* 0x000000192c007986 */ /* 0x0007e8000c101508 */
[----:B0-----:R-:W5:Y:S04]  /*16070*/  LDL.LU.64 R38, [R1+0x40] ;  /* 0x0000400001267983 */ /* 0x001f680000300a00 */
[----:B-1----:R-:W5:Y:S04]  /*16080*/  LDL.LU.64 R46, [R1+0x48] ;  /* 0x00004800012e7983 */ /* 0x002f680000300a00 */
[----:B---3--:R-:W3:Y:S04]  /*16090*/  LDL.LU.64 R44, [R1+0x50] ;  /* 0x00005000012c7983 */ /* 0x008ee80000300a00 */
[----:B------:R0:W-:Y:S04]  /*160a0*/  STG.E.U16 desc[UR8][R42.64], R26 ;  /* 0x0000001a2a007986 */ /* 0x0001e8000c101508 */
[----:B------:R1:W-:Y:S04]  /*160b0*/  STG.E.U16 desc[UR8][R40.64], R0 ;  /* 0x0000000028007986 */ /* 0x0003e8000c101508 */
[----:B------:R1:W-:Y:S04]  /*160c0*/  STG.E.U16 desc[UR8][R36.64], R48 ;  /* 0x0000003024007986 */ /* 0x0003e8000c101508 */
[----:B0-----:R-:W3:Y:S04]  /*160d0*/  LDL.LU.64 R26, [R1+0x60] ;  /* 0x00006000011a7983 */ /* 0x001ee80000300a00 */
[----:B------:R-:W3:Y:S04]  /*160e0*/  LDL.LU.64 R42, [R1+0x58] ;  /* 0x00005800012a7983 */ /* 0x000ee80000300a00 */
[----:B-1----:R-:W3:Y:S01]  /*160f0*/  LDL.LU.64 R40, [R1+0x68] ;  /* 0x0000680001287983 */ /* 0x002ee20000300a00 */
[----:B------:R-:W-:-:S03]  /*16100*/  PRMT R48, R48, 0x7632, R48 ;  /* 0x0000763230307816 */ /* 0x000fc60000000030 */
[----:B------:R-:W3:Y:S01]  /*16110*/  LDL.LU.64 R36, [R1+0x70] ;  /* 0x0000700001247983 */ /* 0x000ee20000300a00 */
[----:B------:R-:W0:Y:S03]  /*16120*/  S2R R7, SR_TID.X ;  /* 0x0000000000077919 */ /* 0x000e260000002100 */
[----:B--2---:R-:W-:Y:S04]  /*16130*/  STG.E.U16 desc[UR8][R52.64], R49 ;  /* 0x0000003134007986 */ /* 0x004fe8000c101508 */
[----:B----4-:R1:W-:Y:S04]  /*16140*/  STG.E.U16 desc[UR8][R56.64], R50 ;  /* 0x0000003238007986 */ /* 0x0103e8000c101508 */
[----:B------:R2:W-:Y:S04]  /*16150*/  STG.E.U16 desc[UR8][R58.64], R51 ;  /* 0x000000333a007986 */ /* 0x0005e8000c101508 */
[----:B-1----:R-:W4:Y:S04]  /*16160*/  LDL.LU.64 R56, [R1+0x6b0] ;  /* 0x0006b00001387983 */ /* 0x002f280000300a00 */
[----:B--2---:R-:W2:Y:S04]  /*16170*/  LDL.LU.64 R58, [R1+0x6a8] ;  /* 0x0006a800013a7983 */ /* 0x004ea80000300a00 */
[----:B------:R-:W5:Y:S04]  /*16180*/  LDL.LU R53, [R1+0x158] ;  /* 0x0001580001357983 */ /* 0x000f680000300800 */
[----:B------:R1:W-:Y:S04]  /*16190*/  STG.E.U16 desc[UR8][R54.64], R48 ;  /* 0x0000003036007986 */ /* 0x0003e8000c101508 */
[----:B-1----:R-:W5:Y:S04]  /*161a0*/  LDL.LU R54, [R1+0x154] ;  /* 0x0001540001367983 */ /* 0x002f680000300800 */
[----:B------:R-:W5:Y:S04]  /*161b0*/  LDL.LU R55, [R1+0x160] ;  /* 0x0001600001377983 */ /* 0x000f680000300800 */
[----:B------:R-:W5:Y:S01]  /*161c0*/  LDL.LU R52, [R1+0x15c] ;  /* 0x00015c0001347983 */ /* 0x000f620000300800 */
[----:B0-----:R-:W-:-:S04]  /*161d0*/  LOP3.LUT R7, R7, 0x1ff, RZ, 0xc0, !PT ;  /* 0x000001ff07077812 */ /* 0x001fc800078ec0ff */
[----:B------:R-:W-:-:S06]  /*161e0*/  LEA R7, R7, UR6, 0x4 ;  /* 0x0000000607077c11 */ /* 0x000fcc000f8e20ff */
[----:B------:R-:W0:Y:S01]  /*161f0*/  LDS.128 R4, [R7] ;  /* 0x0000000007047984 */ /* 0x000e220000000c00 */
[----:B------:R-:W-:Y:S02]  /*16200*/  PRMT R49, R49, 0x7632, R49 ;  /* 0x0000763231317816 */ /* 0x000fe40000000031 */
[----:B------:R-:W-:Y:S02]  /*16210*/  PRMT R50, R50, 0x7632, R50 ;  /* 0x0000763232327816 */ /* 0x000fe40000000032 */
[----:B------:R-:W-:Y:S01]  /*16220*/  PRMT R0, R51, 0x7632, R0 ;  /* 0x0000763233007816 */ /* 0x000fe20000000000 */
[----:B---3--:R-:W-:Y:S01]  /*16230*/  STG.E.U16 desc[UR8][R36.64], R49 ;  /* 0x0000003124007986 */ /* 0x008fe2000c101508 */
[-C--:B------:R-:W-:Y:S02]  /*16240*/  LEA.HI.X.SX32 R9, R61, R2.reuse, 0x1, P2 ;  /* 0x000000023d097211 */ /* 0x080fe400010f0eff */
[-C--:B------:R-:W-:Y:S01]  /*16250*/  LEA.HI.X.SX32 R15, R15, R2.reuse, 0x1, P3 ;  /* 0x000000020f0f7211 */ /* 0x080fe200018f0eff */
[----:B------:R-:W-:Y:S01]  /*16260*/  STG.E.U16 desc[UR8][R40.64], R50 ;  /* 0x0000003228007986 */ /* 0x000fe2000c101508 */
[----:B------:R-:W-:-:S02]  /*16270*/  LEA.HI.X.SX32 R13, R13, R2, 0x1, P4 ;  /* 0x000000020d0d7211 */ /* 0x000fc400020f0eff */
[----:B------:R-:W-:Y:S01]  /*16280*/  LEA.HI.X.SX32 R61, R3, R2, 0x1, P5 ;  /* 0x00000002033d7211 */ /* 0x000fe200028f0eff */
[----:B------:R-:W-:Y:S01]  /*16290*/  STG.E.U16 desc[UR8][R26.64], R0 ;  /* 0x000000001a007986 */ /* 0x000fe2000c101508 */
[----:B0-----:R-:W-:Y:S02]  /*162a0*/  PRMT R24, R6, 0x7632, R24 ;  /* 0x0000763206187816 */ /* 0x001fe40000000018 */
[----:B------:R-:W-:Y:S01]  /*162b0*/  PRMT R25, R7, 0x7632, R25 ;  /* 0x0000763207197816 */ /* 0x000fe20000000019 */
[----:B------:R-:W-:-:S04]  /*162c0*/  UIMAD UR4, UR7, UR4, URZ ;  /* 0x00000004070472a4 */ /* 0x000fc8000f8e02ff */
[----:B------:R-:W-:Y:S02]  /*162d0*/  USHF.L.U32 UR7, UR4, 0x2, URZ ;  /* 0x0000000204077899 */ /* 0x000fe400080006ff */
[----:B------:R-:W-:Y:S01]  /*162e0*/  UIMAD.WIDE UR4, UR4, 0x4, URZ ;  /* 0x00000004040478a5 */ /* 0x000fe2000f8e02ff */
[----:B----4-:R-:W-:Y:S01]  /*162f0*/  PRMT R2, R56, 0x7632, R2 ;  /* 0x0000763238027816 */ /* 0x010fe20000000002 */
[----:B------:R-:W-:Y:S01]  /*16300*/  STG.E.U16 desc[UR8][R42.64], R56 ;  /* 0x000000382a007986 */ /* 0x000fe2000c101508 */
[----:B------:R-:W-:-:S03]  /*16310*/  PRMT R3, R57, 0x7632, R3 ;  /* 0x0000763239037816 */ /* 0x000fc60000000003 */
[----:B------:R-:W-:Y:S01]  /*16320*/  STG.E.U16 desc[UR8][R44.64], R57 ;  /* 0x000000392c007986 */ /* 0x000fe2000c101508 */
[----:B--2---:R-:W-:-:S03]  /*16330*/  PRMT R18, R58, 0x7632, R18 ;  /* 0x000076323a127816 */ /* 0x004fc60000000012 */
[----:B-----5:R-:W-:Y:S01]  /*16340*/  STG.E.U16 desc[UR8][R46.64], R58 ;  /* 0x0000003a2e007986 */ /* 0x020fe2000c101508 */
[----:B------:R-:W-:-:S03]  /*16350*/  PRMT R19, R59, 0x7632, R19 ;  /* 0x000076323b137816 */ /* 0x000fc60000000013 */
[----:B------:R-:W-:Y:S04]  /*16360*/  STG.E.U16 desc[UR8][R38.64], R59 ;  /* 0x0000003b26007986 */ /* 0x000fe8000c101508 */
[----:B------:R0:W-:Y:S04]  /*16370*/  STG.E.U16 desc[UR8][R16.64], R2 ;  /* 0x0000000210007986 */ /* 0x0001e8000c101508 */
[----:B------:R-:W-:Y:S04]  /*16380*/  STG.E.U16 desc[UR8][R34.64], R3 ;  /* 0x0000000322007986 */ /* 0x000fe8000c101508 */
[----:B------:R-:W-:Y:S01]  /*16390*/  STG.E.U16 desc[UR8][R32.64], R18 ;  /* 0x0000001220007986 */ /* 0x000fe2000c101508 */
[----:B0-----:R-:W-:Y:S01]  /*163a0*/  FSEL R2, R54, -INF , P1 ;  /* 0xff80000036027808 */ /* 0x001fe20000800000 */
[----:B------:R-:W0:Y:S01]  /*163b0*/  LDC.64 R16, c[0x0][0x3a0] ;  /* 0x0000e800ff107b82 */ /* 0x000e220000000a00 */
[----:B------:R-:W1:Y:S01]  /*163c0*/  S2R R54, SR_TID.X ;  /* 0x0000000000367919 */ /* 0x000e620000002100 */
[----:B------:R-:W-:Y:S04]  /*163d0*/  STG.E.U16 desc[UR8][R30.64], R19 ;  /* 0x000000131e007986 */ /* 0x000fe8000c101508 */
[----:B------:R-:W-:Y:S04]  /*163e0*/  STG.E.U16 desc[UR8][R28.64], R4 ;  /* 0x000000041c007986 */ /* 0x000fe8000c101508 */
[----:B------:R2:W-:Y:S04]  /*163f0*/  STG.E.U16 desc[UR8][R22.64], R5 ;  /* 0x0000000516007986 */ /* 0x0005e8000c101508 */
[----:B------:R3:W-:Y:S01]  /*16400*/  STG.E.U16 desc[UR8][R20.64], R6 ;  /* 0x0000000614007986 */ /* 0x0007e2000c101508 */
[----:B------:R-:W-:-:S03]  /*16410*/  FSEL R0, R53, -INF , P0 ;  /* 0xff80000035007808 */ /* 0x000fc60000000000 */
[----:B------:R4:W-:Y:S01]  /*16420*/  STG.E.U16 desc[UR8][R10.64], R7 ;  /* 0x000000070a007986 */ /* 0x0009e2000c101508 */
[----:B--2---:R-:W-:Y:S02]  /*16430*/  PRMT R23, R5, 0x7632, R23 ;  /* 0x0000763205177816 */ /* 0x004fe40000000017 */
[----:B---3--:R-:W-:-:S05]  /*16440*/  PRMT R21, R4, 0x7632, R21 ;  /* 0x0000763204157816 */ /* 0x008fca0000000015 */
[----:B------:R4:W-:Y:S04]  /*16450*/  STG.E.U16 desc[UR8][R8.64], R21 ;  /* 0x0000001508007986 */ /* 0x0009e8000c101508 */
[----:B------:R4:W-:Y:S01]  /*16460*/  STG.E.U16 desc[UR8][R14.64], R23 ;  /* 0x000000170e007986 */ /* 0x0009e2000c101508 */
[----:B------:R-:W-:-:S03]  /*16470*/  FFMA R4, R0, 0.69314718246459960938, R55 ;  /* 0x3f31721800047823 */ /* 0x000fc60000000037 */
[----:B------:R4:W-:Y:S04]  /*16480*/  STG.E.U16 desc[UR8][R12.64], R24 ;  /* 0x000000180c007986 */ /* 0x0009e8000c101508 */
[----:B------:R4:W-:Y:S01]  /*16490*/  STG.E.U16 desc[UR8][R60.64], R25 ;  /* 0x000000193c007986 */ /* 0x0009e2000c101508 */
[----:B------:R-:W2:Y:S01]  /*164a0*/  S2R R55, SR_TID.X ;  /* 0x0000000000377919 */ /* 0x000ea20000002100 */
[----:B------:R-:W2:Y:S01]  /*164b0*/  S2R R53, SR_CTAID.X ;  /* 0x0000000000357919 */ /* 0x000ea20000002500 */
[----:B-1----:R-:W-:Y:S01]  /*164c0*/  SHF.L.U32 R6, R54, 0x1, RZ ;  /* 0x0000000136067819 */ /* 0x002fe200000006ff */
[----:B------:R-:W-:-:S03]  /*164d0*/  FFMA R5, R2, 0.69314718246459960938, R52 ;  /* 0x3f31721802057823 */ /* 0x000fc60000000034 */
[----:B------:R-:W-:Y:S01]  /*164e0*/  LOP3.LUT R6, R6, 0x3f8, RZ, 0xc0, !PT ;  /* 0x000003f806067812 */ /* 0x000fe200078ec0ff */
[----:B------:R-:W-:Y:S01]  /*164f0*/  BAR.SYNC.DEFER_BLOCKING 0x0 ;  /* 0x0000000000007b1d */ /* 0x000fe20000010000 */
[----:B------:R-:W-:-:S05]  /*16500*/  LOP3.LUT P0, RZ, R54, 0x100, RZ, 0xc0, !PT ;  /* 0x0000010036ff7812 */ /* 0x000fca000780c0ff */
[----:B------:R4:W-:Y:S01]  /*16510*/  STS.64 [R6+UR6], R4 ;  /* 0x0000000406007988 */ /* 0x0009e20008000a06 */
[----:B--2---:R-:W-:-:S05]  /*16520*/  PRMT R55, R55, 0x6540, R53 ;  /* 0x0000654037377816 */ /* 0x004fca0000000035 */
[C---:B------:R-:W-:Y:S02]  /*16530*/  IMAD.SHL.U32 R3, R55.reuse, 0x4, RZ ;  /* 0x0000000437037824 */ /* 0x040fe400078e00ff */
[----:B------:R-:W-:Y:S01]  /*16540*/  IMAD.HI R0, R55, 0x4, RZ ;  /* 0x0000000437007827 */ /* 0x000fe200078e02ff */
[----:B------:R-:W-:Y:S02]  /*16550*/  BAR.SYNC.DEFER_BLOCKING 0x0 ;  /* 0x0000000000007b1d */ /* 0x000fe40000010000 */
[----:B0-----:R-:W-:-:S04]  /*16560*/  IADD3 R2, P1, P2, R3, UR7, R16 ;  /* 0x0000000703027c10 */ /* 0x001fc8000fa3e010 */
[----:B------:R-:W-:Y:S01]  /*16570*/  IADD3.X R3, PT, PT, R0, UR5, R17, P1, P2 ;  /* 0x0000000500037c10 */ /* 0x000fe20008fe4411 */
[----:B----4-:R-:W-:Y:S08]  /*16580*/  @P0 EXIT ;  /* 0x000000000000094d */ /* 0x010ff00003800000 */
[----:B------:R-:W2:Y:S04]  /*16590*/  LDL.LU R55, [R1+0x164] ;  /* 0x0001640001377983 */ /* 0x000ea80000300800 */
[----:B--2---:R-:W0:Y:S04]  /*165a0*/  LDS R5, [R55] ;  /* 0x0000000037057984 */ /* 0x004e280000000800 */
[----:B0-----:R-:W-:Y:S01]  /*165b0*/  STG.E desc[UR8][R2.64], R5 ;  /* 0x0000000502007986 */ /* 0x001fe2000c101908 */
[----:B------:R-:W-:Y:S05]  /*165c0*/  EXIT ;  /* 0x000000000000794d */ /* 0x000fea0003800000 */
.L_x_2:
[----:B------:R-:W-:-:S00]  /*165d0*/  BRA `(.L_x_2) ;  /* 0xfffffffc00fc7947 */ /* 0x000fc0000383ffff */
[----:B------:R-:W-:-:S00]  /*165e0*/  NOP ;  /* 0x0000000000007918 */ /* 0x000fc00000000000 */
        /* <DEDUP_REMOVED lines=9> */
.L_x_3:


//--------------------- .nv.global.init           --------------------------
	.section	.nv.global.init,"aw",@progbits
.nv.global.init:
	.type		_$_str,@object
	.size		_$_str,(.L_0 - _$_str)
_$_str:
        /*0000*/ 	.byte	0x5f, 0x5f, 0x43, 0x55, 0x44, 0x41, 0x5f, 0x46, 0x54, 0x5a, 0x00
.L_0:


//--------------------- .nv.shared.attn_fwd       --------------------------
	.section	.nv.shared.attn_fwd,"aw",@nobits
	.sectionflags	@""
	.align	16
	.zero		1024


//--------------------- .nv.shared.reserved.0     --------------------------
	.section	.nv.shared.reserved.0,"aw",@nobits
	.weak		__nv_reservedSMEM_offset_0_alias
	.size		__nv_reservedSMEM_offset_0_alias, 0, 64
	.other		__nv_reservedSMEM_offset_0_alias,@"STO_CUDA_RESERVED_SHARED STV_DEFAULT"
__nv_reservedSMEM_offset_0_alias:
	.zero		0
	.zero		64


//--------------------- .nv.constant0.attn_fwd    --------------------------
	.section	.nv.constant0.attn_fwd,"a",@progbits
	.sectionflags	@""
	.align	4
.nv.constant0.attn_fwd:
	.zero		1032


//--------------------- SYMBOLS --------------------------

	.type		.nv.reservedSmem.offset0,@object
	.size		.nv.reservedSmem.offset0,0x4
	.type		.nv.reservedSmem.cap,@object
	.size		.nv.reservedSmem.cap,0x4
